//
// Generated by NVIDIA NVVM Compiler
//
// Compiler Build ID: CL-36424714
// Cuda compilation tools, release 13.0, V13.0.88
// Based on NVVM 20.0.0
//

.version 9.0
.target sm_100
.address_size 64

	// .globl	_Z11calImpurityP8DataNodeiiii
.extern .func  (.param .b32 func_retval0) vprintf
(
	.param .b64 vprintf_param_0,
	.param .b64 vprintf_param_1
)
;
// _ZZN3cub18CUB_300001_SM_10006detail6reduce28DeviceReduceSingleTileKernelINS2_10policy_hubIljN4cuda3std3__44plusIlEEE10Policy1000EN6thrust24THRUST_300001_SM_1000_NS18transform_iteratorI11count_labelP8DataNodellEEPljS9_llNS7_10__identityEEEvT0_T1_T2_T3_T4_T6_E12temp_storage has been demoted
// _ZZN3cub18CUB_300001_SM_10006detail6reduce18DeviceReduceKernelINS2_10policy_hubIljN4cuda3std3__44plusIlEEE10Policy1000EN6thrust24THRUST_300001_SM_1000_NS18transform_iteratorI11count_labelP8DataNodellEEjS9_lNS7_10__identityEEEvT0_PT3_T1_NS0_13GridEvenShareISN_EET2_T4_E12temp_storage has been demoted
// _ZZN3cub18CUB_300001_SM_10006detail6reduce28DeviceReduceSingleTileKernelINS2_10policy_hubIljN4cuda3std3__44plusIlEEE10Policy1000EPlSC_iS9_llNS7_10__identityEEEvT0_T1_T2_T3_T4_T6_E12temp_storage has been demoted
// _ZZN3cub18CUB_300001_SM_10006detail6reduce28DeviceReduceSingleTileKernelINS2_10policy_hubIlyN4cuda3std3__44plusIlEEE10Policy1000EN6thrust24THRUST_300001_SM_1000_NS18transform_iteratorI11count_labelP8DataNodellEEPlyS9_llNS7_10__identityEEEvT0_T1_T2_T3_T4_T6_E12temp_storage has been demoted
// _ZZN3cub18CUB_300001_SM_10006detail6reduce18DeviceReduceKernelINS2_10policy_hubIlyN4cuda3std3__44plusIlEEE10Policy1000EN6thrust24THRUST_300001_SM_1000_NS18transform_iteratorI11count_labelP8DataNodellEEyS9_lNS7_10__identityEEEvT0_PT3_T1_NS0_13GridEvenShareISN_EET2_T4_E12temp_storage has been demoted
// _ZZN3cub18CUB_300001_SM_10006detail6reduce28DeviceReduceSingleTileKernelINS2_10policy_hubIlyN4cuda3std3__44plusIlEEE10Policy1000EPlSC_iS9_llNS7_10__identityEEEvT0_T1_T2_T3_T4_T6_E12temp_storage has been demoted
// _ZZN3cub18CUB_300001_SM_10006detail10merge_sort30DeviceMergeSortBlockSortKernelINS2_10policy_hubIP8DataNodeE9Policy600ES6_PNS0_8NullTypeES6_SA_j11cmp_featureS5_S9_EEvbT0_T1_T2_T3_T4_PT6_PT7_T5_NS1_7vsmem_tEE19static_temp_storage has been demoted
// _ZZN3cub18CUB_300001_SM_10006detail10merge_sort26DeviceMergeSortMergeKernelINS2_10policy_hubIP8DataNodeE9Policy600ES6_PNS0_8NullTypeES6_SA_j11cmp_featureS5_S9_EEvbT2_T3_T4_PT6_PT7_T5_PSE_SE_NS1_7vsmem_tEE19static_temp_storage has been demoted
// _ZZN3cub18CUB_300001_SM_10006detail10merge_sort30DeviceMergeSortBlockSortKernelINS2_10policy_hubIP8DataNodeE9Policy600ES6_PNS0_8NullTypeES6_SA_m11cmp_featureS5_S9_EEvbT0_T1_T2_T3_T4_PT6_PT7_T5_NS1_7vsmem_tEE19static_temp_storage has been demoted
// _ZZN3cub18CUB_300001_SM_10006detail10merge_sort26DeviceMergeSortMergeKernelINS2_10policy_hubIP8DataNodeE9Policy600ES6_PNS0_8NullTypeES6_SA_m11cmp_featureS5_S9_EEvbT2_T3_T4_PT6_PT7_T5_PSE_SE_NS1_7vsmem_tEE19static_temp_storage has been demoted
.global .align 1 .b8 _ZN34_INTERNAL_e5f2cd53_4_k_cu_1ced167d4cuda3std3__45__cpo5beginE[1];
.global .align 1 .b8 _ZN34_INTERNAL_e5f2cd53_4_k_cu_1ced167d4cuda3std3__45__cpo3endE[1];
.global .align 1 .b8 _ZN34_INTERNAL_e5f2cd53_4_k_cu_1ced167d4cuda3std3__45__cpo6cbeginE[1];
.global .align 1 .b8 _ZN34_INTERNAL_e5f2cd53_4_k_cu_1ced167d4cuda3std3__45__cpo4cendE[1];
.global .align 1 .b8 _ZN34_INTERNAL_e5f2cd53_4_k_cu_1ced167d4cuda3std3__45__cpo6rbeginE[1];
.global .align 1 .b8 _ZN34_INTERNAL_e5f2cd53_4_k_cu_1ced167d4cuda3std3__45__cpo4rendE[1];
.global .align 1 .b8 _ZN34_INTERNAL_e5f2cd53_4_k_cu_1ced167d4cuda3std3__45__cpo7crbeginE[1];
.global .align 1 .b8 _ZN34_INTERNAL_e5f2cd53_4_k_cu_1ced167d4cuda3std3__45__cpo5crendE[1];
.global .align 1 .b8 _ZN34_INTERNAL_e5f2cd53_4_k_cu_1ced167d4cuda3std3__436_GLOBAL__N__e5f2cd53_4_k_cu_1ced167d6ignoreE[1];
.global .align 1 .b8 _ZN34_INTERNAL_e5f2cd53_4_k_cu_1ced167d4cuda3std3__419piecewise_constructE[1];
.global .align 1 .b8 _ZN34_INTERNAL_e5f2cd53_4_k_cu_1ced167d4cuda3std3__48in_placeE[1];
.global .align 1 .b8 _ZN34_INTERNAL_e5f2cd53_4_k_cu_1ced167d4cuda3std3__420unreachable_sentinelE[1];
.global .align 1 .b8 _ZN34_INTERNAL_e5f2cd53_4_k_cu_1ced167d4cuda3std3__47nulloptE[1];
.global .align 1 .b8 _ZN34_INTERNAL_e5f2cd53_4_k_cu_1ced167d4cuda3std3__48unexpectE[1];
.global .align 1 .b8 _ZN34_INTERNAL_e5f2cd53_4_k_cu_1ced167d4cuda3std6ranges3__45__cpo4swapE[1];
.global .align 1 .b8 _ZN34_INTERNAL_e5f2cd53_4_k_cu_1ced167d4cuda3std6ranges3__45__cpo9iter_moveE[1];
.global .align 1 .b8 _ZN34_INTERNAL_e5f2cd53_4_k_cu_1ced167d4cuda3std6ranges3__45__cpo5beginE[1];
.global .align 1 .b8 _ZN34_INTERNAL_e5f2cd53_4_k_cu_1ced167d4cuda3std6ranges3__45__cpo3endE[1];
.global .align 1 .b8 _ZN34_INTERNAL_e5f2cd53_4_k_cu_1ced167d4cuda3std6ranges3__45__cpo6cbeginE[1];
.global .align 1 .b8 _ZN34_INTERNAL_e5f2cd53_4_k_cu_1ced167d4cuda3std6ranges3__45__cpo4cendE[1];
.global .align 1 .b8 _ZN34_INTERNAL_e5f2cd53_4_k_cu_1ced167d4cuda3std6ranges3__45__cpo7advanceE[1];
.global .align 1 .b8 _ZN34_INTERNAL_e5f2cd53_4_k_cu_1ced167d4cuda3std6ranges3__45__cpo9iter_swapE[1];
.global .align 1 .b8 _ZN34_INTERNAL_e5f2cd53_4_k_cu_1ced167d4cuda3std6ranges3__45__cpo4nextE[1];
.global .align 1 .b8 _ZN34_INTERNAL_e5f2cd53_4_k_cu_1ced167d4cuda3std6ranges3__45__cpo4prevE[1];
.global .align 1 .b8 _ZN34_INTERNAL_e5f2cd53_4_k_cu_1ced167d4cuda3std6ranges3__45__cpo4dataE[1];
.global .align 1 .b8 _ZN34_INTERNAL_e5f2cd53_4_k_cu_1ced167d4cuda3std6ranges3__45__cpo5cdataE[1];
.global .align 1 .b8 _ZN34_INTERNAL_e5f2cd53_4_k_cu_1ced167d4cuda3std6ranges3__45__cpo4sizeE[1];
.global .align 1 .b8 _ZN34_INTERNAL_e5f2cd53_4_k_cu_1ced167d4cuda3std6ranges3__45__cpo5ssizeE[1];
.global .align 1 .b8 _ZN34_INTERNAL_e5f2cd53_4_k_cu_1ced167d4cuda3std6ranges3__45__cpo8distanceE[1];
.global .align 1 .b8 _ZN34_INTERNAL_e5f2cd53_4_k_cu_1ced167d6thrust24THRUST_300001_SM_1000_NS8cuda_cub3parE[1];
.global .align 1 .b8 _ZN34_INTERNAL_e5f2cd53_4_k_cu_1ced167d6thrust24THRUST_300001_SM_1000_NS8cuda_cub10par_nosyncE[1];
.global .align 1 .b8 _ZN34_INTERNAL_e5f2cd53_4_k_cu_1ced167d6thrust24THRUST_300001_SM_1000_NS6system6detail10sequential3seqE[1];
.global .align 1 .b8 _ZN34_INTERNAL_e5f2cd53_4_k_cu_1ced167d6thrust24THRUST_300001_SM_1000_NS6system3cpp3parE[1];
.global .align 1 .b8 _ZN34_INTERNAL_e5f2cd53_4_k_cu_1ced167d6thrust24THRUST_300001_SM_1000_NS12placeholders2_1E[1];
.global .align 1 .b8 _ZN34_INTERNAL_e5f2cd53_4_k_cu_1ced167d6thrust24THRUST_300001_SM_1000_NS12placeholders2_2E[1];
.global .align 1 .b8 _ZN34_INTERNAL_e5f2cd53_4_k_cu_1ced167d6thrust24THRUST_300001_SM_1000_NS12placeholders2_3E[1];
.global .align 1 .b8 _ZN34_INTERNAL_e5f2cd53_4_k_cu_1ced167d6thrust24THRUST_300001_SM_1000_NS12placeholders2_4E[1];
.global .align 1 .b8 _ZN34_INTERNAL_e5f2cd53_4_k_cu_1ced167d6thrust24THRUST_300001_SM_1000_NS12placeholders2_5E[1];
.global .align 1 .b8 _ZN34_INTERNAL_e5f2cd53_4_k_cu_1ced167d6thrust24THRUST_300001_SM_1000_NS12placeholders2_6E[1];
.global .align 1 .b8 _ZN34_INTERNAL_e5f2cd53_4_k_cu_1ced167d6thrust24THRUST_300001_SM_1000_NS12placeholders2_7E[1];
.global .align 1 .b8 _ZN34_INTERNAL_e5f2cd53_4_k_cu_1ced167d6thrust24THRUST_300001_SM_1000_NS12placeholders2_8E[1];
.global .align 1 .b8 _ZN34_INTERNAL_e5f2cd53_4_k_cu_1ced167d6thrust24THRUST_300001_SM_1000_NS12placeholders2_9E[1];
.global .align 1 .b8 _ZN34_INTERNAL_e5f2cd53_4_k_cu_1ced167d6thrust24THRUST_300001_SM_1000_NS12placeholders3_10E[1];
.global .align 1 .b8 _ZN34_INTERNAL_e5f2cd53_4_k_cu_1ced167d6thrust24THRUST_300001_SM_1000_NS3seqE[1];
.global .align 1 .b8 _ZN34_INTERNAL_e5f2cd53_4_k_cu_1ced167d6thrust24THRUST_300001_SM_1000_NS6deviceE[1];
.global .align 1 .b8 $str[46] = {101, 114, 114, 111, 114, 58, 37, 100, 44, 32, 112, 111, 115, 32, 61, 32, 37, 100, 44, 32, 108, 101, 102, 116, 32, 61, 32, 37, 100, 44, 32, 110, 117, 109, 76, 97, 98, 101, 108, 32, 61, 32, 37, 100, 10};
.extern .shared .align 16 .b8 _ZN6thrust24THRUST_300001_SM_1000_NS8cuda_cub4core6detail5shmemE[];

.visible .entry _Z11calImpurityP8DataNodeiiii(
	.param .u64 .ptr .align 1 _Z11calImpurityP8DataNodeiiii_param_0,
	.param .u32 _Z11calImpurityP8DataNodeiiii_param_1,
	.param .u32 _Z11calImpurityP8DataNodeiiii_param_2,
	.param .u32 _Z11calImpurityP8DataNodeiiii_param_3,
	.param .u32 _Z11calImpurityP8DataNodeiiii_param_4
)
{
	.local .align 16 .b8 	__local_depot0[192];
	.reg .b64 	%SP;
	.reg .b64 	%SPL;
	.reg .pred 	%p<32>;
	.reg .b32 	%r<93>;
	.reg .b64 	%rd<65>;
	.reg .b64 	%fd<170>;

	mov.u64 	%SPL, __local_depot0;
	cvta.local.u64 	%SP, %SPL;
	ld.param.u64 	%rd13, [_Z11calImpurityP8DataNodeiiii_param_0];
	ld.param.u32 	%r49, [_Z11calImpurityP8DataNodeiiii_param_1];
	ld.param.u32 	%r50, [_Z11calImpurityP8DataNodeiiii_param_2];
	ld.param.u32 	%r51, [_Z11calImpurityP8DataNodeiiii_param_3];
	ld.param.u32 	%r52, [_Z11calImpurityP8DataNodeiiii_param_4];
	cvta.to.global.u64 	%rd1, %rd13;
	add.u64 	%rd2, %SPL, 0;
	mov.u32 	%r53, %ctaid.x;
	mov.u32 	%r54, %ntid.x;
	mul.lo.s32 	%r1, %r53, %r54;
	mov.u32 	%r2, %tid.x;
	add.s32 	%r87, %r1, %r2;
	sub.s32 	%r55, %r52, %r51;
	cvt.rn.f64.s32 	%fd29, %r55;
	mul.wide.s32 	%rd15, %r87, 96;
	add.s64 	%rd16, %rd1, %rd15;
	add.s64 	%rd3, %rd16, 88;
	st.global.f64 	[%rd16+88], %fd29;
	setp.le.s32 	%p1, %r52, %r87;
	setp.le.s32 	%p2, %r87, %r51;
	or.pred  	%p3, %p2, %p1;
	@%p3 bra 	$L__BB0_41;
	mul.wide.s32 	%rd17, %r50, 8;
	add.s64 	%rd18, %rd3, %rd17;
	ld.global.f64 	%fd30, [%rd18+-88];
	ld.global.f64 	%fd31, [%rd18+-184];
	setp.eq.f64 	%p4, %fd30, %fd31;
	@%p4 bra 	$L__BB0_41;
	mov.f64 	%fd32, 0d0000000000000000;
	st.local.v2.f64 	[%rd2], {%fd32, %fd32};
	st.local.v2.f64 	[%rd2+16], {%fd32, %fd32};
	add.s64 	%rd64, %rd2, 32;
	st.local.v2.f64 	[%rd2+32], {%fd32, %fd32};
	st.local.v2.f64 	[%rd2+48], {%fd32, %fd32};
	st.local.v2.f64 	[%rd2+64], {%fd32, %fd32};
	st.local.v2.f64 	[%rd2+80], {%fd32, %fd32};
	st.local.v2.f64 	[%rd2+96], {%fd32, %fd32};
	st.local.v2.f64 	[%rd2+112], {%fd32, %fd32};
	st.local.v2.f64 	[%rd2+128], {%fd32, %fd32};
	st.local.v2.f64 	[%rd2+144], {%fd32, %fd32};
	sub.s32 	%r4, %r87, %r51;
	and.b32  	%r5, %r4, 3;
	setp.eq.s32 	%p5, %r5, 0;
	mov.u32 	%r78, %r51;
	@%p5 bra 	$L__BB0_5;
	add.s64 	%rd5, %rd1, 80;
	neg.s32 	%r76, %r5;
	mov.u32 	%r78, %r51;
$L__BB0_4:
	.pragma "nounroll";
	mul.wide.s32 	%rd19, %r78, 96;
	add.s64 	%rd20, %rd5, %rd19;
	ld.global.u32 	%r56, [%rd20];
	mul.wide.s32 	%rd21, %r56, 8;
	add.s64 	%rd22, %rd2, %rd21;
	ld.local.f64 	%fd33, [%rd22];
	add.f64 	%fd34, %fd33, 0d3FF0000000000000;
	st.local.f64 	[%rd22], %fd34;
	add.s32 	%r78, %r78, 1;
	add.s32 	%r76, %r76, 1;
	setp.ne.s32 	%p6, %r76, 0;
	@%p6 bra 	$L__BB0_4;
$L__BB0_5:
	sub.s32 	%r57, %r51, %r87;
	setp.gt.u32 	%p7, %r57, -4;
	@%p7 bra 	$L__BB0_8;
	sub.s32 	%r58, %r78, %r1;
	sub.s32 	%r79, %r58, %r2;
	add.s64 	%rd6, %rd1, 272;
$L__BB0_7:
	mul.wide.s32 	%rd23, %r78, 96;
	add.s64 	%rd24, %rd6, %rd23;
	ld.global.u32 	%r59, [%rd24+-192];
	mul.wide.s32 	%rd25, %r59, 8;
	add.s64 	%rd26, %rd2, %rd25;
	ld.local.f64 	%fd35, [%rd26];
	add.f64 	%fd36, %fd35, 0d3FF0000000000000;
	st.local.f64 	[%rd26], %fd36;
	ld.global.u32 	%r60, [%rd24+-96];
	mul.wide.s32 	%rd27, %r60, 8;
	add.s64 	%rd28, %rd2, %rd27;
	ld.local.f64 	%fd37, [%rd28];
	add.f64 	%fd38, %fd37, 0d3FF0000000000000;
	st.local.f64 	[%rd28], %fd38;
	ld.global.u32 	%r61, [%rd24];
	mul.wide.s32 	%rd29, %r61, 8;
	add.s64 	%rd30, %rd2, %rd29;
	ld.local.f64 	%fd39, [%rd30];
	add.f64 	%fd40, %fd39, 0d3FF0000000000000;
	st.local.f64 	[%rd30], %fd40;
	ld.global.u32 	%r62, [%rd24+96];
	mul.wide.s32 	%rd31, %r62, 8;
	add.s64 	%rd32, %rd2, %rd31;
	ld.local.f64 	%fd41, [%rd32];
	add.f64 	%fd42, %fd41, 0d3FF0000000000000;
	st.local.f64 	[%rd32], %fd42;
	add.s32 	%r78, %r78, 4;
	add.s32 	%r79, %r79, 4;
	setp.eq.s32 	%p8, %r79, 0;
	@%p8 bra 	$L__BB0_8;
	bra.uni 	$L__BB0_7;
$L__BB0_8:
	setp.lt.s32 	%p9, %r49, 1;
	mov.f64 	%fd161, 0d0000000000000000;
	@%p9 bra 	$L__BB0_20;
	cvt.rn.f64.s32 	%fd1, %r4;
	and.b32  	%r13, %r49, 7;
	setp.lt.u32 	%p10, %r49, 8;
	mov.f64 	%fd161, 0d0000000000000000;
	mov.b32 	%r82, 0;
	@%p10 bra 	$L__BB0_12;
	and.b32  	%r82, %r49, 2147483640;
	neg.s32 	%r81, %r82;
	mov.f64 	%fd161, 0d0000000000000000;
	mov.u64 	%rd63, %rd64;
$L__BB0_11:
	.pragma "nounroll";
	ld.local.v2.f64 	{%fd47, %fd48}, [%rd63+-32];
	div.rn.f64 	%fd49, %fd47, %fd1;
	fma.rn.f64 	%fd50, %fd49, %fd49, %fd161;
	div.rn.f64 	%fd51, %fd48, %fd1;
	fma.rn.f64 	%fd52, %fd51, %fd51, %fd50;
	ld.local.v2.f64 	{%fd53, %fd54}, [%rd63+-16];
	div.rn.f64 	%fd55, %fd53, %fd1;
	fma.rn.f64 	%fd56, %fd55, %fd55, %fd52;
	div.rn.f64 	%fd57, %fd54, %fd1;
	fma.rn.f64 	%fd58, %fd57, %fd57, %fd56;
	ld.local.v2.f64 	{%fd59, %fd60}, [%rd63];
	div.rn.f64 	%fd61, %fd59, %fd1;
	fma.rn.f64 	%fd62, %fd61, %fd61, %fd58;
	div.rn.f64 	%fd63, %fd60, %fd1;
	fma.rn.f64 	%fd64, %fd63, %fd63, %fd62;
	ld.local.v2.f64 	{%fd65, %fd66}, [%rd63+16];
	div.rn.f64 	%fd67, %fd65, %fd1;
	fma.rn.f64 	%fd68, %fd67, %fd67, %fd64;
	div.rn.f64 	%fd69, %fd66, %fd1;
	fma.rn.f64 	%fd161, %fd69, %fd69, %fd68;
	add.s32 	%r81, %r81, 8;
	add.s64 	%rd63, %rd63, 64;
	setp.ne.s32 	%p11, %r81, 0;
	@%p11 bra 	$L__BB0_11;
$L__BB0_12:
	setp.eq.s32 	%p12, %r13, 0;
	@%p12 bra 	$L__BB0_20;
	and.b32  	%r23, %r49, 3;
	setp.lt.u32 	%p13, %r13, 4;
	@%p13 bra 	$L__BB0_15;
	mul.wide.u32 	%rd33, %r82, 8;
	add.s64 	%rd34, %rd2, %rd33;
	ld.local.f64 	%fd71, [%rd34];
	div.rn.f64 	%fd72, %fd71, %fd1;
	fma.rn.f64 	%fd73, %fd72, %fd72, %fd161;
	ld.local.f64 	%fd74, [%rd34+8];
	div.rn.f64 	%fd75, %fd74, %fd1;
	fma.rn.f64 	%fd76, %fd75, %fd75, %fd73;
	ld.local.f64 	%fd77, [%rd34+16];
	div.rn.f64 	%fd78, %fd77, %fd1;
	fma.rn.f64 	%fd79, %fd78, %fd78, %fd76;
	ld.local.f64 	%fd80, [%rd34+24];
	div.rn.f64 	%fd81, %fd80, %fd1;
	fma.rn.f64 	%fd161, %fd81, %fd81, %fd79;
	add.s32 	%r82, %r82, 4;
$L__BB0_15:
	setp.eq.s32 	%p14, %r23, 0;
	@%p14 bra 	$L__BB0_20;
	setp.eq.s32 	%p15, %r23, 1;
	@%p15 bra 	$L__BB0_18;
	mul.wide.u32 	%rd35, %r82, 8;
	add.s64 	%rd36, %rd2, %rd35;
	ld.local.f64 	%fd83, [%rd36];
	div.rn.f64 	%fd84, %fd83, %fd1;
	fma.rn.f64 	%fd85, %fd84, %fd84, %fd161;
	ld.local.f64 	%fd86, [%rd36+8];
	div.rn.f64 	%fd87, %fd86, %fd1;
	fma.rn.f64 	%fd161, %fd87, %fd87, %fd85;
	add.s32 	%r82, %r82, 2;
$L__BB0_18:
	and.b32  	%r64, %r49, 1;
	setp.eq.b32 	%p16, %r64, 1;
	not.pred 	%p17, %p16;
	@%p17 bra 	$L__BB0_20;
	mul.wide.u32 	%rd37, %r82, 8;
	add.s64 	%rd38, %rd2, %rd37;
	ld.local.f64 	%fd88, [%rd38];
	div.rn.f64 	%fd89, %fd88, %fd1;
	fma.rn.f64 	%fd161, %fd89, %fd89, %fd161;
$L__BB0_20:
	mov.f64 	%fd90, 0d3FF0000000000000;
	sub.f64 	%fd14, %fd90, %fd161;
	setp.geu.f64 	%p18, %fd14, 0d0000000000000000;
	@%p18 bra 	$L__BB0_22;
	add.u64 	%rd39, %SP, 160;
	add.u64 	%rd40, %SPL, 160;
	st.local.f64 	[%rd40], %fd14;
	st.local.v2.u32 	[%rd40+8], {%r87, %r51};
	st.local.u32 	[%rd40+16], %r49;
	mov.u64 	%rd41, $str;
	cvta.global.u64 	%rd42, %rd41;
	{ // callseq 0, 0
	.param .b64 param0;
	st.param.b64 	[param0], %rd42;
	.param .b64 param1;
	st.param.b64 	[param1], %rd39;
	.param .b32 retval0;
	call.uni (retval0), 
	vprintf, 
	(
	param0, 
	param1
	);
	ld.param.b32 	%r65, [retval0];
	} // callseq 0
$L__BB0_22:
	cvt.rn.f64.s32 	%fd91, %r4;
	mul.f64 	%fd15, %fd14, %fd91;
	mov.f64 	%fd92, 0d0000000000000000;
	st.local.v2.f64 	[%rd2], {%fd92, %fd92};
	st.local.v2.f64 	[%rd2+16], {%fd92, %fd92};
	st.local.v2.f64 	[%rd2+32], {%fd92, %fd92};
	st.local.v2.f64 	[%rd2+48], {%fd92, %fd92};
	st.local.v2.f64 	[%rd2+64], {%fd92, %fd92};
	st.local.v2.f64 	[%rd2+80], {%fd92, %fd92};
	st.local.v2.f64 	[%rd2+96], {%fd92, %fd92};
	st.local.v2.f64 	[%rd2+112], {%fd92, %fd92};
	st.local.v2.f64 	[%rd2+128], {%fd92, %fd92};
	st.local.v2.f64 	[%rd2+144], {%fd92, %fd92};
	sub.s32 	%r28, %r52, %r87;
	and.b32  	%r29, %r28, 3;
	setp.eq.s32 	%p19, %r29, 0;
	@%p19 bra 	$L__BB0_25;
	add.s64 	%rd9, %rd1, 80;
	neg.s32 	%r85, %r29;
$L__BB0_24:
	.pragma "nounroll";
	mul.wide.s32 	%rd43, %r87, 96;
	add.s64 	%rd44, %rd9, %rd43;
	ld.global.u32 	%r67, [%rd44];
	mul.wide.s32 	%rd45, %r67, 8;
	add.s64 	%rd46, %rd2, %rd45;
	ld.local.f64 	%fd93, [%rd46];
	add.f64 	%fd94, %fd93, 0d3FF0000000000000;
	st.local.f64 	[%rd46], %fd94;
	add.s32 	%r87, %r87, 1;
	add.s32 	%r85, %r85, 1;
	setp.ne.s32 	%p20, %r85, 0;
	@%p20 bra 	$L__BB0_24;
$L__BB0_25:
	sub.s32 	%r68, %r1, %r52;
	add.s32 	%r69, %r68, %r2;
	setp.gt.u32 	%p21, %r69, -4;
	@%p21 bra 	$L__BB0_28;
	add.s64 	%rd10, %rd1, 272;
$L__BB0_27:
	mul.wide.s32 	%rd47, %r87, 96;
	add.s64 	%rd48, %rd10, %rd47;
	ld.global.u32 	%r70, [%rd48+-192];
	mul.wide.s32 	%rd49, %r70, 8;
	add.s64 	%rd50, %rd2, %rd49;
	ld.local.f64 	%fd95, [%rd50];
	add.f64 	%fd96, %fd95, 0d3FF0000000000000;
	st.local.f64 	[%rd50], %fd96;
	ld.global.u32 	%r71, [%rd48+-96];
	mul.wide.s32 	%rd51, %r71, 8;
	add.s64 	%rd52, %rd2, %rd51;
	ld.local.f64 	%fd97, [%rd52];
	add.f64 	%fd98, %fd97, 0d3FF0000000000000;
	st.local.f64 	[%rd52], %fd98;
	ld.global.u32 	%r72, [%rd48];
	mul.wide.s32 	%rd53, %r72, 8;
	add.s64 	%rd54, %rd2, %rd53;
	ld.local.f64 	%fd99, [%rd54];
	add.f64 	%fd100, %fd99, 0d3FF0000000000000;
	st.local.f64 	[%rd54], %fd100;
	ld.global.u32 	%r73, [%rd48+96];
	mul.wide.s32 	%rd55, %r73, 8;
	add.s64 	%rd56, %rd2, %rd55;
	ld.local.f64 	%fd101, [%rd56];
	add.f64 	%fd102, %fd101, 0d3FF0000000000000;
	st.local.f64 	[%rd56], %fd102;
	add.s32 	%r87, %r87, 4;
	setp.lt.s32 	%p22, %r87, %r52;
	@%p22 bra 	$L__BB0_27;
$L__BB0_28:
	setp.lt.s32 	%p23, %r49, 1;
	mov.f64 	%fd169, 0d0000000000000000;
	@%p23 bra 	$L__BB0_40;
	cvt.rn.f64.s32 	%fd16, %r28;
	and.b32  	%r36, %r49, 7;
	setp.lt.u32 	%p24, %r49, 8;
	mov.f64 	%fd169, 0d0000000000000000;
	mov.b32 	%r90, 0;
	@%p24 bra 	$L__BB0_32;
	and.b32  	%r90, %r49, 2147483640;
	neg.s32 	%r89, %r90;
	mov.f64 	%fd169, 0d0000000000000000;
$L__BB0_31:
	.pragma "nounroll";
	ld.local.v2.f64 	{%fd107, %fd108}, [%rd64+-32];
	div.rn.f64 	%fd109, %fd107, %fd16;
	fma.rn.f64 	%fd110, %fd109, %fd109, %fd169;
	div.rn.f64 	%fd111, %fd108, %fd16;
	fma.rn.f64 	%fd112, %fd111, %fd111, %fd110;
	ld.local.v2.f64 	{%fd113, %fd114}, [%rd64+-16];
	div.rn.f64 	%fd115, %fd113, %fd16;
	fma.rn.f64 	%fd116, %fd115, %fd115, %fd112;
	div.rn.f64 	%fd117, %fd114, %fd16;
	fma.rn.f64 	%fd118, %fd117, %fd117, %fd116;
	ld.local.v2.f64 	{%fd119, %fd120}, [%rd64];
	div.rn.f64 	%fd121, %fd119, %fd16;
	fma.rn.f64 	%fd122, %fd121, %fd121, %fd118;
	div.rn.f64 	%fd123, %fd120, %fd16;
	fma.rn.f64 	%fd124, %fd123, %fd123, %fd122;
	ld.local.v2.f64 	{%fd125, %fd126}, [%rd64+16];
	div.rn.f64 	%fd127, %fd125, %fd16;
	fma.rn.f64 	%fd128, %fd127, %fd127, %fd124;
	div.rn.f64 	%fd129, %fd126, %fd16;
	fma.rn.f64 	%fd169, %fd129, %fd129, %fd128;
	add.s32 	%r89, %r89, 8;
	add.s64 	%rd64, %rd64, 64;
	setp.ne.s32 	%p25, %r89, 0;
	@%p25 bra 	$L__BB0_31;
$L__BB0_32:
	setp.eq.s32 	%p26, %r36, 0;
	@%p26 bra 	$L__BB0_40;
	and.b32  	%r44, %r49, 3;
	setp.lt.u32 	%p27, %r36, 4;
	@%p27 bra 	$L__BB0_35;
	mul.wide.u32 	%rd57, %r90, 8;
	add.s64 	%rd58, %rd2, %rd57;
	ld.local.f64 	%fd131, [%rd58];
	div.rn.f64 	%fd132, %fd131, %fd16;
	fma.rn.f64 	%fd133, %fd132, %fd132, %fd169;
	ld.local.f64 	%fd134, [%rd58+8];
	div.rn.f64 	%fd135, %fd134, %fd16;
	fma.rn.f64 	%fd136, %fd135, %fd135, %fd133;
	ld.local.f64 	%fd137, [%rd58+16];
	div.rn.f64 	%fd138, %fd137, %fd16;
	fma.rn.f64 	%fd139, %fd138, %fd138, %fd136;
	ld.local.f64 	%fd140, [%rd58+24];
	div.rn.f64 	%fd141, %fd140, %fd16;
	fma.rn.f64 	%fd169, %fd141, %fd141, %fd139;
	add.s32 	%r90, %r90, 4;
$L__BB0_35:
	setp.eq.s32 	%p28, %r44, 0;
	@%p28 bra 	$L__BB0_40;
	setp.eq.s32 	%p29, %r44, 1;
	@%p29 bra 	$L__BB0_38;
	mul.wide.u32 	%rd59, %r90, 8;
	add.s64 	%rd60, %rd2, %rd59;
	ld.local.f64 	%fd143, [%rd60];
	div.rn.f64 	%fd144, %fd143, %fd16;
	fma.rn.f64 	%fd145, %fd144, %fd144, %fd169;
	ld.local.f64 	%fd146, [%rd60+8];
	div.rn.f64 	%fd147, %fd146, %fd16;
	fma.rn.f64 	%fd169, %fd147, %fd147, %fd145;
	add.s32 	%r90, %r90, 2;
$L__BB0_38:
	and.b32  	%r75, %r49, 1;
	setp.eq.b32 	%p30, %r75, 1;
	not.pred 	%p31, %p30;
	@%p31 bra 	$L__BB0_40;
	mul.wide.u32 	%rd61, %r90, 8;
	add.s64 	%rd62, %rd2, %rd61;
	ld.local.f64 	%fd148, [%rd62];
	div.rn.f64 	%fd149, %fd148, %fd16;
	fma.rn.f64 	%fd169, %fd149, %fd149, %fd169;
$L__BB0_40:
	mov.f64 	%fd150, 0d3FF0000000000000;
	sub.f64 	%fd151, %fd150, %fd169;
	cvt.rn.f64.s32 	%fd152, %r28;
	fma.rn.f64 	%fd153, %fd151, %fd152, %fd15;
	st.global.f64 	[%rd3], %fd153;
$L__BB0_41:
	ret;

}
	// .globl	_ZN6thrust24THRUST_300001_SM_1000_NS8cuda_cub4core6detail13_kernel_agentINS1_8__reduce11ReduceAgentINS0_12zip_iteratorIN4cuda3std3__45tupleIJP8DataNodeNS0_17counting_iteratorIlNS0_11use_defaultESF_SF_EEEEEEEPNSB_IJSC_lEEESJ_iNS1_9__extrema9arg_min_fISC_l12cmp_impurityEEEEJSI_SK_iSO_EEEvDpT0_
.visible .entry _ZN6thrust24THRUST_300001_SM_1000_NS8cuda_cub4core6detail13_kernel_agentINS1_8__reduce11ReduceAgentINS0_12zip_iteratorIN4cuda3std3__45tupleIJP8DataNodeNS0_17counting_iteratorIlNS0_11use_defaultESF_SF_EEEEEEEPNSB_IJSC_lEEESJ_iNS1_9__extrema9arg_min_fISC_l12cmp_impurityEEEEJSI_SK_iSO_EEEvDpT0_(
	.param .align 8 .b8 _ZN6thrust24THRUST_300001_SM_1000_NS8cuda_cub4core6detail13_kernel_agentINS1_8__reduce11ReduceAgentINS0_12zip_iteratorIN4cuda3std3__45tupleIJP8DataNodeNS0_17counting_iteratorIlNS0_11use_defaultESF_SF_EEEEEEEPNSB_IJSC_lEEESJ_iNS1_9__extrema9arg_min_fISC_l12cmp_impurityEEEEJSI_SK_iSO_EEEvDpT0__param_0[16],
	.param .u64 .ptr .align 1 _ZN6thrust24THRUST_300001_SM_1000_NS8cuda_cub4core6detail13_kernel_agentINS1_8__reduce11ReduceAgentINS0_12zip_iteratorIN4cuda3std3__45tupleIJP8DataNodeNS0_17counting_iteratorIlNS0_11use_defaultESF_SF_EEEEEEEPNSB_IJSC_lEEESJ_iNS1_9__extrema9arg_min_fISC_l12cmp_impurityEEEEJSI_SK_iSO_EEEvDpT0__param_1,
	.param .u32 _ZN6thrust24THRUST_300001_SM_1000_NS8cuda_cub4core6detail13_kernel_agentINS1_8__reduce11ReduceAgentINS0_12zip_iteratorIN4cuda3std3__45tupleIJP8DataNodeNS0_17counting_iteratorIlNS0_11use_defaultESF_SF_EEEEEEEPNSB_IJSC_lEEESJ_iNS1_9__extrema9arg_min_fISC_l12cmp_impurityEEEEJSI_SK_iSO_EEEvDpT0__param_2,
	.param .align 1 .b8 _ZN6thrust24THRUST_300001_SM_1000_NS8cuda_cub4core6detail13_kernel_agentINS1_8__reduce11ReduceAgentINS0_12zip_iteratorIN4cuda3std3__45tupleIJP8DataNodeNS0_17counting_iteratorIlNS0_11use_defaultESF_SF_EEEEEEEPNSB_IJSC_lEEESJ_iNS1_9__extrema9arg_min_fISC_l12cmp_impurityEEEEJSI_SK_iSO_EEEvDpT0__param_3[1]
)
.maxntid 256
{
	.reg .pred 	%p<155>;
	.reg .b32 	%r<1585>;
	.reg .b64 	%rd<471>;
	.reg .b64 	%fd<1830>;

	ld.param.u64 	%rd141, [_ZN6thrust24THRUST_300001_SM_1000_NS8cuda_cub4core6detail13_kernel_agentINS1_8__reduce11ReduceAgentINS0_12zip_iteratorIN4cuda3std3__45tupleIJP8DataNodeNS0_17counting_iteratorIlNS0_11use_defaultESF_SF_EEEEEEEPNSB_IJSC_lEEESJ_iNS1_9__extrema9arg_min_fISC_l12cmp_impurityEEEEJSI_SK_iSO_EEEvDpT0__param_0+8];
	ld.param.u64 	%rd140, [_ZN6thrust24THRUST_300001_SM_1000_NS8cuda_cub4core6detail13_kernel_agentINS1_8__reduce11ReduceAgentINS0_12zip_iteratorIN4cuda3std3__45tupleIJP8DataNodeNS0_17counting_iteratorIlNS0_11use_defaultESF_SF_EEEEEEEPNSB_IJSC_lEEESJ_iNS1_9__extrema9arg_min_fISC_l12cmp_impurityEEEEJSI_SK_iSO_EEEvDpT0__param_0];
	ld.param.u32 	%r156, [_ZN6thrust24THRUST_300001_SM_1000_NS8cuda_cub4core6detail13_kernel_agentINS1_8__reduce11ReduceAgentINS0_12zip_iteratorIN4cuda3std3__45tupleIJP8DataNodeNS0_17counting_iteratorIlNS0_11use_defaultESF_SF_EEEEEEEPNSB_IJSC_lEEESJ_iNS1_9__extrema9arg_min_fISC_l12cmp_impurityEEEEJSI_SK_iSO_EEEvDpT0__param_2];
	setp.eq.s32 	%p1, %r156, 0;
	@%p1 bra 	$L__BB1_142;
	ld.param.u32 	%r1507, [_ZN6thrust24THRUST_300001_SM_1000_NS8cuda_cub4core6detail13_kernel_agentINS1_8__reduce11ReduceAgentINS0_12zip_iteratorIN4cuda3std3__45tupleIJP8DataNodeNS0_17counting_iteratorIlNS0_11use_defaultESF_SF_EEEEEEEPNSB_IJSC_lEEESJ_iNS1_9__extrema9arg_min_fISC_l12cmp_impurityEEEEJSI_SK_iSO_EEEvDpT0__param_2];
	cvta.to.global.u64 	%rd1, %rd140;
	setp.gt.s32 	%p2, %r1507, 255;
	@%p2 bra 	$L__BB1_72;
	ld.param.u32 	%r1514, [_ZN6thrust24THRUST_300001_SM_1000_NS8cuda_cub4core6detail13_kernel_agentINS1_8__reduce11ReduceAgentINS0_12zip_iteratorIN4cuda3std3__45tupleIJP8DataNodeNS0_17counting_iteratorIlNS0_11use_defaultESF_SF_EEEEEEEPNSB_IJSC_lEEESJ_iNS1_9__extrema9arg_min_fISC_l12cmp_impurityEEEEJSI_SK_iSO_EEEvDpT0__param_2];
	mov.u32 	%r1532, %tid.x;
	setp.ge.s32 	%p77, %r1532, %r1514;
	mov.b32 	%r1540, 0;
	mov.f64 	%fd1412, 0d0000000000000000;
	mov.b64 	%rd429, 0;
	mov.f64 	%fd1413, %fd1412;
	mov.f64 	%fd1414, %fd1412;
	mov.f64 	%fd1415, %fd1412;
	mov.f64 	%fd1416, %fd1412;
	mov.f64 	%fd1417, %fd1412;
	mov.f64 	%fd1418, %fd1412;
	mov.f64 	%fd1419, %fd1412;
	mov.f64 	%fd1420, %fd1412;
	mov.f64 	%fd1421, %fd1412;
	mov.f64 	%fd1422, %fd1412;
	@%p77 bra 	$L__BB1_4;
	cvt.u64.u32 	%rd290, %r1532;
	mul.wide.u32 	%rd291, %r1532, 96;
	add.s64 	%rd292, %rd1, %rd291;
	add.s64 	%rd429, %rd141, %rd290;
	ld.global.f64 	%fd1422, [%rd292];
	ld.global.f64 	%fd1421, [%rd292+8];
	ld.global.f64 	%fd1420, [%rd292+16];
	ld.global.f64 	%fd1419, [%rd292+24];
	ld.global.f64 	%fd1418, [%rd292+32];
	ld.global.f64 	%fd1417, [%rd292+40];
	ld.global.f64 	%fd1416, [%rd292+48];
	ld.global.f64 	%fd1415, [%rd292+56];
	ld.global.f64 	%fd1414, [%rd292+64];
	ld.global.f64 	%fd1413, [%rd292+72];
	ld.global.u32 	%r1540, [%rd292+80];
	ld.global.f64 	%fd1412, [%rd292+88];
	add.s32 	%r1532, %r1532, 256;
$L__BB1_4:
	ld.param.u32 	%r1515, [_ZN6thrust24THRUST_300001_SM_1000_NS8cuda_cub4core6detail13_kernel_agentINS1_8__reduce11ReduceAgentINS0_12zip_iteratorIN4cuda3std3__45tupleIJP8DataNodeNS0_17counting_iteratorIlNS0_11use_defaultESF_SF_EEEEEEEPNSB_IJSC_lEEESJ_iNS1_9__extrema9arg_min_fISC_l12cmp_impurityEEEEJSI_SK_iSO_EEEvDpT0__param_2];
	setp.ge.s32 	%p78, %r1532, %r1515;
	@%p78 bra 	$L__BB1_26;
	ld.param.u32 	%r1516, [_ZN6thrust24THRUST_300001_SM_1000_NS8cuda_cub4core6detail13_kernel_agentINS1_8__reduce11ReduceAgentINS0_12zip_iteratorIN4cuda3std3__45tupleIJP8DataNodeNS0_17counting_iteratorIlNS0_11use_defaultESF_SF_EEEEEEEPNSB_IJSC_lEEESJ_iNS1_9__extrema9arg_min_fISC_l12cmp_impurityEEEEJSI_SK_iSO_EEEvDpT0__param_2];
	not.b32 	%r835, %r1532;
	add.s32 	%r6, %r1516, %r835;
	and.b32  	%r836, %r6, 768;
	setp.eq.s32 	%p79, %r836, 768;
	@%p79 bra 	$L__BB1_11;
	cvt.u64.u32 	%rd294, %r1532;
	add.s64 	%rd420, %rd141, %rd294;
	shr.u32 	%r837, %r6, 8;
	add.s32 	%r838, %r837, 1;
	and.b32  	%r839, %r838, 3;
	neg.s32 	%r1528, %r839;
	mul.wide.u32 	%rd295, %r1532, 96;
	add.s64 	%rd296, %rd295, %rd1;
	add.s64 	%rd419, %rd296, 48;
$L__BB1_7:
	.pragma "nounroll";
	mov.u64 	%rd9, %rd429;
	mov.f64 	%fd33, %fd1412;
	mov.u32 	%r10, %r1540;
	mov.f64 	%fd32, %fd1413;
	mov.f64 	%fd31, %fd1414;
	mov.f64 	%fd30, %fd1415;
	mov.f64 	%fd29, %fd1416;
	mov.f64 	%fd28, %fd1417;
	mov.f64 	%fd27, %fd1418;
	mov.f64 	%fd26, %fd1419;
	mov.f64 	%fd25, %fd1420;
	mov.f64 	%fd24, %fd1421;
	mov.f64 	%fd23, %fd1422;
	ld.global.f64 	%fd34, [%rd419+-48];
	ld.global.f64 	%fd35, [%rd419+-40];
	ld.global.f64 	%fd36, [%rd419+-32];
	ld.global.f64 	%fd37, [%rd419+-24];
	ld.global.f64 	%fd38, [%rd419+-16];
	ld.global.f64 	%fd39, [%rd419+-8];
	ld.global.f64 	%fd40, [%rd419];
	ld.global.f64 	%fd41, [%rd419+8];
	ld.global.f64 	%fd42, [%rd419+16];
	ld.global.f64 	%fd43, [%rd419+24];
	ld.global.u32 	%r11, [%rd419+32];
	ld.global.f64 	%fd44, [%rd419+40];
	setp.lt.f64 	%p80, %fd33, %fd44;
	@%p80 bra 	$L__BB1_10;
	setp.lt.f64 	%p81, %fd44, %fd33;
	mov.u64 	%rd429, %rd420;
	mov.f64 	%fd1412, %fd44;
	mov.u32 	%r1540, %r11;
	mov.f64 	%fd1413, %fd43;
	mov.f64 	%fd1414, %fd42;
	mov.f64 	%fd1415, %fd41;
	mov.f64 	%fd1416, %fd40;
	mov.f64 	%fd1417, %fd39;
	mov.f64 	%fd1418, %fd38;
	mov.f64 	%fd1419, %fd37;
	mov.f64 	%fd1420, %fd36;
	mov.f64 	%fd1421, %fd35;
	mov.f64 	%fd1422, %fd34;
	@%p81 bra 	$L__BB1_10;
	setp.lt.s64 	%p82, %rd9, %rd420;
	min.s64 	%rd429, %rd9, %rd420;
	selp.f64 	%fd1412, %fd33, %fd44, %p82;
	selp.b32 	%r1540, %r10, %r11, %p82;
	selp.f64 	%fd1413, %fd32, %fd43, %p82;
	selp.f64 	%fd1414, %fd31, %fd42, %p82;
	selp.f64 	%fd1415, %fd30, %fd41, %p82;
	selp.f64 	%fd1416, %fd29, %fd40, %p82;
	selp.f64 	%fd1417, %fd28, %fd39, %p82;
	selp.f64 	%fd1418, %fd27, %fd38, %p82;
	selp.f64 	%fd1419, %fd26, %fd37, %p82;
	selp.f64 	%fd1420, %fd25, %fd36, %p82;
	selp.f64 	%fd1421, %fd24, %fd35, %p82;
	selp.f64 	%fd1422, %fd23, %fd34, %p82;
$L__BB1_10:
	add.s32 	%r1532, %r1532, 256;
	add.s64 	%rd420, %rd420, 256;
	add.s32 	%r1528, %r1528, 1;
	setp.ne.s32 	%p83, %r1528, 0;
	add.s64 	%rd419, %rd419, 24576;
	@%p83 bra 	$L__BB1_7;
$L__BB1_11:
	setp.lt.u32 	%p84, %r6, 768;
	@%p84 bra 	$L__BB1_26;
	add.s32 	%r1535, %r1532, 512;
$L__BB1_13:
	mov.u32 	%r20, %r1535;
	add.s32 	%r840, %r20, -512;
	cvt.s64.s32 	%rd297, %r840;
	cvta.to.global.u64 	%rd298, %rd140;
	mul.wide.s32 	%rd299, %r840, 96;
	add.s64 	%rd17, %rd298, %rd299;
	add.s64 	%rd18, %rd141, %rd297;
	ld.global.f64 	%fd100, [%rd17];
	ld.global.f64 	%fd101, [%rd17+8];
	ld.global.f64 	%fd102, [%rd17+16];
	ld.global.f64 	%fd103, [%rd17+24];
	ld.global.f64 	%fd104, [%rd17+32];
	ld.global.f64 	%fd105, [%rd17+40];
	ld.global.f64 	%fd106, [%rd17+48];
	ld.global.f64 	%fd107, [%rd17+56];
	ld.global.f64 	%fd108, [%rd17+64];
	ld.global.f64 	%fd109, [%rd17+72];
	ld.global.u32 	%r22, [%rd17+80];
	ld.global.f64 	%fd110, [%rd17+88];
	setp.lt.f64 	%p85, %fd1412, %fd110;
	mov.u64 	%rd426, %rd429;
	mov.f64 	%fd1379, %fd1412;
	mov.u32 	%r1537, %r1540;
	mov.f64 	%fd1380, %fd1413;
	mov.f64 	%fd1381, %fd1414;
	mov.f64 	%fd1382, %fd1415;
	mov.f64 	%fd1383, %fd1416;
	mov.f64 	%fd1384, %fd1417;
	mov.f64 	%fd1385, %fd1418;
	mov.f64 	%fd1386, %fd1419;
	mov.f64 	%fd1387, %fd1420;
	mov.f64 	%fd1388, %fd1421;
	mov.f64 	%fd1389, %fd1422;
	@%p85 bra 	$L__BB1_16;
	setp.lt.f64 	%p86, %fd110, %fd1412;
	mov.u64 	%rd426, %rd18;
	mov.f64 	%fd1379, %fd110;
	mov.u32 	%r1537, %r22;
	mov.f64 	%fd1380, %fd109;
	mov.f64 	%fd1381, %fd108;
	mov.f64 	%fd1382, %fd107;
	mov.f64 	%fd1383, %fd106;
	mov.f64 	%fd1384, %fd105;
	mov.f64 	%fd1385, %fd104;
	mov.f64 	%fd1386, %fd103;
	mov.f64 	%fd1387, %fd102;
	mov.f64 	%fd1388, %fd101;
	mov.f64 	%fd1389, %fd100;
	@%p86 bra 	$L__BB1_16;
	setp.lt.s64 	%p87, %rd429, %rd18;
	min.s64 	%rd426, %rd429, %rd18;
	selp.f64 	%fd1379, %fd1412, %fd110, %p87;
	selp.b32 	%r1537, %r1540, %r22, %p87;
	selp.f64 	%fd1380, %fd1413, %fd109, %p87;
	selp.f64 	%fd1381, %fd1414, %fd108, %p87;
	selp.f64 	%fd1382, %fd1415, %fd107, %p87;
	selp.f64 	%fd1383, %fd1416, %fd106, %p87;
	selp.f64 	%fd1384, %fd1417, %fd105, %p87;
	selp.f64 	%fd1385, %fd1418, %fd104, %p87;
	selp.f64 	%fd1386, %fd1419, %fd103, %p87;
	selp.f64 	%fd1387, %fd1420, %fd102, %p87;
	selp.f64 	%fd1388, %fd1421, %fd101, %p87;
	selp.f64 	%fd1389, %fd1422, %fd100, %p87;
$L__BB1_16:
	add.s32 	%r841, %r20, -256;
	cvt.s64.s32 	%rd300, %r841;
	add.s64 	%rd21, %rd141, %rd300;
	ld.global.f64 	%fd133, [%rd17+24576];
	ld.global.f64 	%fd134, [%rd17+24584];
	ld.global.f64 	%fd135, [%rd17+24592];
	ld.global.f64 	%fd136, [%rd17+24600];
	ld.global.f64 	%fd137, [%rd17+24608];
	ld.global.f64 	%fd138, [%rd17+24616];
	ld.global.f64 	%fd139, [%rd17+24624];
	ld.global.f64 	%fd140, [%rd17+24632];
	ld.global.f64 	%fd141, [%rd17+24640];
	ld.global.f64 	%fd142, [%rd17+24648];
	ld.global.u32 	%r25, [%rd17+24656];
	ld.global.f64 	%fd143, [%rd17+24664];
	setp.lt.f64 	%p88, %fd1379, %fd143;
	mov.u64 	%rd427, %rd426;
	mov.f64 	%fd1390, %fd1379;
	mov.u32 	%r1538, %r1537;
	mov.f64 	%fd1391, %fd1380;
	mov.f64 	%fd1392, %fd1381;
	mov.f64 	%fd1393, %fd1382;
	mov.f64 	%fd1394, %fd1383;
	mov.f64 	%fd1395, %fd1384;
	mov.f64 	%fd1396, %fd1385;
	mov.f64 	%fd1397, %fd1386;
	mov.f64 	%fd1398, %fd1387;
	mov.f64 	%fd1399, %fd1388;
	mov.f64 	%fd1400, %fd1389;
	@%p88 bra 	$L__BB1_19;
	setp.lt.f64 	%p89, %fd143, %fd1379;
	mov.u64 	%rd427, %rd21;
	mov.f64 	%fd1390, %fd143;
	mov.u32 	%r1538, %r25;
	mov.f64 	%fd1391, %fd142;
	mov.f64 	%fd1392, %fd141;
	mov.f64 	%fd1393, %fd140;
	mov.f64 	%fd1394, %fd139;
	mov.f64 	%fd1395, %fd138;
	mov.f64 	%fd1396, %fd137;
	mov.f64 	%fd1397, %fd136;
	mov.f64 	%fd1398, %fd135;
	mov.f64 	%fd1399, %fd134;
	mov.f64 	%fd1400, %fd133;
	@%p89 bra 	$L__BB1_19;
	setp.lt.s64 	%p90, %rd426, %rd21;
	min.s64 	%rd427, %rd426, %rd21;
	selp.f64 	%fd1390, %fd1379, %fd143, %p90;
	selp.b32 	%r1538, %r1537, %r25, %p90;
	selp.f64 	%fd1391, %fd1380, %fd142, %p90;
	selp.f64 	%fd1392, %fd1381, %fd141, %p90;
	selp.f64 	%fd1393, %fd1382, %fd140, %p90;
	selp.f64 	%fd1394, %fd1383, %fd139, %p90;
	selp.f64 	%fd1395, %fd1384, %fd138, %p90;
	selp.f64 	%fd1396, %fd1385, %fd137, %p90;
	selp.f64 	%fd1397, %fd1386, %fd136, %p90;
	selp.f64 	%fd1398, %fd1387, %fd135, %p90;
	selp.f64 	%fd1399, %fd1388, %fd134, %p90;
	selp.f64 	%fd1400, %fd1389, %fd133, %p90;
$L__BB1_19:
	cvt.s64.s32 	%rd301, %r20;
	add.s64 	%rd24, %rd141, %rd301;
	ld.global.f64 	%fd166, [%rd17+49152];
	ld.global.f64 	%fd167, [%rd17+49160];
	ld.global.f64 	%fd168, [%rd17+49168];
	ld.global.f64 	%fd169, [%rd17+49176];
	ld.global.f64 	%fd170, [%rd17+49184];
	ld.global.f64 	%fd171, [%rd17+49192];
	ld.global.f64 	%fd172, [%rd17+49200];
	ld.global.f64 	%fd173, [%rd17+49208];
	ld.global.f64 	%fd174, [%rd17+49216];
	ld.global.f64 	%fd175, [%rd17+49224];
	ld.global.u32 	%r28, [%rd17+49232];
	ld.global.f64 	%fd176, [%rd17+49240];
	setp.lt.f64 	%p91, %fd1390, %fd176;
	mov.u64 	%rd428, %rd427;
	mov.f64 	%fd1401, %fd1390;
	mov.u32 	%r1539, %r1538;
	mov.f64 	%fd1402, %fd1391;
	mov.f64 	%fd1403, %fd1392;
	mov.f64 	%fd1404, %fd1393;
	mov.f64 	%fd1405, %fd1394;
	mov.f64 	%fd1406, %fd1395;
	mov.f64 	%fd1407, %fd1396;
	mov.f64 	%fd1408, %fd1397;
	mov.f64 	%fd1409, %fd1398;
	mov.f64 	%fd1410, %fd1399;
	mov.f64 	%fd1411, %fd1400;
	@%p91 bra 	$L__BB1_22;
	setp.lt.f64 	%p92, %fd176, %fd1390;
	mov.u64 	%rd428, %rd24;
	mov.f64 	%fd1401, %fd176;
	mov.u32 	%r1539, %r28;
	mov.f64 	%fd1402, %fd175;
	mov.f64 	%fd1403, %fd174;
	mov.f64 	%fd1404, %fd173;
	mov.f64 	%fd1405, %fd172;
	mov.f64 	%fd1406, %fd171;
	mov.f64 	%fd1407, %fd170;
	mov.f64 	%fd1408, %fd169;
	mov.f64 	%fd1409, %fd168;
	mov.f64 	%fd1410, %fd167;
	mov.f64 	%fd1411, %fd166;
	@%p92 bra 	$L__BB1_22;
	setp.lt.s64 	%p93, %rd427, %rd24;
	min.s64 	%rd428, %rd427, %rd24;
	selp.f64 	%fd1401, %fd1390, %fd176, %p93;
	selp.b32 	%r1539, %r1538, %r28, %p93;
	selp.f64 	%fd1402, %fd1391, %fd175, %p93;
	selp.f64 	%fd1403, %fd1392, %fd174, %p93;
	selp.f64 	%fd1404, %fd1393, %fd173, %p93;
	selp.f64 	%fd1405, %fd1394, %fd172, %p93;
	selp.f64 	%fd1406, %fd1395, %fd171, %p93;
	selp.f64 	%fd1407, %fd1396, %fd170, %p93;
	selp.f64 	%fd1408, %fd1397, %fd169, %p93;
	selp.f64 	%fd1409, %fd1398, %fd168, %p93;
	selp.f64 	%fd1410, %fd1399, %fd167, %p93;
	selp.f64 	%fd1411, %fd1400, %fd166, %p93;
$L__BB1_22:
	add.s32 	%r842, %r20, 256;
	cvt.s64.s32 	%rd302, %r842;
	add.s64 	%rd27, %rd141, %rd302;
	ld.global.f64 	%fd199, [%rd17+73728];
	ld.global.f64 	%fd200, [%rd17+73736];
	ld.global.f64 	%fd201, [%rd17+73744];
	ld.global.f64 	%fd202, [%rd17+73752];
	ld.global.f64 	%fd203, [%rd17+73760];
	ld.global.f64 	%fd204, [%rd17+73768];
	ld.global.f64 	%fd205, [%rd17+73776];
	ld.global.f64 	%fd206, [%rd17+73784];
	ld.global.f64 	%fd207, [%rd17+73792];
	ld.global.f64 	%fd208, [%rd17+73800];
	ld.global.u32 	%r31, [%rd17+73808];
	ld.global.f64 	%fd209, [%rd17+73816];
	setp.lt.f64 	%p94, %fd1401, %fd209;
	mov.u64 	%rd429, %rd428;
	mov.f64 	%fd1412, %fd1401;
	mov.u32 	%r1540, %r1539;
	mov.f64 	%fd1413, %fd1402;
	mov.f64 	%fd1414, %fd1403;
	mov.f64 	%fd1415, %fd1404;
	mov.f64 	%fd1416, %fd1405;
	mov.f64 	%fd1417, %fd1406;
	mov.f64 	%fd1418, %fd1407;
	mov.f64 	%fd1419, %fd1408;
	mov.f64 	%fd1420, %fd1409;
	mov.f64 	%fd1421, %fd1410;
	mov.f64 	%fd1422, %fd1411;
	@%p94 bra 	$L__BB1_25;
	setp.lt.f64 	%p95, %fd209, %fd1401;
	mov.u64 	%rd429, %rd27;
	mov.f64 	%fd1412, %fd209;
	mov.u32 	%r1540, %r31;
	mov.f64 	%fd1413, %fd208;
	mov.f64 	%fd1414, %fd207;
	mov.f64 	%fd1415, %fd206;
	mov.f64 	%fd1416, %fd205;
	mov.f64 	%fd1417, %fd204;
	mov.f64 	%fd1418, %fd203;
	mov.f64 	%fd1419, %fd202;
	mov.f64 	%fd1420, %fd201;
	mov.f64 	%fd1421, %fd200;
	mov.f64 	%fd1422, %fd199;
	@%p95 bra 	$L__BB1_25;
	setp.lt.s64 	%p96, %rd428, %rd27;
	min.s64 	%rd429, %rd428, %rd27;
	selp.f64 	%fd1412, %fd1401, %fd209, %p96;
	selp.b32 	%r1540, %r1539, %r31, %p96;
	selp.f64 	%fd1413, %fd1402, %fd208, %p96;
	selp.f64 	%fd1414, %fd1403, %fd207, %p96;
	selp.f64 	%fd1415, %fd1404, %fd206, %p96;
	selp.f64 	%fd1416, %fd1405, %fd205, %p96;
	selp.f64 	%fd1417, %fd1406, %fd204, %p96;
	selp.f64 	%fd1418, %fd1407, %fd203, %p96;
	selp.f64 	%fd1419, %fd1408, %fd202, %p96;
	selp.f64 	%fd1420, %fd1409, %fd201, %p96;
	selp.f64 	%fd1421, %fd1410, %fd200, %p96;
	selp.f64 	%fd1422, %fd1411, %fd199, %p96;
$L__BB1_25:
	ld.param.u32 	%r1517, [_ZN6thrust24THRUST_300001_SM_1000_NS8cuda_cub4core6detail13_kernel_agentINS1_8__reduce11ReduceAgentINS0_12zip_iteratorIN4cuda3std3__45tupleIJP8DataNodeNS0_17counting_iteratorIlNS0_11use_defaultESF_SF_EEEEEEEPNSB_IJSC_lEEESJ_iNS1_9__extrema9arg_min_fISC_l12cmp_impurityEEEEJSI_SK_iSO_EEEvDpT0__param_2];
	add.s32 	%r1535, %r20, 1024;
	add.s32 	%r843, %r20, 512;
	setp.lt.s32 	%p97, %r843, %r1517;
	@%p97 bra 	$L__BB1_13;
$L__BB1_26:
	ld.param.u32 	%r1518, [_ZN6thrust24THRUST_300001_SM_1000_NS8cuda_cub4core6detail13_kernel_agentINS1_8__reduce11ReduceAgentINS0_12zip_iteratorIN4cuda3std3__45tupleIJP8DataNodeNS0_17counting_iteratorIlNS0_11use_defaultESF_SF_EEEEEEEPNSB_IJSC_lEEESJ_iNS1_9__extrema9arg_min_fISC_l12cmp_impurityEEEEJSI_SK_iSO_EEEvDpT0__param_2];
	// begin inline asm
	mov.u32 %r844, %laneid;
	// end inline asm
	mov.u32 	%r37, %tid.x;
	and.b32  	%r975, %r37, 992;
	add.s32 	%r976, %r975, 32;
	setp.gt.s32 	%p98, %r976, %r1518;
	not.b32 	%r977, %r975;
	add.s32 	%r978, %r1518, %r977;
	selp.b32 	%r973, %r978, 31, %p98;
	mov.b64 	%rd303, %fd1422;
	mov.b64 	{%r846, %r851}, %rd303;
	mov.b32 	%r972, 1;
	mov.b32 	%r974, -1;
	// begin inline asm
	shfl.sync.down.b32 %r845, %r846, %r972, %r973, %r974;
	// end inline asm
	// begin inline asm
	shfl.sync.down.b32 %r850, %r851, %r972, %r973, %r974;
	// end inline asm
	mov.b64 	%rd304, {%r845, %r850};
	mov.b64 	%fd243, %rd304;
	mov.b64 	%rd305, %fd1421;
	mov.b64 	{%r856, %r861}, %rd305;
	// begin inline asm
	shfl.sync.down.b32 %r855, %r856, %r972, %r973, %r974;
	// end inline asm
	// begin inline asm
	shfl.sync.down.b32 %r860, %r861, %r972, %r973, %r974;
	// end inline asm
	mov.b64 	%rd306, {%r855, %r860};
	mov.b64 	%fd244, %rd306;
	mov.b64 	%rd307, %fd1420;
	mov.b64 	{%r866, %r871}, %rd307;
	// begin inline asm
	shfl.sync.down.b32 %r865, %r866, %r972, %r973, %r974;
	// end inline asm
	// begin inline asm
	shfl.sync.down.b32 %r870, %r871, %r972, %r973, %r974;
	// end inline asm
	mov.b64 	%rd308, {%r865, %r870};
	mov.b64 	%fd245, %rd308;
	mov.b64 	%rd309, %fd1419;
	mov.b64 	{%r876, %r881}, %rd309;
	// begin inline asm
	shfl.sync.down.b32 %r875, %r876, %r972, %r973, %r974;
	// end inline asm
	// begin inline asm
	shfl.sync.down.b32 %r880, %r881, %r972, %r973, %r974;
	// end inline asm
	mov.b64 	%rd310, {%r875, %r880};
	mov.b64 	%fd246, %rd310;
	mov.b64 	%rd311, %fd1418;
	mov.b64 	{%r886, %r891}, %rd311;
	// begin inline asm
	shfl.sync.down.b32 %r885, %r886, %r972, %r973, %r974;
	// end inline asm
	// begin inline asm
	shfl.sync.down.b32 %r890, %r891, %r972, %r973, %r974;
	// end inline asm
	mov.b64 	%rd312, {%r885, %r890};
	mov.b64 	%fd247, %rd312;
	mov.b64 	%rd313, %fd1417;
	mov.b64 	{%r896, %r901}, %rd313;
	// begin inline asm
	shfl.sync.down.b32 %r895, %r896, %r972, %r973, %r974;
	// end inline asm
	// begin inline asm
	shfl.sync.down.b32 %r900, %r901, %r972, %r973, %r974;
	// end inline asm
	mov.b64 	%rd314, {%r895, %r900};
	mov.b64 	%fd248, %rd314;
	mov.b64 	%rd315, %fd1416;
	mov.b64 	{%r906, %r911}, %rd315;
	// begin inline asm
	shfl.sync.down.b32 %r905, %r906, %r972, %r973, %r974;
	// end inline asm
	// begin inline asm
	shfl.sync.down.b32 %r910, %r911, %r972, %r973, %r974;
	// end inline asm
	mov.b64 	%rd316, {%r905, %r910};
	mov.b64 	%fd249, %rd316;
	mov.b64 	%rd317, %fd1415;
	mov.b64 	{%r916, %r921}, %rd317;
	// begin inline asm
	shfl.sync.down.b32 %r915, %r916, %r972, %r973, %r974;
	// end inline asm
	// begin inline asm
	shfl.sync.down.b32 %r920, %r921, %r972, %r973, %r974;
	// end inline asm
	mov.b64 	%rd318, {%r915, %r920};
	mov.b64 	%fd250, %rd318;
	mov.b64 	%rd319, %fd1414;
	mov.b64 	{%r926, %r931}, %rd319;
	// begin inline asm
	shfl.sync.down.b32 %r925, %r926, %r972, %r973, %r974;
	// end inline asm
	// begin inline asm
	shfl.sync.down.b32 %r930, %r931, %r972, %r973, %r974;
	// end inline asm
	mov.b64 	%rd320, {%r925, %r930};
	mov.b64 	%fd251, %rd320;
	mov.b64 	%rd321, %fd1413;
	mov.b64 	{%r936, %r941}, %rd321;
	// begin inline asm
	shfl.sync.down.b32 %r935, %r936, %r972, %r973, %r974;
	// end inline asm
	// begin inline asm
	shfl.sync.down.b32 %r940, %r941, %r972, %r973, %r974;
	// end inline asm
	mov.b64 	%rd322, {%r935, %r940};
	mov.b64 	%fd252, %rd322;
	// begin inline asm
	shfl.sync.down.b32 %r945, %r1540, %r972, %r973, %r974;
	// end inline asm
	// begin inline asm
	shfl.sync.down.b32 %r950, %r951, %r972, %r973, %r974;
	// end inline asm
	mov.b64 	%rd323, %fd1412;
	mov.b64 	{%r956, %r961}, %rd323;
	// begin inline asm
	shfl.sync.down.b32 %r955, %r956, %r972, %r973, %r974;
	// end inline asm
	// begin inline asm
	shfl.sync.down.b32 %r960, %r961, %r972, %r973, %r974;
	// end inline asm
	mov.b64 	%rd324, {%r955, %r960};
	mov.b64 	%fd253, %rd324;
	mov.b64 	{%r966, %r971}, %rd429;
	// begin inline asm
	shfl.sync.down.b32 %r965, %r966, %r972, %r973, %r974;
	// end inline asm
	// begin inline asm
	shfl.sync.down.b32 %r970, %r971, %r972, %r973, %r974;
	// end inline asm
	mov.b64 	%rd31, {%r965, %r970};
	setp.ge.s32 	%p99, %r844, %r973;
	setp.lt.f64 	%p100, %fd1412, %fd253;
	or.pred  	%p101, %p99, %p100;
	mov.u64 	%rd431, %rd429;
	mov.f64 	%fd1434, %fd1412;
	mov.u32 	%r1542, %r1540;
	mov.f64 	%fd1435, %fd1413;
	mov.f64 	%fd1436, %fd1414;
	mov.f64 	%fd1437, %fd1415;
	mov.f64 	%fd1438, %fd1416;
	mov.f64 	%fd1439, %fd1417;
	mov.f64 	%fd1440, %fd1418;
	mov.f64 	%fd1441, %fd1419;
	mov.f64 	%fd1442, %fd1420;
	mov.f64 	%fd1443, %fd1421;
	mov.f64 	%fd1444, %fd1422;
	@%p101 bra 	$L__BB1_29;
	setp.gt.f64 	%p102, %fd1412, %fd253;
	mov.u64 	%rd431, %rd31;
	mov.f64 	%fd1434, %fd253;
	mov.u32 	%r1542, %r945;
	mov.f64 	%fd1435, %fd252;
	mov.f64 	%fd1436, %fd251;
	mov.f64 	%fd1437, %fd250;
	mov.f64 	%fd1438, %fd249;
	mov.f64 	%fd1439, %fd248;
	mov.f64 	%fd1440, %fd247;
	mov.f64 	%fd1441, %fd246;
	mov.f64 	%fd1442, %fd245;
	mov.f64 	%fd1443, %fd244;
	mov.f64 	%fd1444, %fd243;
	@%p102 bra 	$L__BB1_29;
	setp.lt.s64 	%p103, %rd429, %rd31;
	min.s64 	%rd431, %rd429, %rd31;
	selp.f64 	%fd1434, %fd1412, %fd253, %p103;
	selp.b32 	%r1542, %r1540, %r945, %p103;
	selp.f64 	%fd1435, %fd1413, %fd252, %p103;
	selp.f64 	%fd1436, %fd1414, %fd251, %p103;
	selp.f64 	%fd1437, %fd1415, %fd250, %p103;
	selp.f64 	%fd1438, %fd1416, %fd249, %p103;
	selp.f64 	%fd1439, %fd1417, %fd248, %p103;
	selp.f64 	%fd1440, %fd1418, %fd247, %p103;
	selp.f64 	%fd1441, %fd1419, %fd246, %p103;
	selp.f64 	%fd1442, %fd1420, %fd245, %p103;
	selp.f64 	%fd1443, %fd1421, %fd244, %p103;
	selp.f64 	%fd1444, %fd1422, %fd243, %p103;
$L__BB1_29:
	mov.b64 	%rd325, %fd1444;
	mov.b64 	{%r980, %r985}, %rd325;
	mov.b32 	%r1106, 2;
	mov.b32 	%r1108, -1;
	// begin inline asm
	shfl.sync.down.b32 %r979, %r980, %r1106, %r973, %r1108;
	// end inline asm
	// begin inline asm
	shfl.sync.down.b32 %r984, %r985, %r1106, %r973, %r1108;
	// end inline asm
	mov.b64 	%rd326, {%r979, %r984};
	mov.b64 	%fd276, %rd326;
	mov.b64 	%rd327, %fd1443;
	mov.b64 	{%r990, %r995}, %rd327;
	// begin inline asm
	shfl.sync.down.b32 %r989, %r990, %r1106, %r973, %r1108;
	// end inline asm
	// begin inline asm
	shfl.sync.down.b32 %r994, %r995, %r1106, %r973, %r1108;
	// end inline asm
	mov.b64 	%rd328, {%r989, %r994};
	mov.b64 	%fd277, %rd328;
	mov.b64 	%rd329, %fd1442;
	mov.b64 	{%r1000, %r1005}, %rd329;
	// begin inline asm
	shfl.sync.down.b32 %r999, %r1000, %r1106, %r973, %r1108;
	// end inline asm
	// begin inline asm
	shfl.sync.down.b32 %r1004, %r1005, %r1106, %r973, %r1108;
	// end inline asm
	mov.b64 	%rd330, {%r999, %r1004};
	mov.b64 	%fd278, %rd330;
	mov.b64 	%rd331, %fd1441;
	mov.b64 	{%r1010, %r1015}, %rd331;
	// begin inline asm
	shfl.sync.down.b32 %r1009, %r1010, %r1106, %r973, %r1108;
	// end inline asm
	// begin inline asm
	shfl.sync.down.b32 %r1014, %r1015, %r1106, %r973, %r1108;
	// end inline asm
	mov.b64 	%rd332, {%r1009, %r1014};
	mov.b64 	%fd279, %rd332;
	mov.b64 	%rd333, %fd1440;
	mov.b64 	{%r1020, %r1025}, %rd333;
	// begin inline asm
	shfl.sync.down.b32 %r1019, %r1020, %r1106, %r973, %r1108;
	// end inline asm
	// begin inline asm
	shfl.sync.down.b32 %r1024, %r1025, %r1106, %r973, %r1108;
	// end inline asm
	mov.b64 	%rd334, {%r1019, %r1024};
	mov.b64 	%fd280, %rd334;
	mov.b64 	%rd335, %fd1439;
	mov.b64 	{%r1030, %r1035}, %rd335;
	// begin inline asm
	shfl.sync.down.b32 %r1029, %r1030, %r1106, %r973, %r1108;
	// end inline asm
	// begin inline asm
	shfl.sync.down.b32 %r1034, %r1035, %r1106, %r973, %r1108;
	// end inline asm
	mov.b64 	%rd336, {%r1029, %r1034};
	mov.b64 	%fd281, %rd336;
	mov.b64 	%rd337, %fd1438;
	mov.b64 	{%r1040, %r1045}, %rd337;
	// begin inline asm
	shfl.sync.down.b32 %r1039, %r1040, %r1106, %r973, %r1108;
	// end inline asm
	// begin inline asm
	shfl.sync.down.b32 %r1044, %r1045, %r1106, %r973, %r1108;
	// end inline asm
	mov.b64 	%rd338, {%r1039, %r1044};
	mov.b64 	%fd282, %rd338;
	mov.b64 	%rd339, %fd1437;
	mov.b64 	{%r1050, %r1055}, %rd339;
	// begin inline asm
	shfl.sync.down.b32 %r1049, %r1050, %r1106, %r973, %r1108;
	// end inline asm
	// begin inline asm
	shfl.sync.down.b32 %r1054, %r1055, %r1106, %r973, %r1108;
	// end inline asm
	mov.b64 	%rd340, {%r1049, %r1054};
	mov.b64 	%fd283, %rd340;
	mov.b64 	%rd341, %fd1436;
	mov.b64 	{%r1060, %r1065}, %rd341;
	// begin inline asm
	shfl.sync.down.b32 %r1059, %r1060, %r1106, %r973, %r1108;
	// end inline asm
	// begin inline asm
	shfl.sync.down.b32 %r1064, %r1065, %r1106, %r973, %r1108;
	// end inline asm
	mov.b64 	%rd342, {%r1059, %r1064};
	mov.b64 	%fd284, %rd342;
	mov.b64 	%rd343, %fd1435;
	mov.b64 	{%r1070, %r1075}, %rd343;
	// begin inline asm
	shfl.sync.down.b32 %r1069, %r1070, %r1106, %r973, %r1108;
	// end inline asm
	// begin inline asm
	shfl.sync.down.b32 %r1074, %r1075, %r1106, %r973, %r1108;
	// end inline asm
	mov.b64 	%rd344, {%r1069, %r1074};
	mov.b64 	%fd285, %rd344;
	// begin inline asm
	shfl.sync.down.b32 %r1079, %r1542, %r1106, %r973, %r1108;
	// end inline asm
	// begin inline asm
	shfl.sync.down.b32 %r1084, %r1085, %r1106, %r973, %r1108;
	// end inline asm
	mov.b64 	%rd345, %fd1434;
	mov.b64 	{%r1090, %r1095}, %rd345;
	// begin inline asm
	shfl.sync.down.b32 %r1089, %r1090, %r1106, %r973, %r1108;
	// end inline asm
	// begin inline asm
	shfl.sync.down.b32 %r1094, %r1095, %r1106, %r973, %r1108;
	// end inline asm
	mov.b64 	%rd346, {%r1089, %r1094};
	mov.b64 	%fd286, %rd346;
	mov.b64 	{%r1100, %r1105}, %rd431;
	// begin inline asm
	shfl.sync.down.b32 %r1099, %r1100, %r1106, %r973, %r1108;
	// end inline asm
	// begin inline asm
	shfl.sync.down.b32 %r1104, %r1105, %r1106, %r973, %r1108;
	// end inline asm
	mov.b64 	%rd34, {%r1099, %r1104};
	add.s32 	%r1109, %r844, 2;
	setp.gt.s32 	%p104, %r1109, %r973;
	setp.lt.f64 	%p105, %fd1434, %fd286;
	or.pred  	%p106, %p104, %p105;
	mov.u64 	%rd432, %rd431;
	mov.f64 	%fd1445, %fd1434;
	mov.u32 	%r1543, %r1542;
	mov.f64 	%fd1446, %fd1435;
	mov.f64 	%fd1447, %fd1436;
	mov.f64 	%fd1448, %fd1437;
	mov.f64 	%fd1449, %fd1438;
	mov.f64 	%fd1450, %fd1439;
	mov.f64 	%fd1451, %fd1440;
	mov.f64 	%fd1452, %fd1441;
	mov.f64 	%fd1453, %fd1442;
	mov.f64 	%fd1454, %fd1443;
	mov.f64 	%fd1455, %fd1444;
	@%p106 bra 	$L__BB1_32;
	setp.gt.f64 	%p107, %fd1434, %fd286;
	mov.u64 	%rd432, %rd34;
	mov.f64 	%fd1445, %fd286;
	mov.u32 	%r1543, %r1079;
	mov.f64 	%fd1446, %fd285;
	mov.f64 	%fd1447, %fd284;
	mov.f64 	%fd1448, %fd283;
	mov.f64 	%fd1449, %fd282;
	mov.f64 	%fd1450, %fd281;
	mov.f64 	%fd1451, %fd280;
	mov.f64 	%fd1452, %fd279;
	mov.f64 	%fd1453, %fd278;
	mov.f64 	%fd1454, %fd277;
	mov.f64 	%fd1455, %fd276;
	@%p107 bra 	$L__BB1_32;
	setp.lt.s64 	%p108, %rd431, %rd34;
	min.s64 	%rd432, %rd431, %rd34;
	selp.f64 	%fd1445, %fd1434, %fd286, %p108;
	selp.b32 	%r1543, %r1542, %r1079, %p108;
	selp.f64 	%fd1446, %fd1435, %fd285, %p108;
	selp.f64 	%fd1447, %fd1436, %fd284, %p108;
	selp.f64 	%fd1448, %fd1437, %fd283, %p108;
	selp.f64 	%fd1449, %fd1438, %fd282, %p108;
	selp.f64 	%fd1450, %fd1439, %fd281, %p108;
	selp.f64 	%fd1451, %fd1440, %fd280, %p108;
	selp.f64 	%fd1452, %fd1441, %fd279, %p108;
	selp.f64 	%fd1453, %fd1442, %fd278, %p108;
	selp.f64 	%fd1454, %fd1443, %fd277, %p108;
	selp.f64 	%fd1455, %fd1444, %fd276, %p108;
$L__BB1_32:
	mov.b64 	%rd347, %fd1455;
	mov.b64 	{%r1111, %r1116}, %rd347;
	mov.b32 	%r1237, 4;
	mov.b32 	%r1239, -1;
	// begin inline asm
	shfl.sync.down.b32 %r1110, %r1111, %r1237, %r973, %r1239;
	// end inline asm
	// begin inline asm
	shfl.sync.down.b32 %r1115, %r1116, %r1237, %r973, %r1239;
	// end inline asm
	mov.b64 	%rd348, {%r1110, %r1115};
	mov.b64 	%fd309, %rd348;
	mov.b64 	%rd349, %fd1454;
	mov.b64 	{%r1121, %r1126}, %rd349;
	// begin inline asm
	shfl.sync.down.b32 %r1120, %r1121, %r1237, %r973, %r1239;
	// end inline asm
	// begin inline asm
	shfl.sync.down.b32 %r1125, %r1126, %r1237, %r973, %r1239;
	// end inline asm
	mov.b64 	%rd350, {%r1120, %r1125};
	mov.b64 	%fd310, %rd350;
	mov.b64 	%rd351, %fd1453;
	mov.b64 	{%r1131, %r1136}, %rd351;
	// begin inline asm
	shfl.sync.down.b32 %r1130, %r1131, %r1237, %r973, %r1239;
	// end inline asm
	// begin inline asm
	shfl.sync.down.b32 %r1135, %r1136, %r1237, %r973, %r1239;
	// end inline asm
	mov.b64 	%rd352, {%r1130, %r1135};
	mov.b64 	%fd311, %rd352;
	mov.b64 	%rd353, %fd1452;
	mov.b64 	{%r1141, %r1146}, %rd353;
	// begin inline asm
	shfl.sync.down.b32 %r1140, %r1141, %r1237, %r973, %r1239;
	// end inline asm
	// begin inline asm
	shfl.sync.down.b32 %r1145, %r1146, %r1237, %r973, %r1239;
	// end inline asm
	mov.b64 	%rd354, {%r1140, %r1145};
	mov.b64 	%fd312, %rd354;
	mov.b64 	%rd355, %fd1451;
	mov.b64 	{%r1151, %r1156}, %rd355;
	// begin inline asm
	shfl.sync.down.b32 %r1150, %r1151, %r1237, %r973, %r1239;
	// end inline asm
	// begin inline asm
	shfl.sync.down.b32 %r1155, %r1156, %r1237, %r973, %r1239;
	// end inline asm
	mov.b64 	%rd356, {%r1150, %r1155};
	mov.b64 	%fd313, %rd356;
	mov.b64 	%rd357, %fd1450;
	mov.b64 	{%r1161, %r1166}, %rd357;
	// begin inline asm
	shfl.sync.down.b32 %r1160, %r1161, %r1237, %r973, %r1239;
	// end inline asm
	// begin inline asm
	shfl.sync.down.b32 %r1165, %r1166, %r1237, %r973, %r1239;
	// end inline asm
	mov.b64 	%rd358, {%r1160, %r1165};
	mov.b64 	%fd314, %rd358;
	mov.b64 	%rd359, %fd1449;
	mov.b64 	{%r1171, %r1176}, %rd359;
	// begin inline asm
	shfl.sync.down.b32 %r1170, %r1171, %r1237, %r973, %r1239;
	// end inline asm
	// begin inline asm
	shfl.sync.down.b32 %r1175, %r1176, %r1237, %r973, %r1239;
	// end inline asm
	mov.b64 	%rd360, {%r1170, %r1175};
	mov.b64 	%fd315, %rd360;
	mov.b64 	%rd361, %fd1448;
	mov.b64 	{%r1181, %r1186}, %rd361;
	// begin inline asm
	shfl.sync.down.b32 %r1180, %r1181, %r1237, %r973, %r1239;
	// end inline asm
	// begin inline asm
	shfl.sync.down.b32 %r1185, %r1186, %r1237, %r973, %r1239;
	// end inline asm
	mov.b64 	%rd362, {%r1180, %r1185};
	mov.b64 	%fd316, %rd362;
	mov.b64 	%rd363, %fd1447;
	mov.b64 	{%r1191, %r1196}, %rd363;
	// begin inline asm
	shfl.sync.down.b32 %r1190, %r1191, %r1237, %r973, %r1239;
	// end inline asm
	// begin inline asm
	shfl.sync.down.b32 %r1195, %r1196, %r1237, %r973, %r1239;
	// end inline asm
	mov.b64 	%rd364, {%r1190, %r1195};
	mov.b64 	%fd317, %rd364;
	mov.b64 	%rd365, %fd1446;
	mov.b64 	{%r1201, %r1206}, %rd365;
	// begin inline asm
	shfl.sync.down.b32 %r1200, %r1201, %r1237, %r973, %r1239;
	// end inline asm
	// begin inline asm
	shfl.sync.down.b32 %r1205, %r1206, %r1237, %r973, %r1239;
	// end inline asm
	mov.b64 	%rd366, {%r1200, %r1205};
	mov.b64 	%fd318, %rd366;
	// begin inline asm
	shfl.sync.down.b32 %r1210, %r1543, %r1237, %r973, %r1239;
	// end inline asm
	// begin inline asm
	shfl.sync.down.b32 %r1215, %r1216, %r1237, %r973, %r1239;
	// end inline asm
	mov.b64 	%rd367, %fd1445;
	mov.b64 	{%r1221, %r1226}, %rd367;
	// begin inline asm
	shfl.sync.down.b32 %r1220, %r1221, %r1237, %r973, %r1239;
	// end inline asm
	// begin inline asm
	shfl.sync.down.b32 %r1225, %r1226, %r1237, %r973, %r1239;
	// end inline asm
	mov.b64 	%rd368, {%r1220, %r1225};
	mov.b64 	%fd319, %rd368;
	mov.b64 	{%r1231, %r1236}, %rd432;
	// begin inline asm
	shfl.sync.down.b32 %r1230, %r1231, %r1237, %r973, %r1239;
	// end inline asm
	// begin inline asm
	shfl.sync.down.b32 %r1235, %r1236, %r1237, %r973, %r1239;
	// end inline asm
	mov.b64 	%rd37, {%r1230, %r1235};
	add.s32 	%r1240, %r844, 4;
	setp.gt.s32 	%p109, %r1240, %r973;
	setp.lt.f64 	%p110, %fd1445, %fd319;
	or.pred  	%p111, %p109, %p110;
	mov.u64 	%rd433, %rd432;
	mov.f64 	%fd1456, %fd1445;
	mov.u32 	%r1544, %r1543;
	mov.f64 	%fd1457, %fd1446;
	mov.f64 	%fd1458, %fd1447;
	mov.f64 	%fd1459, %fd1448;
	mov.f64 	%fd1460, %fd1449;
	mov.f64 	%fd1461, %fd1450;
	mov.f64 	%fd1462, %fd1451;
	mov.f64 	%fd1463, %fd1452;
	mov.f64 	%fd1464, %fd1453;
	mov.f64 	%fd1465, %fd1454;
	mov.f64 	%fd1466, %fd1455;
	@%p111 bra 	$L__BB1_35;
	setp.gt.f64 	%p112, %fd1445, %fd319;
	mov.u64 	%rd433, %rd37;
	mov.f64 	%fd1456, %fd319;
	mov.u32 	%r1544, %r1210;
	mov.f64 	%fd1457, %fd318;
	mov.f64 	%fd1458, %fd317;
	mov.f64 	%fd1459, %fd316;
	mov.f64 	%fd1460, %fd315;
	mov.f64 	%fd1461, %fd314;
	mov.f64 	%fd1462, %fd313;
	mov.f64 	%fd1463, %fd312;
	mov.f64 	%fd1464, %fd311;
	mov.f64 	%fd1465, %fd310;
	mov.f64 	%fd1466, %fd309;
	@%p112 bra 	$L__BB1_35;
	setp.lt.s64 	%p113, %rd432, %rd37;
	min.s64 	%rd433, %rd432, %rd37;
	selp.f64 	%fd1456, %fd1445, %fd319, %p113;
	selp.b32 	%r1544, %r1543, %r1210, %p113;
	selp.f64 	%fd1457, %fd1446, %fd318, %p113;
	selp.f64 	%fd1458, %fd1447, %fd317, %p113;
	selp.f64 	%fd1459, %fd1448, %fd316, %p113;
	selp.f64 	%fd1460, %fd1449, %fd315, %p113;
	selp.f64 	%fd1461, %fd1450, %fd314, %p113;
	selp.f64 	%fd1462, %fd1451, %fd313, %p113;
	selp.f64 	%fd1463, %fd1452, %fd312, %p113;
	selp.f64 	%fd1464, %fd1453, %fd311, %p113;
	selp.f64 	%fd1465, %fd1454, %fd310, %p113;
	selp.f64 	%fd1466, %fd1455, %fd309, %p113;
$L__BB1_35:
	mov.b64 	%rd369, %fd1466;
	mov.b64 	{%r1242, %r1247}, %rd369;
	mov.b32 	%r1368, 8;
	mov.b32 	%r1370, -1;
	// begin inline asm
	shfl.sync.down.b32 %r1241, %r1242, %r1368, %r973, %r1370;
	// end inline asm
	// begin inline asm
	shfl.sync.down.b32 %r1246, %r1247, %r1368, %r973, %r1370;
	// end inline asm
	mov.b64 	%rd370, {%r1241, %r1246};
	mov.b64 	%fd342, %rd370;
	mov.b64 	%rd371, %fd1465;
	mov.b64 	{%r1252, %r1257}, %rd371;
	// begin inline asm
	shfl.sync.down.b32 %r1251, %r1252, %r1368, %r973, %r1370;
	// end inline asm
	// begin inline asm
	shfl.sync.down.b32 %r1256, %r1257, %r1368, %r973, %r1370;
	// end inline asm
	mov.b64 	%rd372, {%r1251, %r1256};
	mov.b64 	%fd343, %rd372;
	mov.b64 	%rd373, %fd1464;
	mov.b64 	{%r1262, %r1267}, %rd373;
	// begin inline asm
	shfl.sync.down.b32 %r1261, %r1262, %r1368, %r973, %r1370;
	// end inline asm
	// begin inline asm
	shfl.sync.down.b32 %r1266, %r1267, %r1368, %r973, %r1370;
	// end inline asm
	mov.b64 	%rd374, {%r1261, %r1266};
	mov.b64 	%fd344, %rd374;
	mov.b64 	%rd375, %fd1463;
	mov.b64 	{%r1272, %r1277}, %rd375;
	// begin inline asm
	shfl.sync.down.b32 %r1271, %r1272, %r1368, %r973, %r1370;
	// end inline asm
	// begin inline asm
	shfl.sync.down.b32 %r1276, %r1277, %r1368, %r973, %r1370;
	// end inline asm
	mov.b64 	%rd376, {%r1271, %r1276};
	mov.b64 	%fd345, %rd376;
	mov.b64 	%rd377, %fd1462;
	mov.b64 	{%r1282, %r1287}, %rd377;
	// begin inline asm
	shfl.sync.down.b32 %r1281, %r1282, %r1368, %r973, %r1370;
	// end inline asm
	// begin inline asm
	shfl.sync.down.b32 %r1286, %r1287, %r1368, %r973, %r1370;
	// end inline asm
	mov.b64 	%rd378, {%r1281, %r1286};
	mov.b64 	%fd346, %rd378;
	mov.b64 	%rd379, %fd1461;
	mov.b64 	{%r1292, %r1297}, %rd379;
	// begin inline asm
	shfl.sync.down.b32 %r1291, %r1292, %r1368, %r973, %r1370;
	// end inline asm
	// begin inline asm
	shfl.sync.down.b32 %r1296, %r1297, %r1368, %r973, %r1370;
	// end inline asm
	mov.b64 	%rd380, {%r1291, %r1296};
	mov.b64 	%fd347, %rd380;
	mov.b64 	%rd381, %fd1460;
	mov.b64 	{%r1302, %r1307}, %rd381;
	// begin inline asm
	shfl.sync.down.b32 %r1301, %r1302, %r1368, %r973, %r1370;
	// end inline asm
	// begin inline asm
	shfl.sync.down.b32 %r1306, %r1307, %r1368, %r973, %r1370;
	// end inline asm
	mov.b64 	%rd382, {%r1301, %r1306};
	mov.b64 	%fd348, %rd382;
	mov.b64 	%rd383, %fd1459;
	mov.b64 	{%r1312, %r1317}, %rd383;
	// begin inline asm
	shfl.sync.down.b32 %r1311, %r1312, %r1368, %r973, %r1370;
	// end inline asm
	// begin inline asm
	shfl.sync.down.b32 %r1316, %r1317, %r1368, %r973, %r1370;
	// end inline asm
	mov.b64 	%rd384, {%r1311, %r1316};
	mov.b64 	%fd349, %rd384;
	mov.b64 	%rd385, %fd1458;
	mov.b64 	{%r1322, %r1327}, %rd385;
	// begin inline asm
	shfl.sync.down.b32 %r1321, %r1322, %r1368, %r973, %r1370;
	// end inline asm
	// begin inline asm
	shfl.sync.down.b32 %r1326, %r1327, %r1368, %r973, %r1370;
	// end inline asm
	mov.b64 	%rd386, {%r1321, %r1326};
	mov.b64 	%fd350, %rd386;
	mov.b64 	%rd387, %fd1457;
	mov.b64 	{%r1332, %r1337}, %rd387;
	// begin inline asm
	shfl.sync.down.b32 %r1331, %r1332, %r1368, %r973, %r1370;
	// end inline asm
	// begin inline asm
	shfl.sync.down.b32 %r1336, %r1337, %r1368, %r973, %r1370;
	// end inline asm
	mov.b64 	%rd388, {%r1331, %r1336};
	mov.b64 	%fd351, %rd388;
	// begin inline asm
	shfl.sync.down.b32 %r1341, %r1544, %r1368, %r973, %r1370;
	// end inline asm
	// begin inline asm
	shfl.sync.down.b32 %r1346, %r1347, %r1368, %r973, %r1370;
	// end inline asm
	mov.b64 	%rd389, %fd1456;
	mov.b64 	{%r1352, %r1357}, %rd389;
	// begin inline asm
	shfl.sync.down.b32 %r1351, %r1352, %r1368, %r973, %r1370;
	// end inline asm
	// begin inline asm
	shfl.sync.down.b32 %r1356, %r1357, %r1368, %r973, %r1370;
	// end inline asm
	mov.b64 	%rd390, {%r1351, %r1356};
	mov.b64 	%fd352, %rd390;
	mov.b64 	{%r1362, %r1367}, %rd433;
	// begin inline asm
	shfl.sync.down.b32 %r1361, %r1362, %r1368, %r973, %r1370;
	// end inline asm
	// begin inline asm
	shfl.sync.down.b32 %r1366, %r1367, %r1368, %r973, %r1370;
	// end inline asm
	mov.b64 	%rd40, {%r1361, %r1366};
	add.s32 	%r1371, %r844, 8;
	setp.gt.s32 	%p114, %r1371, %r973;
	setp.lt.f64 	%p115, %fd1456, %fd352;
	or.pred  	%p116, %p114, %p115;
	mov.u64 	%rd434, %rd433;
	mov.f64 	%fd1467, %fd1456;
	mov.u32 	%r1545, %r1544;
	mov.f64 	%fd1468, %fd1457;
	mov.f64 	%fd1469, %fd1458;
	mov.f64 	%fd1470, %fd1459;
	mov.f64 	%fd1471, %fd1460;
	mov.f64 	%fd1472, %fd1461;
	mov.f64 	%fd1473, %fd1462;
	mov.f64 	%fd1474, %fd1463;
	mov.f64 	%fd1475, %fd1464;
	mov.f64 	%fd1476, %fd1465;
	mov.f64 	%fd1477, %fd1466;
	@%p116 bra 	$L__BB1_38;
	setp.gt.f64 	%p117, %fd1456, %fd352;
	mov.u64 	%rd434, %rd40;
	mov.f64 	%fd1467, %fd352;
	mov.u32 	%r1545, %r1341;
	mov.f64 	%fd1468, %fd351;
	mov.f64 	%fd1469, %fd350;
	mov.f64 	%fd1470, %fd349;
	mov.f64 	%fd1471, %fd348;
	mov.f64 	%fd1472, %fd347;
	mov.f64 	%fd1473, %fd346;
	mov.f64 	%fd1474, %fd345;
	mov.f64 	%fd1475, %fd344;
	mov.f64 	%fd1476, %fd343;
	mov.f64 	%fd1477, %fd342;
	@%p117 bra 	$L__BB1_38;
	setp.lt.s64 	%p118, %rd433, %rd40;
	min.s64 	%rd434, %rd433, %rd40;
	selp.f64 	%fd1467, %fd1456, %fd352, %p118;
	selp.b32 	%r1545, %r1544, %r1341, %p118;
	selp.f64 	%fd1468, %fd1457, %fd351, %p118;
	selp.f64 	%fd1469, %fd1458, %fd350, %p118;
	selp.f64 	%fd1470, %fd1459, %fd349, %p118;
	selp.f64 	%fd1471, %fd1460, %fd348, %p118;
	selp.f64 	%fd1472, %fd1461, %fd347, %p118;
	selp.f64 	%fd1473, %fd1462, %fd346, %p118;
	selp.f64 	%fd1474, %fd1463, %fd345, %p118;
	selp.f64 	%fd1475, %fd1464, %fd344, %p118;
	selp.f64 	%fd1476, %fd1465, %fd343, %p118;
	selp.f64 	%fd1477, %fd1466, %fd342, %p118;
$L__BB1_38:
	mov.b64 	%rd391, %fd1477;
	mov.b64 	{%r1373, %r1378}, %rd391;
	mov.b32 	%r1499, 16;
	mov.b32 	%r1501, -1;
	// begin inline asm
	shfl.sync.down.b32 %r1372, %r1373, %r1499, %r973, %r1501;
	// end inline asm
	// begin inline asm
	shfl.sync.down.b32 %r1377, %r1378, %r1499, %r973, %r1501;
	// end inline asm
	mov.b64 	%rd392, {%r1372, %r1377};
	mov.b64 	%fd375, %rd392;
	mov.b64 	%rd393, %fd1476;
	mov.b64 	{%r1383, %r1388}, %rd393;
	// begin inline asm
	shfl.sync.down.b32 %r1382, %r1383, %r1499, %r973, %r1501;
	// end inline asm
	// begin inline asm
	shfl.sync.down.b32 %r1387, %r1388, %r1499, %r973, %r1501;
	// end inline asm
	mov.b64 	%rd394, {%r1382, %r1387};
	mov.b64 	%fd376, %rd394;
	mov.b64 	%rd395, %fd1475;
	mov.b64 	{%r1393, %r1398}, %rd395;
	// begin inline asm
	shfl.sync.down.b32 %r1392, %r1393, %r1499, %r973, %r1501;
	// end inline asm
	// begin inline asm
	shfl.sync.down.b32 %r1397, %r1398, %r1499, %r973, %r1501;
	// end inline asm
	mov.b64 	%rd396, {%r1392, %r1397};
	mov.b64 	%fd377, %rd396;
	mov.b64 	%rd397, %fd1474;
	mov.b64 	{%r1403, %r1408}, %rd397;
	// begin inline asm
	shfl.sync.down.b32 %r1402, %r1403, %r1499, %r973, %r1501;
	// end inline asm
	// begin inline asm
	shfl.sync.down.b32 %r1407, %r1408, %r1499, %r973, %r1501;
	// end inline asm
	mov.b64 	%rd398, {%r1402, %r1407};
	mov.b64 	%fd378, %rd398;
	mov.b64 	%rd399, %fd1473;
	mov.b64 	{%r1413, %r1418}, %rd399;
	// begin inline asm
	shfl.sync.down.b32 %r1412, %r1413, %r1499, %r973, %r1501;
	// end inline asm
	// begin inline asm
	shfl.sync.down.b32 %r1417, %r1418, %r1499, %r973, %r1501;
	// end inline asm
	mov.b64 	%rd400, {%r1412, %r1417};
	mov.b64 	%fd379, %rd400;
	mov.b64 	%rd401, %fd1472;
	mov.b64 	{%r1423, %r1428}, %rd401;
	// begin inline asm
	shfl.sync.down.b32 %r1422, %r1423, %r1499, %r973, %r1501;
	// end inline asm
	// begin inline asm
	shfl.sync.down.b32 %r1427, %r1428, %r1499, %r973, %r1501;
	// end inline asm
	mov.b64 	%rd402, {%r1422, %r1427};
	mov.b64 	%fd380, %rd402;
	mov.b64 	%rd403, %fd1471;
	mov.b64 	{%r1433, %r1438}, %rd403;
	// begin inline asm
	shfl.sync.down.b32 %r1432, %r1433, %r1499, %r973, %r1501;
	// end inline asm
	// begin inline asm
	shfl.sync.down.b32 %r1437, %r1438, %r1499, %r973, %r1501;
	// end inline asm
	mov.b64 	%rd404, {%r1432, %r1437};
	mov.b64 	%fd381, %rd404;
	mov.b64 	%rd405, %fd1470;
	mov.b64 	{%r1443, %r1448}, %rd405;
	// begin inline asm
	shfl.sync.down.b32 %r1442, %r1443, %r1499, %r973, %r1501;
	// end inline asm
	// begin inline asm
	shfl.sync.down.b32 %r1447, %r1448, %r1499, %r973, %r1501;
	// end inline asm
	mov.b64 	%rd406, {%r1442, %r1447};
	mov.b64 	%fd382, %rd406;
	mov.b64 	%rd407, %fd1469;
	mov.b64 	{%r1453, %r1458}, %rd407;
	// begin inline asm
	shfl.sync.down.b32 %r1452, %r1453, %r1499, %r973, %r1501;
	// end inline asm
	// begin inline asm
	shfl.sync.down.b32 %r1457, %r1458, %r1499, %r973, %r1501;
	// end inline asm
	mov.b64 	%rd408, {%r1452, %r1457};
	mov.b64 	%fd383, %rd408;
	mov.b64 	%rd409, %fd1468;
	mov.b64 	{%r1463, %r1468}, %rd409;
	// begin inline asm
	shfl.sync.down.b32 %r1462, %r1463, %r1499, %r973, %r1501;
	// end inline asm
	// begin inline asm
	shfl.sync.down.b32 %r1467, %r1468, %r1499, %r973, %r1501;
	// end inline asm
	mov.b64 	%rd410, {%r1462, %r1467};
	mov.b64 	%fd384, %rd410;
	// begin inline asm
	shfl.sync.down.b32 %r1472, %r1545, %r1499, %r973, %r1501;
	// end inline asm
	// begin inline asm
	shfl.sync.down.b32 %r1477, %r1478, %r1499, %r973, %r1501;
	// end inline asm
	mov.b64 	%rd411, %fd1467;
	mov.b64 	{%r1483, %r1488}, %rd411;
	// begin inline asm
	shfl.sync.down.b32 %r1482, %r1483, %r1499, %r973, %r1501;
	// end inline asm
	// begin inline asm
	shfl.sync.down.b32 %r1487, %r1488, %r1499, %r973, %r1501;
	// end inline asm
	mov.b64 	%rd412, {%r1482, %r1487};
	mov.b64 	%fd385, %rd412;
	mov.b64 	{%r1493, %r1498}, %rd434;
	// begin inline asm
	shfl.sync.down.b32 %r1492, %r1493, %r1499, %r973, %r1501;
	// end inline asm
	// begin inline asm
	shfl.sync.down.b32 %r1497, %r1498, %r1499, %r973, %r1501;
	// end inline asm
	mov.b64 	%rd43, {%r1492, %r1497};
	add.s32 	%r1502, %r844, 16;
	setp.gt.s32 	%p119, %r1502, %r973;
	setp.lt.f64 	%p120, %fd1467, %fd385;
	or.pred  	%p121, %p119, %p120;
	mov.u64 	%rd470, %rd434;
	mov.f64 	%fd1819, %fd1467;
	mov.u32 	%r1584, %r1545;
	mov.f64 	%fd1820, %fd1468;
	mov.f64 	%fd1821, %fd1469;
	mov.f64 	%fd1822, %fd1470;
	mov.f64 	%fd1823, %fd1471;
	mov.f64 	%fd1824, %fd1472;
	mov.f64 	%fd1825, %fd1473;
	mov.f64 	%fd1826, %fd1474;
	mov.f64 	%fd1827, %fd1475;
	mov.f64 	%fd1828, %fd1476;
	mov.f64 	%fd1829, %fd1477;
	@%p121 bra 	$L__BB1_41;
	setp.gt.f64 	%p122, %fd1467, %fd385;
	mov.u64 	%rd470, %rd43;
	mov.f64 	%fd1819, %fd385;
	mov.u32 	%r1584, %r1472;
	mov.f64 	%fd1820, %fd384;
	mov.f64 	%fd1821, %fd383;
	mov.f64 	%fd1822, %fd382;
	mov.f64 	%fd1823, %fd381;
	mov.f64 	%fd1824, %fd380;
	mov.f64 	%fd1825, %fd379;
	mov.f64 	%fd1826, %fd378;
	mov.f64 	%fd1827, %fd377;
	mov.f64 	%fd1828, %fd376;
	mov.f64 	%fd1829, %fd375;
	@%p122 bra 	$L__BB1_41;
	setp.lt.s64 	%p123, %rd434, %rd43;
	min.s64 	%rd470, %rd434, %rd43;
	selp.f64 	%fd1819, %fd1467, %fd385, %p123;
	selp.b32 	%r1584, %r1545, %r1472, %p123;
	selp.f64 	%fd1820, %fd1468, %fd384, %p123;
	selp.f64 	%fd1821, %fd1469, %fd383, %p123;
	selp.f64 	%fd1822, %fd1470, %fd382, %p123;
	selp.f64 	%fd1823, %fd1471, %fd381, %p123;
	selp.f64 	%fd1824, %fd1472, %fd380, %p123;
	selp.f64 	%fd1825, %fd1473, %fd379, %p123;
	selp.f64 	%fd1826, %fd1474, %fd378, %p123;
	selp.f64 	%fd1827, %fd1475, %fd377, %p123;
	selp.f64 	%fd1828, %fd1476, %fd376, %p123;
	selp.f64 	%fd1829, %fd1477, %fd375, %p123;
$L__BB1_41:
	setp.ne.s32 	%p124, %r844, 0;
	@%p124 bra 	$L__BB1_43;
	shr.u32 	%r1503, %r37, 5;
	mov.u32 	%r1504, _ZN6thrust24THRUST_300001_SM_1000_NS8cuda_cub4core6detail5shmemE;
	mad.lo.s32 	%r1505, %r1503, 104, %r1504;
	st.shared.f64 	[%r1505+8], %fd1829;
	st.shared.f64 	[%r1505+16], %fd1828;
	st.shared.f64 	[%r1505+24], %fd1827;
	st.shared.f64 	[%r1505+32], %fd1826;
	st.shared.f64 	[%r1505+40], %fd1825;
	st.shared.f64 	[%r1505+48], %fd1824;
	st.shared.f64 	[%r1505+56], %fd1823;
	st.shared.f64 	[%r1505+64], %fd1822;
	st.shared.f64 	[%r1505+72], %fd1821;
	st.shared.f64 	[%r1505+80], %fd1820;
	st.shared.u32 	[%r1505+88], %r1584;
	st.shared.f64 	[%r1505+96], %fd1819;
	st.shared.u64 	[%r1505+104], %rd470;
$L__BB1_43:
	bar.sync 	0;
	setp.ne.s32 	%p125, %r37, 0;
	@%p125 bra 	$L__BB1_140;
	ld.param.u32 	%r1519, [_ZN6thrust24THRUST_300001_SM_1000_NS8cuda_cub4core6detail13_kernel_agentINS1_8__reduce11ReduceAgentINS0_12zip_iteratorIN4cuda3std3__45tupleIJP8DataNodeNS0_17counting_iteratorIlNS0_11use_defaultESF_SF_EEEEEEEPNSB_IJSC_lEEESJ_iNS1_9__extrema9arg_min_fISC_l12cmp_impurityEEEEJSI_SK_iSO_EEEvDpT0__param_2];
	setp.lt.s32 	%p126, %r1519, 33;
	mov.u64 	%rd436, %rd470;
	mov.f64 	%fd1489, %fd1819;
	mov.u32 	%r1547, %r1584;
	mov.f64 	%fd1490, %fd1820;
	mov.f64 	%fd1491, %fd1821;
	mov.f64 	%fd1492, %fd1822;
	mov.f64 	%fd1493, %fd1823;
	mov.f64 	%fd1494, %fd1824;
	mov.f64 	%fd1495, %fd1825;
	mov.f64 	%fd1496, %fd1826;
	mov.f64 	%fd1497, %fd1827;
	mov.f64 	%fd1498, %fd1828;
	mov.f64 	%fd1499, %fd1829;
	@%p126 bra 	$L__BB1_48;
	ld.shared.v2.f64 	{%fd408, %fd409}, [_ZN6thrust24THRUST_300001_SM_1000_NS8cuda_cub4core6detail5shmemE+112];
	ld.shared.v2.f64 	{%fd410, %fd411}, [_ZN6thrust24THRUST_300001_SM_1000_NS8cuda_cub4core6detail5shmemE+128];
	ld.shared.v2.f64 	{%fd412, %fd413}, [_ZN6thrust24THRUST_300001_SM_1000_NS8cuda_cub4core6detail5shmemE+144];
	ld.shared.v2.f64 	{%fd414, %fd415}, [_ZN6thrust24THRUST_300001_SM_1000_NS8cuda_cub4core6detail5shmemE+160];
	ld.shared.v2.f64 	{%fd416, %fd417}, [_ZN6thrust24THRUST_300001_SM_1000_NS8cuda_cub4core6detail5shmemE+176];
	ld.shared.u32 	%r54, [_ZN6thrust24THRUST_300001_SM_1000_NS8cuda_cub4core6detail5shmemE+192];
	ld.shared.f64 	%fd418, [_ZN6thrust24THRUST_300001_SM_1000_NS8cuda_cub4core6detail5shmemE+200];
	ld.shared.u64 	%rd46, [_ZN6thrust24THRUST_300001_SM_1000_NS8cuda_cub4core6detail5shmemE+208];
	setp.lt.f64 	%p127, %fd1819, %fd418;
	mov.u64 	%rd436, %rd470;
	mov.f64 	%fd1489, %fd1819;
	mov.u32 	%r1547, %r1584;
	mov.f64 	%fd1490, %fd1820;
	mov.f64 	%fd1491, %fd1821;
	mov.f64 	%fd1492, %fd1822;
	mov.f64 	%fd1493, %fd1823;
	mov.f64 	%fd1494, %fd1824;
	mov.f64 	%fd1495, %fd1825;
	mov.f64 	%fd1496, %fd1826;
	mov.f64 	%fd1497, %fd1827;
	mov.f64 	%fd1498, %fd1828;
	mov.f64 	%fd1499, %fd1829;
	@%p127 bra 	$L__BB1_48;
	setp.lt.f64 	%p128, %fd418, %fd1819;
	mov.u64 	%rd436, %rd46;
	mov.f64 	%fd1489, %fd418;
	mov.u32 	%r1547, %r54;
	mov.f64 	%fd1490, %fd417;
	mov.f64 	%fd1491, %fd416;
	mov.f64 	%fd1492, %fd415;
	mov.f64 	%fd1493, %fd414;
	mov.f64 	%fd1494, %fd413;
	mov.f64 	%fd1495, %fd412;
	mov.f64 	%fd1496, %fd411;
	mov.f64 	%fd1497, %fd410;
	mov.f64 	%fd1498, %fd409;
	mov.f64 	%fd1499, %fd408;
	@%p128 bra 	$L__BB1_48;
	setp.lt.s64 	%p129, %rd470, %rd46;
	min.s64 	%rd436, %rd470, %rd46;
	selp.f64 	%fd1489, %fd1819, %fd418, %p129;
	selp.b32 	%r1547, %r1584, %r54, %p129;
	selp.f64 	%fd1490, %fd1820, %fd417, %p129;
	selp.f64 	%fd1491, %fd1821, %fd416, %p129;
	selp.f64 	%fd1492, %fd1822, %fd415, %p129;
	selp.f64 	%fd1493, %fd1823, %fd414, %p129;
	selp.f64 	%fd1494, %fd1824, %fd413, %p129;
	selp.f64 	%fd1495, %fd1825, %fd412, %p129;
	selp.f64 	%fd1496, %fd1826, %fd411, %p129;
	selp.f64 	%fd1497, %fd1827, %fd410, %p129;
	selp.f64 	%fd1498, %fd1828, %fd409, %p129;
	selp.f64 	%fd1499, %fd1829, %fd408, %p129;
$L__BB1_48:
	ld.param.u32 	%r1520, [_ZN6thrust24THRUST_300001_SM_1000_NS8cuda_cub4core6detail13_kernel_agentINS1_8__reduce11ReduceAgentINS0_12zip_iteratorIN4cuda3std3__45tupleIJP8DataNodeNS0_17counting_iteratorIlNS0_11use_defaultESF_SF_EEEEEEEPNSB_IJSC_lEEESJ_iNS1_9__extrema9arg_min_fISC_l12cmp_impurityEEEEJSI_SK_iSO_EEEvDpT0__param_2];
	setp.lt.s32 	%p130, %r1520, 65;
	mov.f64 	%fd1500, %fd1499;
	mov.f64 	%fd1501, %fd1498;
	mov.f64 	%fd1502, %fd1497;
	mov.f64 	%fd1503, %fd1496;
	mov.f64 	%fd1504, %fd1495;
	mov.f64 	%fd1505, %fd1494;
	mov.f64 	%fd1506, %fd1493;
	mov.f64 	%fd1507, %fd1492;
	mov.f64 	%fd1508, %fd1491;
	mov.f64 	%fd1509, %fd1490;
	mov.u32 	%r1548, %r1547;
	mov.f64 	%fd1510, %fd1489;
	mov.u64 	%rd437, %rd436;
	@%p130 bra 	$L__BB1_52;
	ld.shared.f64 	%fd441, [_ZN6thrust24THRUST_300001_SM_1000_NS8cuda_cub4core6detail5shmemE+216];
	ld.shared.v2.f64 	{%fd442, %fd443}, [_ZN6thrust24THRUST_300001_SM_1000_NS8cuda_cub4core6detail5shmemE+224];
	ld.shared.v2.f64 	{%fd444, %fd445}, [_ZN6thrust24THRUST_300001_SM_1000_NS8cuda_cub4core6detail5shmemE+240];
	ld.shared.v2.f64 	{%fd446, %fd447}, [_ZN6thrust24THRUST_300001_SM_1000_NS8cuda_cub4core6detail5shmemE+256];
	ld.shared.v2.f64 	{%fd448, %fd449}, [_ZN6thrust24THRUST_300001_SM_1000_NS8cuda_cub4core6detail5shmemE+272];
	ld.shared.f64 	%fd450, [_ZN6thrust24THRUST_300001_SM_1000_NS8cuda_cub4core6detail5shmemE+288];
	ld.shared.u32 	%r57, [_ZN6thrust24THRUST_300001_SM_1000_NS8cuda_cub4core6detail5shmemE+296];
	ld.shared.v2.u64 	{%rd413, %rd49}, [_ZN6thrust24THRUST_300001_SM_1000_NS8cuda_cub4core6detail5shmemE+304];
	mov.b64 	%fd451, %rd413;
	setp.lt.f64 	%p131, %fd1489, %fd451;
	mov.f64 	%fd1500, %fd1499;
	mov.f64 	%fd1501, %fd1498;
	mov.f64 	%fd1502, %fd1497;
	mov.f64 	%fd1503, %fd1496;
	mov.f64 	%fd1504, %fd1495;
	mov.f64 	%fd1505, %fd1494;
	mov.f64 	%fd1506, %fd1493;
	mov.f64 	%fd1507, %fd1492;
	mov.f64 	%fd1508, %fd1491;
	mov.f64 	%fd1509, %fd1490;
	mov.u32 	%r1548, %r1547;
	mov.f64 	%fd1510, %fd1489;
	mov.u64 	%rd437, %rd436;
	@%p131 bra 	$L__BB1_52;
	setp.lt.f64 	%p132, %fd451, %fd1489;
	mov.f64 	%fd1500, %fd441;
	mov.f64 	%fd1501, %fd442;
	mov.f64 	%fd1502, %fd443;
	mov.f64 	%fd1503, %fd444;
	mov.f64 	%fd1504, %fd445;
	mov.f64 	%fd1505, %fd446;
	mov.f64 	%fd1506, %fd447;
	mov.f64 	%fd1507, %fd448;
	mov.f64 	%fd1508, %fd449;
	mov.f64 	%fd1509, %fd450;
	mov.u32 	%r1548, %r57;
	mov.f64 	%fd1510, %fd451;
	mov.u64 	%rd437, %rd49;
	@%p132 bra 	$L__BB1_52;
	setp.lt.s64 	%p133, %rd436, %rd49;
	min.s64 	%rd437, %rd436, %rd49;
	selp.f64 	%fd1510, %fd1489, %fd451, %p133;
	selp.b32 	%r1548, %r1547, %r57, %p133;
	selp.f64 	%fd1509, %fd1490, %fd450, %p133;
	selp.f64 	%fd1508, %fd1491, %fd449, %p133;
	selp.f64 	%fd1507, %fd1492, %fd448, %p133;
	selp.f64 	%fd1506, %fd1493, %fd447, %p133;
	selp.f64 	%fd1505, %fd1494, %fd446, %p133;
	selp.f64 	%fd1504, %fd1495, %fd445, %p133;
	selp.f64 	%fd1503, %fd1496, %fd444, %p133;
	selp.f64 	%fd1502, %fd1497, %fd443, %p133;
	selp.f64 	%fd1501, %fd1498, %fd442, %p133;
	selp.f64 	%fd1500, %fd1499, %fd441, %p133;
$L__BB1_52:
	ld.param.u32 	%r1521, [_ZN6thrust24THRUST_300001_SM_1000_NS8cuda_cub4core6detail13_kernel_agentINS1_8__reduce11ReduceAgentINS0_12zip_iteratorIN4cuda3std3__45tupleIJP8DataNodeNS0_17counting_iteratorIlNS0_11use_defaultESF_SF_EEEEEEEPNSB_IJSC_lEEESJ_iNS1_9__extrema9arg_min_fISC_l12cmp_impurityEEEEJSI_SK_iSO_EEEvDpT0__param_2];
	setp.lt.s32 	%p134, %r1521, 97;
	mov.f64 	%fd1511, %fd1500;
	mov.f64 	%fd1512, %fd1501;
	mov.f64 	%fd1513, %fd1502;
	mov.f64 	%fd1514, %fd1503;
	mov.f64 	%fd1515, %fd1504;
	mov.f64 	%fd1516, %fd1505;
	mov.f64 	%fd1517, %fd1506;
	mov.f64 	%fd1518, %fd1507;
	mov.f64 	%fd1519, %fd1508;
	mov.f64 	%fd1520, %fd1509;
	mov.u32 	%r1549, %r1548;
	mov.f64 	%fd1521, %fd1510;
	mov.u64 	%rd438, %rd437;
	@%p134 bra 	$L__BB1_56;
	ld.shared.v2.f64 	{%fd474, %fd475}, [_ZN6thrust24THRUST_300001_SM_1000_NS8cuda_cub4core6detail5shmemE+320];
	ld.shared.v2.f64 	{%fd476, %fd477}, [_ZN6thrust24THRUST_300001_SM_1000_NS8cuda_cub4core6detail5shmemE+336];
	ld.shared.v2.f64 	{%fd478, %fd479}, [_ZN6thrust24THRUST_300001_SM_1000_NS8cuda_cub4core6detail5shmemE+352];
	ld.shared.v2.f64 	{%fd480, %fd481}, [_ZN6thrust24THRUST_300001_SM_1000_NS8cuda_cub4core6detail5shmemE+368];
	ld.shared.v2.f64 	{%fd482, %fd483}, [_ZN6thrust24THRUST_300001_SM_1000_NS8cuda_cub4core6detail5shmemE+384];
	ld.shared.u32 	%r60, [_ZN6thrust24THRUST_300001_SM_1000_NS8cuda_cub4core6detail5shmemE+400];
	ld.shared.f64 	%fd484, [_ZN6thrust24THRUST_300001_SM_1000_NS8cuda_cub4core6detail5shmemE+408];
	ld.shared.u64 	%rd52, [_ZN6thrust24THRUST_300001_SM_1000_NS8cuda_cub4core6detail5shmemE+416];
	setp.lt.f64 	%p135, %fd1510, %fd484;
	mov.f64 	%fd1511, %fd1500;
	mov.f64 	%fd1512, %fd1501;
	mov.f64 	%fd1513, %fd1502;
	mov.f64 	%fd1514, %fd1503;
	mov.f64 	%fd1515, %fd1504;
	mov.f64 	%fd1516, %fd1505;
	mov.f64 	%fd1517, %fd1506;
	mov.f64 	%fd1518, %fd1507;
	mov.f64 	%fd1519, %fd1508;
	mov.f64 	%fd1520, %fd1509;
	mov.u32 	%r1549, %r1548;
	mov.f64 	%fd1521, %fd1510;
	mov.u64 	%rd438, %rd437;
	@%p135 bra 	$L__BB1_56;
	setp.lt.f64 	%p136, %fd484, %fd1510;
	mov.f64 	%fd1511, %fd474;
	mov.f64 	%fd1512, %fd475;
	mov.f64 	%fd1513, %fd476;
	mov.f64 	%fd1514, %fd477;
	mov.f64 	%fd1515, %fd478;
	mov.f64 	%fd1516, %fd479;
	mov.f64 	%fd1517, %fd480;
	mov.f64 	%fd1518, %fd481;
	mov.f64 	%fd1519, %fd482;
	mov.f64 	%fd1520, %fd483;
	mov.u32 	%r1549, %r60;
	mov.f64 	%fd1521, %fd484;
	mov.u64 	%rd438, %rd52;
	@%p136 bra 	$L__BB1_56;
	setp.lt.s64 	%p137, %rd437, %rd52;
	min.s64 	%rd438, %rd437, %rd52;
	selp.f64 	%fd1521, %fd1510, %fd484, %p137;
	selp.b32 	%r1549, %r1548, %r60, %p137;
	selp.f64 	%fd1520, %fd1509, %fd483, %p137;
	selp.f64 	%fd1519, %fd1508, %fd482, %p137;
	selp.f64 	%fd1518, %fd1507, %fd481, %p137;
	selp.f64 	%fd1517, %fd1506, %fd480, %p137;
	selp.f64 	%fd1516, %fd1505, %fd479, %p137;
	selp.f64 	%fd1515, %fd1504, %fd478, %p137;
	selp.f64 	%fd1514, %fd1503, %fd477, %p137;
	selp.f64 	%fd1513, %fd1502, %fd476, %p137;
	selp.f64 	%fd1512, %fd1501, %fd475, %p137;
	selp.f64 	%fd1511, %fd1500, %fd474, %p137;
$L__BB1_56:
	ld.param.u32 	%r1522, [_ZN6thrust24THRUST_300001_SM_1000_NS8cuda_cub4core6detail13_kernel_agentINS1_8__reduce11ReduceAgentINS0_12zip_iteratorIN4cuda3std3__45tupleIJP8DataNodeNS0_17counting_iteratorIlNS0_11use_defaultESF_SF_EEEEEEEPNSB_IJSC_lEEESJ_iNS1_9__extrema9arg_min_fISC_l12cmp_impurityEEEEJSI_SK_iSO_EEEvDpT0__param_2];
	setp.lt.s32 	%p138, %r1522, 129;
	mov.f64 	%fd1522, %fd1511;
	mov.f64 	%fd1523, %fd1512;
	mov.f64 	%fd1524, %fd1513;
	mov.f64 	%fd1525, %fd1514;
	mov.f64 	%fd1526, %fd1515;
	mov.f64 	%fd1527, %fd1516;
	mov.f64 	%fd1528, %fd1517;
	mov.f64 	%fd1529, %fd1518;
	mov.f64 	%fd1530, %fd1519;
	mov.f64 	%fd1531, %fd1520;
	mov.u32 	%r1550, %r1549;
	mov.f64 	%fd1532, %fd1521;
	mov.u64 	%rd439, %rd438;
	@%p138 bra 	$L__BB1_60;
	ld.shared.f64 	%fd507, [_ZN6thrust24THRUST_300001_SM_1000_NS8cuda_cub4core6detail5shmemE+424];
	ld.shared.v2.f64 	{%fd508, %fd509}, [_ZN6thrust24THRUST_300001_SM_1000_NS8cuda_cub4core6detail5shmemE+432];
	ld.shared.v2.f64 	{%fd510, %fd511}, [_ZN6thrust24THRUST_300001_SM_1000_NS8cuda_cub4core6detail5shmemE+448];
	ld.shared.v2.f64 	{%fd512, %fd513}, [_ZN6thrust24THRUST_300001_SM_1000_NS8cuda_cub4core6detail5shmemE+464];
	ld.shared.v2.f64 	{%fd514, %fd515}, [_ZN6thrust24THRUST_300001_SM_1000_NS8cuda_cub4core6detail5shmemE+480];
	ld.shared.f64 	%fd516, [_ZN6thrust24THRUST_300001_SM_1000_NS8cuda_cub4core6detail5shmemE+496];
	ld.shared.u32 	%r63, [_ZN6thrust24THRUST_300001_SM_1000_NS8cuda_cub4core6detail5shmemE+504];
	ld.shared.v2.u64 	{%rd414, %rd55}, [_ZN6thrust24THRUST_300001_SM_1000_NS8cuda_cub4core6detail5shmemE+512];
	mov.b64 	%fd517, %rd414;
	setp.lt.f64 	%p139, %fd1521, %fd517;
	mov.f64 	%fd1522, %fd1511;
	mov.f64 	%fd1523, %fd1512;
	mov.f64 	%fd1524, %fd1513;
	mov.f64 	%fd1525, %fd1514;
	mov.f64 	%fd1526, %fd1515;
	mov.f64 	%fd1527, %fd1516;
	mov.f64 	%fd1528, %fd1517;
	mov.f64 	%fd1529, %fd1518;
	mov.f64 	%fd1530, %fd1519;
	mov.f64 	%fd1531, %fd1520;
	mov.u32 	%r1550, %r1549;
	mov.f64 	%fd1532, %fd1521;
	mov.u64 	%rd439, %rd438;
	@%p139 bra 	$L__BB1_60;
	setp.lt.f64 	%p140, %fd517, %fd1521;
	mov.f64 	%fd1522, %fd507;
	mov.f64 	%fd1523, %fd508;
	mov.f64 	%fd1524, %fd509;
	mov.f64 	%fd1525, %fd510;
	mov.f64 	%fd1526, %fd511;
	mov.f64 	%fd1527, %fd512;
	mov.f64 	%fd1528, %fd513;
	mov.f64 	%fd1529, %fd514;
	mov.f64 	%fd1530, %fd515;
	mov.f64 	%fd1531, %fd516;
	mov.u32 	%r1550, %r63;
	mov.f64 	%fd1532, %fd517;
	mov.u64 	%rd439, %rd55;
	@%p140 bra 	$L__BB1_60;
	setp.lt.s64 	%p141, %rd438, %rd55;
	min.s64 	%rd439, %rd438, %rd55;
	selp.f64 	%fd1532, %fd1521, %fd517, %p141;
	selp.b32 	%r1550, %r1549, %r63, %p141;
	selp.f64 	%fd1531, %fd1520, %fd516, %p141;
	selp.f64 	%fd1530, %fd1519, %fd515, %p141;
	selp.f64 	%fd1529, %fd1518, %fd514, %p141;
	selp.f64 	%fd1528, %fd1517, %fd513, %p141;
	selp.f64 	%fd1527, %fd1516, %fd512, %p141;
	selp.f64 	%fd1526, %fd1515, %fd511, %p141;
	selp.f64 	%fd1525, %fd1514, %fd510, %p141;
	selp.f64 	%fd1524, %fd1513, %fd509, %p141;
	selp.f64 	%fd1523, %fd1512, %fd508, %p141;
	selp.f64 	%fd1522, %fd1511, %fd507, %p141;
$L__BB1_60:
	ld.param.u32 	%r1523, [_ZN6thrust24THRUST_300001_SM_1000_NS8cuda_cub4core6detail13_kernel_agentINS1_8__reduce11ReduceAgentINS0_12zip_iteratorIN4cuda3std3__45tupleIJP8DataNodeNS0_17counting_iteratorIlNS0_11use_defaultESF_SF_EEEEEEEPNSB_IJSC_lEEESJ_iNS1_9__extrema9arg_min_fISC_l12cmp_impurityEEEEJSI_SK_iSO_EEEvDpT0__param_2];
	setp.lt.s32 	%p142, %r1523, 161;
	mov.f64 	%fd1533, %fd1522;
	mov.f64 	%fd1534, %fd1523;
	mov.f64 	%fd1535, %fd1524;
	mov.f64 	%fd1536, %fd1525;
	mov.f64 	%fd1537, %fd1526;
	mov.f64 	%fd1538, %fd1527;
	mov.f64 	%fd1539, %fd1528;
	mov.f64 	%fd1540, %fd1529;
	mov.f64 	%fd1541, %fd1530;
	mov.f64 	%fd1542, %fd1531;
	mov.u32 	%r1551, %r1550;
	mov.f64 	%fd1543, %fd1532;
	mov.u64 	%rd440, %rd439;
	@%p142 bra 	$L__BB1_64;
	ld.shared.v2.f64 	{%fd540, %fd541}, [_ZN6thrust24THRUST_300001_SM_1000_NS8cuda_cub4core6detail5shmemE+528];
	ld.shared.v2.f64 	{%fd542, %fd543}, [_ZN6thrust24THRUST_300001_SM_1000_NS8cuda_cub4core6detail5shmemE+544];
	ld.shared.v2.f64 	{%fd544, %fd545}, [_ZN6thrust24THRUST_300001_SM_1000_NS8cuda_cub4core6detail5shmemE+560];
	ld.shared.v2.f64 	{%fd546, %fd547}, [_ZN6thrust24THRUST_300001_SM_1000_NS8cuda_cub4core6detail5shmemE+576];
	ld.shared.v2.f64 	{%fd548, %fd549}, [_ZN6thrust24THRUST_300001_SM_1000_NS8cuda_cub4core6detail5shmemE+592];
	ld.shared.u32 	%r66, [_ZN6thrust24THRUST_300001_SM_1000_NS8cuda_cub4core6detail5shmemE+608];
	ld.shared.f64 	%fd550, [_ZN6thrust24THRUST_300001_SM_1000_NS8cuda_cub4core6detail5shmemE+616];
	ld.shared.u64 	%rd58, [_ZN6thrust24THRUST_300001_SM_1000_NS8cuda_cub4core6detail5shmemE+624];
	setp.lt.f64 	%p143, %fd1532, %fd550;
	mov.f64 	%fd1533, %fd1522;
	mov.f64 	%fd1534, %fd1523;
	mov.f64 	%fd1535, %fd1524;
	mov.f64 	%fd1536, %fd1525;
	mov.f64 	%fd1537, %fd1526;
	mov.f64 	%fd1538, %fd1527;
	mov.f64 	%fd1539, %fd1528;
	mov.f64 	%fd1540, %fd1529;
	mov.f64 	%fd1541, %fd1530;
	mov.f64 	%fd1542, %fd1531;
	mov.u32 	%r1551, %r1550;
	mov.f64 	%fd1543, %fd1532;
	mov.u64 	%rd440, %rd439;
	@%p143 bra 	$L__BB1_64;
	setp.lt.f64 	%p144, %fd550, %fd1532;
	mov.f64 	%fd1533, %fd540;
	mov.f64 	%fd1534, %fd541;
	mov.f64 	%fd1535, %fd542;
	mov.f64 	%fd1536, %fd543;
	mov.f64 	%fd1537, %fd544;
	mov.f64 	%fd1538, %fd545;
	mov.f64 	%fd1539, %fd546;
	mov.f64 	%fd1540, %fd547;
	mov.f64 	%fd1541, %fd548;
	mov.f64 	%fd1542, %fd549;
	mov.u32 	%r1551, %r66;
	mov.f64 	%fd1543, %fd550;
	mov.u64 	%rd440, %rd58;
	@%p144 bra 	$L__BB1_64;
	setp.lt.s64 	%p145, %rd439, %rd58;
	min.s64 	%rd440, %rd439, %rd58;
	selp.f64 	%fd1543, %fd1532, %fd550, %p145;
	selp.b32 	%r1551, %r1550, %r66, %p145;
	selp.f64 	%fd1542, %fd1531, %fd549, %p145;
	selp.f64 	%fd1541, %fd1530, %fd548, %p145;
	selp.f64 	%fd1540, %fd1529, %fd547, %p145;
	selp.f64 	%fd1539, %fd1528, %fd546, %p145;
	selp.f64 	%fd1538, %fd1527, %fd545, %p145;
	selp.f64 	%fd1537, %fd1526, %fd544, %p145;
	selp.f64 	%fd1536, %fd1525, %fd543, %p145;
	selp.f64 	%fd1535, %fd1524, %fd542, %p145;
	selp.f64 	%fd1534, %fd1523, %fd541, %p145;
	selp.f64 	%fd1533, %fd1522, %fd540, %p145;
$L__BB1_64:
	ld.param.u32 	%r1524, [_ZN6thrust24THRUST_300001_SM_1000_NS8cuda_cub4core6detail13_kernel_agentINS1_8__reduce11ReduceAgentINS0_12zip_iteratorIN4cuda3std3__45tupleIJP8DataNodeNS0_17counting_iteratorIlNS0_11use_defaultESF_SF_EEEEEEEPNSB_IJSC_lEEESJ_iNS1_9__extrema9arg_min_fISC_l12cmp_impurityEEEEJSI_SK_iSO_EEEvDpT0__param_2];
	setp.lt.s32 	%p146, %r1524, 193;
	mov.f64 	%fd1544, %fd1533;
	mov.f64 	%fd1545, %fd1534;
	mov.f64 	%fd1546, %fd1535;
	mov.f64 	%fd1547, %fd1536;
	mov.f64 	%fd1548, %fd1537;
	mov.f64 	%fd1549, %fd1538;
	mov.f64 	%fd1550, %fd1539;
	mov.f64 	%fd1551, %fd1540;
	mov.f64 	%fd1552, %fd1541;
	mov.f64 	%fd1553, %fd1542;
	mov.u32 	%r1552, %r1551;
	mov.f64 	%fd1554, %fd1543;
	mov.u64 	%rd441, %rd440;
	@%p146 bra 	$L__BB1_68;
	ld.shared.f64 	%fd573, [_ZN6thrust24THRUST_300001_SM_1000_NS8cuda_cub4core6detail5shmemE+632];
	ld.shared.v2.f64 	{%fd574, %fd575}, [_ZN6thrust24THRUST_300001_SM_1000_NS8cuda_cub4core6detail5shmemE+640];
	ld.shared.v2.f64 	{%fd576, %fd577}, [_ZN6thrust24THRUST_300001_SM_1000_NS8cuda_cub4core6detail5shmemE+656];
	ld.shared.v2.f64 	{%fd578, %fd579}, [_ZN6thrust24THRUST_300001_SM_1000_NS8cuda_cub4core6detail5shmemE+672];
	ld.shared.v2.f64 	{%fd580, %fd581}, [_ZN6thrust24THRUST_300001_SM_1000_NS8cuda_cub4core6detail5shmemE+688];
	ld.shared.f64 	%fd582, [_ZN6thrust24THRUST_300001_SM_1000_NS8cuda_cub4core6detail5shmemE+704];
	ld.shared.u32 	%r69, [_ZN6thrust24THRUST_300001_SM_1000_NS8cuda_cub4core6detail5shmemE+712];
	ld.shared.v2.u64 	{%rd415, %rd61}, [_ZN6thrust24THRUST_300001_SM_1000_NS8cuda_cub4core6detail5shmemE+720];
	mov.b64 	%fd583, %rd415;
	setp.lt.f64 	%p147, %fd1543, %fd583;
	mov.f64 	%fd1544, %fd1533;
	mov.f64 	%fd1545, %fd1534;
	mov.f64 	%fd1546, %fd1535;
	mov.f64 	%fd1547, %fd1536;
	mov.f64 	%fd1548, %fd1537;
	mov.f64 	%fd1549, %fd1538;
	mov.f64 	%fd1550, %fd1539;
	mov.f64 	%fd1551, %fd1540;
	mov.f64 	%fd1552, %fd1541;
	mov.f64 	%fd1553, %fd1542;
	mov.u32 	%r1552, %r1551;
	mov.f64 	%fd1554, %fd1543;
	mov.u64 	%rd441, %rd440;
	@%p147 bra 	$L__BB1_68;
	setp.lt.f64 	%p148, %fd583, %fd1543;
	mov.f64 	%fd1544, %fd573;
	mov.f64 	%fd1545, %fd574;
	mov.f64 	%fd1546, %fd575;
	mov.f64 	%fd1547, %fd576;
	mov.f64 	%fd1548, %fd577;
	mov.f64 	%fd1549, %fd578;
	mov.f64 	%fd1550, %fd579;
	mov.f64 	%fd1551, %fd580;
	mov.f64 	%fd1552, %fd581;
	mov.f64 	%fd1553, %fd582;
	mov.u32 	%r1552, %r69;
	mov.f64 	%fd1554, %fd583;
	mov.u64 	%rd441, %rd61;
	@%p148 bra 	$L__BB1_68;
	setp.lt.s64 	%p149, %rd440, %rd61;
	min.s64 	%rd441, %rd440, %rd61;
	selp.f64 	%fd1554, %fd1543, %fd583, %p149;
	selp.b32 	%r1552, %r1551, %r69, %p149;
	selp.f64 	%fd1553, %fd1542, %fd582, %p149;
	selp.f64 	%fd1552, %fd1541, %fd581, %p149;
	selp.f64 	%fd1551, %fd1540, %fd580, %p149;
	selp.f64 	%fd1550, %fd1539, %fd579, %p149;
	selp.f64 	%fd1549, %fd1538, %fd578, %p149;
	selp.f64 	%fd1548, %fd1537, %fd577, %p149;
	selp.f64 	%fd1547, %fd1536, %fd576, %p149;
	selp.f64 	%fd1546, %fd1535, %fd575, %p149;
	selp.f64 	%fd1545, %fd1534, %fd574, %p149;
	selp.f64 	%fd1544, %fd1533, %fd573, %p149;
$L__BB1_68:
	ld.param.u32 	%r1525, [_ZN6thrust24THRUST_300001_SM_1000_NS8cuda_cub4core6detail13_kernel_agentINS1_8__reduce11ReduceAgentINS0_12zip_iteratorIN4cuda3std3__45tupleIJP8DataNodeNS0_17counting_iteratorIlNS0_11use_defaultESF_SF_EEEEEEEPNSB_IJSC_lEEESJ_iNS1_9__extrema9arg_min_fISC_l12cmp_impurityEEEEJSI_SK_iSO_EEEvDpT0__param_2];
	setp.lt.s32 	%p150, %r1525, 225;
	mov.u64 	%rd470, %rd441;
	mov.f64 	%fd1819, %fd1554;
	mov.u32 	%r1584, %r1552;
	mov.f64 	%fd1820, %fd1553;
	mov.f64 	%fd1821, %fd1552;
	mov.f64 	%fd1822, %fd1551;
	mov.f64 	%fd1823, %fd1550;
	mov.f64 	%fd1824, %fd1549;
	mov.f64 	%fd1825, %fd1548;
	mov.f64 	%fd1826, %fd1547;
	mov.f64 	%fd1827, %fd1546;
	mov.f64 	%fd1828, %fd1545;
	mov.f64 	%fd1829, %fd1544;
	@%p150 bra 	$L__BB1_140;
	ld.shared.v2.f64 	{%fd606, %fd607}, [_ZN6thrust24THRUST_300001_SM_1000_NS8cuda_cub4core6detail5shmemE+736];
	ld.shared.v2.f64 	{%fd608, %fd609}, [_ZN6thrust24THRUST_300001_SM_1000_NS8cuda_cub4core6detail5shmemE+752];
	ld.shared.v2.f64 	{%fd610, %fd611}, [_ZN6thrust24THRUST_300001_SM_1000_NS8cuda_cub4core6detail5shmemE+768];
	ld.shared.v2.f64 	{%fd612, %fd613}, [_ZN6thrust24THRUST_300001_SM_1000_NS8cuda_cub4core6detail5shmemE+784];
	ld.shared.v2.f64 	{%fd614, %fd615}, [_ZN6thrust24THRUST_300001_SM_1000_NS8cuda_cub4core6detail5shmemE+800];
	ld.shared.u32 	%r72, [_ZN6thrust24THRUST_300001_SM_1000_NS8cuda_cub4core6detail5shmemE+816];
	ld.shared.f64 	%fd616, [_ZN6thrust24THRUST_300001_SM_1000_NS8cuda_cub4core6detail5shmemE+824];
	ld.shared.u64 	%rd64, [_ZN6thrust24THRUST_300001_SM_1000_NS8cuda_cub4core6detail5shmemE+832];
	setp.lt.f64 	%p151, %fd1554, %fd616;
	mov.u64 	%rd470, %rd441;
	mov.f64 	%fd1819, %fd1554;
	mov.u32 	%r1584, %r1552;
	mov.f64 	%fd1820, %fd1553;
	mov.f64 	%fd1821, %fd1552;
	mov.f64 	%fd1822, %fd1551;
	mov.f64 	%fd1823, %fd1550;
	mov.f64 	%fd1824, %fd1549;
	mov.f64 	%fd1825, %fd1548;
	mov.f64 	%fd1826, %fd1547;
	mov.f64 	%fd1827, %fd1546;
	mov.f64 	%fd1828, %fd1545;
	mov.f64 	%fd1829, %fd1544;
	@%p151 bra 	$L__BB1_140;
	setp.lt.f64 	%p152, %fd616, %fd1554;
	mov.u64 	%rd470, %rd64;
	mov.f64 	%fd1819, %fd616;
	mov.u32 	%r1584, %r72;
	mov.f64 	%fd1820, %fd615;
	mov.f64 	%fd1821, %fd614;
	mov.f64 	%fd1822, %fd613;
	mov.f64 	%fd1823, %fd612;
	mov.f64 	%fd1824, %fd611;
	mov.f64 	%fd1825, %fd610;
	mov.f64 	%fd1826, %fd609;
	mov.f64 	%fd1827, %fd608;
	mov.f64 	%fd1828, %fd607;
	mov.f64 	%fd1829, %fd606;
	@%p152 bra 	$L__BB1_140;
	setp.lt.s64 	%p153, %rd441, %rd64;
	min.s64 	%rd470, %rd441, %rd64;
	selp.f64 	%fd1819, %fd1554, %fd616, %p153;
	selp.b32 	%r1584, %r1552, %r72, %p153;
	selp.f64 	%fd1820, %fd1553, %fd615, %p153;
	selp.f64 	%fd1821, %fd1552, %fd614, %p153;
	selp.f64 	%fd1822, %fd1551, %fd613, %p153;
	selp.f64 	%fd1823, %fd1550, %fd612, %p153;
	selp.f64 	%fd1824, %fd1549, %fd611, %p153;
	selp.f64 	%fd1825, %fd1548, %fd610, %p153;
	selp.f64 	%fd1826, %fd1547, %fd609, %p153;
	selp.f64 	%fd1827, %fd1546, %fd608, %p153;
	selp.f64 	%fd1828, %fd1545, %fd607, %p153;
	selp.f64 	%fd1829, %fd1544, %fd606, %p153;
	bra.uni 	$L__BB1_140;
$L__BB1_72:
	ld.param.u32 	%r1508, [_ZN6thrust24THRUST_300001_SM_1000_NS8cuda_cub4core6detail13_kernel_agentINS1_8__reduce11ReduceAgentINS0_12zip_iteratorIN4cuda3std3__45tupleIJP8DataNodeNS0_17counting_iteratorIlNS0_11use_defaultESF_SF_EEEEEEEPNSB_IJSC_lEEESJ_iNS1_9__extrema9arg_min_fISC_l12cmp_impurityEEEEJSI_SK_iSO_EEEvDpT0__param_2];
	mov.u32 	%r1562, %tid.x;
	cvt.u64.u32 	%rd143, %r1562;
	mul.wide.u32 	%rd144, %r1562, 96;
	add.s64 	%rd145, %rd1, %rd144;
	add.s64 	%rd66, %rd141, %rd143;
	ld.global.f64 	%fd1686, [%rd145];
	ld.global.f64 	%fd1685, [%rd145+8];
	ld.global.f64 	%fd1684, [%rd145+16];
	ld.global.f64 	%fd1683, [%rd145+24];
	ld.global.f64 	%fd1682, [%rd145+32];
	ld.global.f64 	%fd1681, [%rd145+40];
	ld.global.f64 	%fd1680, [%rd145+48];
	ld.global.f64 	%fd1679, [%rd145+56];
	ld.global.f64 	%fd1678, [%rd145+64];
	ld.global.f64 	%fd1677, [%rd145+72];
	ld.global.u32 	%r1571, [%rd145+80];
	ld.global.f64 	%fd1676, [%rd145+88];
	setp.lt.u32 	%p3, %r1508, 512;
	mov.b32 	%r1557, 256;
	mov.u64 	%rd457, %rd66;
	@%p3 bra 	$L__BB1_78;
	mov.b32 	%r1557, 256;
	mov.u64 	%rd457, %rd66;
$L__BB1_74:
	mov.u64 	%rd67, %rd457;
	mov.f64 	%fd649, %fd1676;
	mov.u32 	%r77, %r1571;
	mov.f64 	%fd648, %fd1677;
	mov.f64 	%fd647, %fd1678;
	mov.f64 	%fd646, %fd1679;
	mov.f64 	%fd645, %fd1680;
	mov.f64 	%fd644, %fd1681;
	mov.f64 	%fd643, %fd1682;
	mov.f64 	%fd642, %fd1683;
	mov.f64 	%fd641, %fd1684;
	mov.f64 	%fd640, %fd1685;
	mov.f64 	%fd639, %fd1686;
	mov.u32 	%r76, %r1557;
	mul.wide.u32 	%rd146, %r76, 96;
	cvta.to.global.u64 	%rd147, %rd140;
	add.s64 	%rd149, %rd147, %rd144;
	add.s64 	%rd150, %rd149, %rd146;
	ld.global.f64 	%fd650, [%rd150];
	ld.global.f64 	%fd651, [%rd150+8];
	ld.global.f64 	%fd652, [%rd150+16];
	ld.global.f64 	%fd653, [%rd150+24];
	ld.global.f64 	%fd654, [%rd150+32];
	ld.global.f64 	%fd655, [%rd150+40];
	ld.global.f64 	%fd656, [%rd150+48];
	ld.global.f64 	%fd657, [%rd150+56];
	ld.global.f64 	%fd658, [%rd150+64];
	ld.global.f64 	%fd659, [%rd150+72];
	ld.global.u32 	%r78, [%rd150+80];
	ld.global.f64 	%fd660, [%rd150+88];
	setp.lt.f64 	%p4, %fd649, %fd660;
	@%p4 bra 	$L__BB1_77;
	cvt.u64.u32 	%rd151, %r76;
	add.s64 	%rd457, %rd66, %rd151;
	setp.lt.f64 	%p5, %fd660, %fd649;
	mov.f64 	%fd1676, %fd660;
	mov.u32 	%r1571, %r78;
	mov.f64 	%fd1677, %fd659;
	mov.f64 	%fd1678, %fd658;
	mov.f64 	%fd1679, %fd657;
	mov.f64 	%fd1680, %fd656;
	mov.f64 	%fd1681, %fd655;
	mov.f64 	%fd1682, %fd654;
	mov.f64 	%fd1683, %fd653;
	mov.f64 	%fd1684, %fd652;
	mov.f64 	%fd1685, %fd651;
	mov.f64 	%fd1686, %fd650;
	@%p5 bra 	$L__BB1_77;
	cvt.u64.u32 	%rd152, %r76;
	add.s64 	%rd153, %rd66, %rd152;
	setp.lt.s64 	%p6, %rd67, %rd153;
	min.s64 	%rd457, %rd67, %rd153;
	selp.f64 	%fd1676, %fd649, %fd660, %p6;
	selp.b32 	%r1571, %r77, %r78, %p6;
	selp.f64 	%fd1677, %fd648, %fd659, %p6;
	selp.f64 	%fd1678, %fd647, %fd658, %p6;
	selp.f64 	%fd1679, %fd646, %fd657, %p6;
	selp.f64 	%fd1680, %fd645, %fd656, %p6;
	selp.f64 	%fd1681, %fd644, %fd655, %p6;
	selp.f64 	%fd1682, %fd643, %fd654, %p6;
	selp.f64 	%fd1683, %fd642, %fd653, %p6;
	selp.f64 	%fd1684, %fd641, %fd652, %p6;
	selp.f64 	%fd1685, %fd640, %fd651, %p6;
	selp.f64 	%fd1686, %fd639, %fd650, %p6;
$L__BB1_77:
	ld.param.u32 	%r1509, [_ZN6thrust24THRUST_300001_SM_1000_NS8cuda_cub4core6detail13_kernel_agentINS1_8__reduce11ReduceAgentINS0_12zip_iteratorIN4cuda3std3__45tupleIJP8DataNodeNS0_17counting_iteratorIlNS0_11use_defaultESF_SF_EEEEEEEPNSB_IJSC_lEEESJ_iNS1_9__extrema9arg_min_fISC_l12cmp_impurityEEEEJSI_SK_iSO_EEEvDpT0__param_2];
	add.s32 	%r1557, %r76, 256;
	add.s32 	%r159, %r76, 512;
	setp.le.s32 	%p7, %r159, %r1509;
	@%p7 bra 	$L__BB1_74;
$L__BB1_78:
	ld.param.u32 	%r1510, [_ZN6thrust24THRUST_300001_SM_1000_NS8cuda_cub4core6detail13_kernel_agentINS1_8__reduce11ReduceAgentINS0_12zip_iteratorIN4cuda3std3__45tupleIJP8DataNodeNS0_17counting_iteratorIlNS0_11use_defaultESF_SF_EEEEEEEPNSB_IJSC_lEEESJ_iNS1_9__extrema9arg_min_fISC_l12cmp_impurityEEEEJSI_SK_iSO_EEEvDpT0__param_2];
	setp.le.s32 	%p8, %r1510, %r1557;
	@%p8 bra 	$L__BB1_101;
	ld.param.u32 	%r1511, [_ZN6thrust24THRUST_300001_SM_1000_NS8cuda_cub4core6detail13_kernel_agentINS1_8__reduce11ReduceAgentINS0_12zip_iteratorIN4cuda3std3__45tupleIJP8DataNodeNS0_17counting_iteratorIlNS0_11use_defaultESF_SF_EEEEEEEPNSB_IJSC_lEEESJ_iNS1_9__extrema9arg_min_fISC_l12cmp_impurityEEEEJSI_SK_iSO_EEEvDpT0__param_2];
	sub.s32 	%r84, %r1511, %r1557;
	setp.ge.s32 	%p9, %r1562, %r84;
	@%p9 bra 	$L__BB1_101;
	ld.param.u32 	%r1512, [_ZN6thrust24THRUST_300001_SM_1000_NS8cuda_cub4core6detail13_kernel_agentINS1_8__reduce11ReduceAgentINS0_12zip_iteratorIN4cuda3std3__45tupleIJP8DataNodeNS0_17counting_iteratorIlNS0_11use_defaultESF_SF_EEEEEEEPNSB_IJSC_lEEESJ_iNS1_9__extrema9arg_min_fISC_l12cmp_impurityEEEEJSI_SK_iSO_EEEvDpT0__param_2];
	not.b32 	%r161, %r1562;
	add.s32 	%r162, %r1512, %r161;
	sub.s32 	%r85, %r162, %r1557;
	and.b32  	%r163, %r85, 768;
	setp.eq.s32 	%p10, %r163, 768;
	@%p10 bra 	$L__BB1_86;
	add.s32 	%r164, %r1562, %r1557;
	cvt.u64.u32 	%rd155, %r164;
	add.s64 	%rd446, %rd141, %rd155;
	shr.u32 	%r165, %r85, 8;
	add.s32 	%r166, %r165, 1;
	and.b32  	%r167, %r166, 3;
	neg.s32 	%r1558, %r167;
	mul.wide.u32 	%rd156, %r164, 96;
	cvta.to.global.u64 	%rd157, %rd140;
	add.s64 	%rd158, %rd156, %rd157;
	add.s64 	%rd445, %rd158, 48;
$L__BB1_82:
	.pragma "nounroll";
	mov.u64 	%rd76, %rd457;
	mov.f64 	%fd704, %fd1676;
	mov.u32 	%r89, %r1571;
	mov.f64 	%fd703, %fd1677;
	mov.f64 	%fd702, %fd1678;
	mov.f64 	%fd701, %fd1679;
	mov.f64 	%fd700, %fd1680;
	mov.f64 	%fd699, %fd1681;
	mov.f64 	%fd698, %fd1682;
	mov.f64 	%fd697, %fd1683;
	mov.f64 	%fd696, %fd1684;
	mov.f64 	%fd695, %fd1685;
	mov.f64 	%fd694, %fd1686;
	ld.global.f64 	%fd705, [%rd445+-48];
	ld.global.f64 	%fd706, [%rd445+-40];
	ld.global.f64 	%fd707, [%rd445+-32];
	ld.global.f64 	%fd708, [%rd445+-24];
	ld.global.f64 	%fd709, [%rd445+-16];
	ld.global.f64 	%fd710, [%rd445+-8];
	ld.global.f64 	%fd711, [%rd445];
	ld.global.f64 	%fd712, [%rd445+8];
	ld.global.f64 	%fd713, [%rd445+16];
	ld.global.f64 	%fd714, [%rd445+24];
	ld.global.u32 	%r90, [%rd445+32];
	ld.global.f64 	%fd715, [%rd445+40];
	setp.lt.f64 	%p11, %fd704, %fd715;
	@%p11 bra 	$L__BB1_85;
	setp.lt.f64 	%p12, %fd715, %fd704;
	mov.u64 	%rd457, %rd446;
	mov.f64 	%fd1676, %fd715;
	mov.u32 	%r1571, %r90;
	mov.f64 	%fd1677, %fd714;
	mov.f64 	%fd1678, %fd713;
	mov.f64 	%fd1679, %fd712;
	mov.f64 	%fd1680, %fd711;
	mov.f64 	%fd1681, %fd710;
	mov.f64 	%fd1682, %fd709;
	mov.f64 	%fd1683, %fd708;
	mov.f64 	%fd1684, %fd707;
	mov.f64 	%fd1685, %fd706;
	mov.f64 	%fd1686, %fd705;
	@%p12 bra 	$L__BB1_85;
	setp.lt.s64 	%p13, %rd76, %rd446;
	min.s64 	%rd457, %rd76, %rd446;
	selp.f64 	%fd1676, %fd704, %fd715, %p13;
	selp.b32 	%r1571, %r89, %r90, %p13;
	selp.f64 	%fd1677, %fd703, %fd714, %p13;
	selp.f64 	%fd1678, %fd702, %fd713, %p13;
	selp.f64 	%fd1679, %fd701, %fd712, %p13;
	selp.f64 	%fd1680, %fd700, %fd711, %p13;
	selp.f64 	%fd1681, %fd699, %fd710, %p13;
	selp.f64 	%fd1682, %fd698, %fd709, %p13;
	selp.f64 	%fd1683, %fd697, %fd708, %p13;
	selp.f64 	%fd1684, %fd696, %fd707, %p13;
	selp.f64 	%fd1685, %fd695, %fd706, %p13;
	selp.f64 	%fd1686, %fd694, %fd705, %p13;
$L__BB1_85:
	add.s32 	%r1562, %r1562, 256;
	add.s64 	%rd446, %rd446, 256;
	add.s32 	%r1558, %r1558, 1;
	setp.ne.s32 	%p14, %r1558, 0;
	add.s64 	%rd445, %rd445, 24576;
	@%p14 bra 	$L__BB1_82;
$L__BB1_86:
	ld.param.u32 	%r1513, [_ZN6thrust24THRUST_300001_SM_1000_NS8cuda_cub4core6detail13_kernel_agentINS1_8__reduce11ReduceAgentINS0_12zip_iteratorIN4cuda3std3__45tupleIJP8DataNodeNS0_17counting_iteratorIlNS0_11use_defaultESF_SF_EEEEEEEPNSB_IJSC_lEEESJ_iNS1_9__extrema9arg_min_fISC_l12cmp_impurityEEEEJSI_SK_iSO_EEEvDpT0__param_2];
	mov.u32 	%r168, %tid.x;
	not.b32 	%r169, %r168;
	add.s32 	%r170, %r1513, %r169;
	sub.s32 	%r171, %r170, %r1557;
	setp.lt.u32 	%p15, %r171, 768;
	@%p15 bra 	$L__BB1_101;
	cvta.to.global.u64 	%rd451, %rd140;
	add.s32 	%r1566, %r1562, %r1557;
	cvt.u64.u32 	%rd159, %r1566;
	add.s64 	%rd452, %rd141, %rd159;
	cvt.u64.u32 	%rd160, %r1562;
	cvt.u64.u32 	%rd161, %r1557;
	add.s64 	%rd162, %rd160, %rd161;
	mul.lo.s64 	%rd85, %rd162, 96;
	mul.wide.u32 	%rd86, %r1566, 96;
	add.s32 	%r1565, %r1562, 512;
$L__BB1_88:
	mov.u32 	%r100, %r1565;
	add.s64 	%rd163, %rd451, %rd86;
	ld.global.f64 	%fd771, [%rd163];
	ld.global.f64 	%fd772, [%rd163+8];
	ld.global.f64 	%fd773, [%rd163+16];
	ld.global.f64 	%fd774, [%rd163+24];
	ld.global.f64 	%fd775, [%rd163+32];
	ld.global.f64 	%fd776, [%rd163+40];
	ld.global.f64 	%fd777, [%rd163+48];
	ld.global.f64 	%fd778, [%rd163+56];
	ld.global.f64 	%fd779, [%rd163+64];
	ld.global.f64 	%fd780, [%rd163+72];
	ld.global.u32 	%r103, [%rd163+80];
	ld.global.f64 	%fd781, [%rd163+88];
	setp.lt.f64 	%p16, %fd1676, %fd781;
	mov.u64 	%rd454, %rd457;
	mov.f64 	%fd1643, %fd1676;
	mov.u32 	%r1568, %r1571;
	mov.f64 	%fd1644, %fd1677;
	mov.f64 	%fd1645, %fd1678;
	mov.f64 	%fd1646, %fd1679;
	mov.f64 	%fd1647, %fd1680;
	mov.f64 	%fd1648, %fd1681;
	mov.f64 	%fd1649, %fd1682;
	mov.f64 	%fd1650, %fd1683;
	mov.f64 	%fd1651, %fd1684;
	mov.f64 	%fd1652, %fd1685;
	mov.f64 	%fd1653, %fd1686;
	@%p16 bra 	$L__BB1_91;
	setp.lt.f64 	%p17, %fd781, %fd1676;
	mov.u64 	%rd454, %rd452;
	mov.f64 	%fd1643, %fd781;
	mov.u32 	%r1568, %r103;
	mov.f64 	%fd1644, %fd780;
	mov.f64 	%fd1645, %fd779;
	mov.f64 	%fd1646, %fd778;
	mov.f64 	%fd1647, %fd777;
	mov.f64 	%fd1648, %fd776;
	mov.f64 	%fd1649, %fd775;
	mov.f64 	%fd1650, %fd774;
	mov.f64 	%fd1651, %fd773;
	mov.f64 	%fd1652, %fd772;
	mov.f64 	%fd1653, %fd771;
	@%p17 bra 	$L__BB1_91;
	setp.lt.s64 	%p18, %rd457, %rd452;
	min.s64 	%rd454, %rd457, %rd452;
	selp.f64 	%fd1643, %fd1676, %fd781, %p18;
	selp.b32 	%r1568, %r1571, %r103, %p18;
	selp.f64 	%fd1644, %fd1677, %fd780, %p18;
	selp.f64 	%fd1645, %fd1678, %fd779, %p18;
	selp.f64 	%fd1646, %fd1679, %fd778, %p18;
	selp.f64 	%fd1647, %fd1680, %fd777, %p18;
	selp.f64 	%fd1648, %fd1681, %fd776, %p18;
	selp.f64 	%fd1649, %fd1682, %fd775, %p18;
	selp.f64 	%fd1650, %fd1683, %fd774, %p18;
	selp.f64 	%fd1651, %fd1684, %fd773, %p18;
	selp.f64 	%fd1652, %fd1685, %fd772, %p18;
	selp.f64 	%fd1653, %fd1686, %fd771, %p18;
$L__BB1_91:
	add.s64 	%rd164, %rd451, %rd85;
	ld.global.f64 	%fd804, [%rd164+24576];
	ld.global.f64 	%fd805, [%rd164+24584];
	ld.global.f64 	%fd806, [%rd164+24592];
	ld.global.f64 	%fd807, [%rd164+24600];
	ld.global.f64 	%fd808, [%rd164+24608];
	ld.global.f64 	%fd809, [%rd164+24616];
	ld.global.f64 	%fd810, [%rd164+24624];
	ld.global.f64 	%fd811, [%rd164+24632];
	ld.global.f64 	%fd812, [%rd164+24640];
	ld.global.f64 	%fd813, [%rd164+24648];
	ld.global.u32 	%r106, [%rd164+24656];
	ld.global.f64 	%fd814, [%rd164+24664];
	setp.lt.f64 	%p19, %fd1643, %fd814;
	mov.u64 	%rd455, %rd454;
	mov.f64 	%fd1654, %fd1643;
	mov.u32 	%r1569, %r1568;
	mov.f64 	%fd1655, %fd1644;
	mov.f64 	%fd1656, %fd1645;
	mov.f64 	%fd1657, %fd1646;
	mov.f64 	%fd1658, %fd1647;
	mov.f64 	%fd1659, %fd1648;
	mov.f64 	%fd1660, %fd1649;
	mov.f64 	%fd1661, %fd1650;
	mov.f64 	%fd1662, %fd1651;
	mov.f64 	%fd1663, %fd1652;
	mov.f64 	%fd1664, %fd1653;
	@%p19 bra 	$L__BB1_94;
	add.s32 	%r172, %r1566, 256;
	cvt.u64.u32 	%rd165, %r172;
	add.s64 	%rd455, %rd141, %rd165;
	setp.lt.f64 	%p20, %fd814, %fd1643;
	mov.f64 	%fd1654, %fd814;
	mov.u32 	%r1569, %r106;
	mov.f64 	%fd1655, %fd813;
	mov.f64 	%fd1656, %fd812;
	mov.f64 	%fd1657, %fd811;
	mov.f64 	%fd1658, %fd810;
	mov.f64 	%fd1659, %fd809;
	mov.f64 	%fd1660, %fd808;
	mov.f64 	%fd1661, %fd807;
	mov.f64 	%fd1662, %fd806;
	mov.f64 	%fd1663, %fd805;
	mov.f64 	%fd1664, %fd804;
	@%p20 bra 	$L__BB1_94;
	add.s32 	%r173, %r1566, 256;
	cvt.u64.u32 	%rd166, %r173;
	add.s64 	%rd167, %rd141, %rd166;
	setp.lt.s64 	%p21, %rd454, %rd167;
	min.s64 	%rd455, %rd454, %rd167;
	selp.f64 	%fd1654, %fd1643, %fd814, %p21;
	selp.b32 	%r1569, %r1568, %r106, %p21;
	selp.f64 	%fd1655, %fd1644, %fd813, %p21;
	selp.f64 	%fd1656, %fd1645, %fd812, %p21;
	selp.f64 	%fd1657, %fd1646, %fd811, %p21;
	selp.f64 	%fd1658, %fd1647, %fd810, %p21;
	selp.f64 	%fd1659, %fd1648, %fd809, %p21;
	selp.f64 	%fd1660, %fd1649, %fd808, %p21;
	selp.f64 	%fd1661, %fd1650, %fd807, %p21;
	selp.f64 	%fd1662, %fd1651, %fd806, %p21;
	selp.f64 	%fd1663, %fd1652, %fd805, %p21;
	selp.f64 	%fd1664, %fd1653, %fd804, %p21;
$L__BB1_94:
	ld.global.f64 	%fd837, [%rd164+49152];
	ld.global.f64 	%fd838, [%rd164+49160];
	ld.global.f64 	%fd839, [%rd164+49168];
	ld.global.f64 	%fd840, [%rd164+49176];
	ld.global.f64 	%fd841, [%rd164+49184];
	ld.global.f64 	%fd842, [%rd164+49192];
	ld.global.f64 	%fd843, [%rd164+49200];
	ld.global.f64 	%fd844, [%rd164+49208];
	ld.global.f64 	%fd845, [%rd164+49216];
	ld.global.f64 	%fd846, [%rd164+49224];
	ld.global.u32 	%r109, [%rd164+49232];
	ld.global.f64 	%fd847, [%rd164+49240];
	setp.lt.f64 	%p22, %fd1654, %fd847;
	mov.u64 	%rd456, %rd455;
	mov.f64 	%fd1665, %fd1654;
	mov.u32 	%r1570, %r1569;
	mov.f64 	%fd1666, %fd1655;
	mov.f64 	%fd1667, %fd1656;
	mov.f64 	%fd1668, %fd1657;
	mov.f64 	%fd1669, %fd1658;
	mov.f64 	%fd1670, %fd1659;
	mov.f64 	%fd1671, %fd1660;
	mov.f64 	%fd1672, %fd1661;
	mov.f64 	%fd1673, %fd1662;
	mov.f64 	%fd1674, %fd1663;
	mov.f64 	%fd1675, %fd1664;
	@%p22 bra 	$L__BB1_97;
	add.s32 	%r174, %r1566, 512;
	cvt.u64.u32 	%rd169, %r174;
	add.s64 	%rd456, %rd141, %rd169;
	setp.lt.f64 	%p23, %fd847, %fd1654;
	mov.f64 	%fd1665, %fd847;
	mov.u32 	%r1570, %r109;
	mov.f64 	%fd1666, %fd846;
	mov.f64 	%fd1667, %fd845;
	mov.f64 	%fd1668, %fd844;
	mov.f64 	%fd1669, %fd843;
	mov.f64 	%fd1670, %fd842;
	mov.f64 	%fd1671, %fd841;
	mov.f64 	%fd1672, %fd840;
	mov.f64 	%fd1673, %fd839;
	mov.f64 	%fd1674, %fd838;
	mov.f64 	%fd1675, %fd837;
	@%p23 bra 	$L__BB1_97;
	add.s32 	%r175, %r1566, 512;
	cvt.u64.u32 	%rd170, %r175;
	add.s64 	%rd171, %rd141, %rd170;
	setp.lt.s64 	%p24, %rd455, %rd171;
	min.s64 	%rd456, %rd455, %rd171;
	selp.f64 	%fd1665, %fd1654, %fd847, %p24;
	selp.b32 	%r1570, %r1569, %r109, %p24;
	selp.f64 	%fd1666, %fd1655, %fd846, %p24;
	selp.f64 	%fd1667, %fd1656, %fd845, %p24;
	selp.f64 	%fd1668, %fd1657, %fd844, %p24;
	selp.f64 	%fd1669, %fd1658, %fd843, %p24;
	selp.f64 	%fd1670, %fd1659, %fd842, %p24;
	selp.f64 	%fd1671, %fd1660, %fd841, %p24;
	selp.f64 	%fd1672, %fd1661, %fd840, %p24;
	selp.f64 	%fd1673, %fd1662, %fd839, %p24;
	selp.f64 	%fd1674, %fd1663, %fd838, %p24;
	selp.f64 	%fd1675, %fd1664, %fd837, %p24;
$L__BB1_97:
	ld.global.f64 	%fd870, [%rd164+73728];
	ld.global.f64 	%fd871, [%rd164+73736];
	ld.global.f64 	%fd872, [%rd164+73744];
	ld.global.f64 	%fd873, [%rd164+73752];
	ld.global.f64 	%fd874, [%rd164+73760];
	ld.global.f64 	%fd875, [%rd164+73768];
	ld.global.f64 	%fd876, [%rd164+73776];
	ld.global.f64 	%fd877, [%rd164+73784];
	ld.global.f64 	%fd878, [%rd164+73792];
	ld.global.f64 	%fd879, [%rd164+73800];
	ld.global.u32 	%r112, [%rd164+73808];
	ld.global.f64 	%fd880, [%rd164+73816];
	setp.lt.f64 	%p25, %fd1665, %fd880;
	mov.u64 	%rd457, %rd456;
	mov.f64 	%fd1676, %fd1665;
	mov.u32 	%r1571, %r1570;
	mov.f64 	%fd1677, %fd1666;
	mov.f64 	%fd1678, %fd1667;
	mov.f64 	%fd1679, %fd1668;
	mov.f64 	%fd1680, %fd1669;
	mov.f64 	%fd1681, %fd1670;
	mov.f64 	%fd1682, %fd1671;
	mov.f64 	%fd1683, %fd1672;
	mov.f64 	%fd1684, %fd1673;
	mov.f64 	%fd1685, %fd1674;
	mov.f64 	%fd1686, %fd1675;
	@%p25 bra 	$L__BB1_100;
	add.s32 	%r176, %r1566, 768;
	cvt.u64.u32 	%rd173, %r176;
	add.s64 	%rd457, %rd141, %rd173;
	setp.lt.f64 	%p26, %fd880, %fd1665;
	mov.f64 	%fd1676, %fd880;
	mov.u32 	%r1571, %r112;
	mov.f64 	%fd1677, %fd879;
	mov.f64 	%fd1678, %fd878;
	mov.f64 	%fd1679, %fd877;
	mov.f64 	%fd1680, %fd876;
	mov.f64 	%fd1681, %fd875;
	mov.f64 	%fd1682, %fd874;
	mov.f64 	%fd1683, %fd873;
	mov.f64 	%fd1684, %fd872;
	mov.f64 	%fd1685, %fd871;
	mov.f64 	%fd1686, %fd870;
	@%p26 bra 	$L__BB1_100;
	add.s32 	%r177, %r1566, 768;
	cvt.u64.u32 	%rd174, %r177;
	add.s64 	%rd175, %rd141, %rd174;
	setp.lt.s64 	%p27, %rd456, %rd175;
	min.s64 	%rd457, %rd456, %rd175;
	selp.f64 	%fd1676, %fd1665, %fd880, %p27;
	selp.b32 	%r1571, %r1570, %r112, %p27;
	selp.f64 	%fd1677, %fd1666, %fd879, %p27;
	selp.f64 	%fd1678, %fd1667, %fd878, %p27;
	selp.f64 	%fd1679, %fd1668, %fd877, %p27;
	selp.f64 	%fd1680, %fd1669, %fd876, %p27;
	selp.f64 	%fd1681, %fd1670, %fd875, %p27;
	selp.f64 	%fd1682, %fd1671, %fd874, %p27;
	selp.f64 	%fd1683, %fd1672, %fd873, %p27;
	selp.f64 	%fd1684, %fd1673, %fd872, %p27;
	selp.f64 	%fd1685, %fd1674, %fd871, %p27;
	selp.f64 	%fd1686, %fd1675, %fd870, %p27;
$L__BB1_100:
	add.s64 	%rd452, %rd452, 1024;
	add.s64 	%rd451, %rd451, 98304;
	add.s32 	%r1566, %r1566, 1024;
	add.s32 	%r1565, %r100, 1024;
	add.s32 	%r178, %r100, 512;
	setp.lt.s32 	%p28, %r178, %r84;
	@%p28 bra 	$L__BB1_88;
$L__BB1_101:
	// begin inline asm
	mov.u32 %r179, %laneid;
	// end inline asm
	mov.b64 	%rd176, %fd1686;
	mov.b64 	{%r181, %r186}, %rd176;
	mov.b32 	%r307, 1;
	mov.b32 	%r308, 31;
	mov.b32 	%r309, -1;
	// begin inline asm
	shfl.sync.down.b32 %r180, %r181, %r307, %r308, %r309;
	// end inline asm
	// begin inline asm
	shfl.sync.down.b32 %r185, %r186, %r307, %r308, %r309;
	// end inline asm
	mov.b64 	%rd177, {%r180, %r185};
	mov.b64 	%fd914, %rd177;
	mov.b64 	%rd178, %fd1685;
	mov.b64 	{%r191, %r196}, %rd178;
	// begin inline asm
	shfl.sync.down.b32 %r190, %r191, %r307, %r308, %r309;
	// end inline asm
	// begin inline asm
	shfl.sync.down.b32 %r195, %r196, %r307, %r308, %r309;
	// end inline asm
	mov.b64 	%rd179, {%r190, %r195};
	mov.b64 	%fd915, %rd179;
	mov.b64 	%rd180, %fd1684;
	mov.b64 	{%r201, %r206}, %rd180;
	// begin inline asm
	shfl.sync.down.b32 %r200, %r201, %r307, %r308, %r309;
	// end inline asm
	// begin inline asm
	shfl.sync.down.b32 %r205, %r206, %r307, %r308, %r309;
	// end inline asm
	mov.b64 	%rd181, {%r200, %r205};
	mov.b64 	%fd916, %rd181;
	mov.b64 	%rd182, %fd1683;
	mov.b64 	{%r211, %r216}, %rd182;
	// begin inline asm
	shfl.sync.down.b32 %r210, %r211, %r307, %r308, %r309;
	// end inline asm
	// begin inline asm
	shfl.sync.down.b32 %r215, %r216, %r307, %r308, %r309;
	// end inline asm
	mov.b64 	%rd183, {%r210, %r215};
	mov.b64 	%fd917, %rd183;
	mov.b64 	%rd184, %fd1682;
	mov.b64 	{%r221, %r226}, %rd184;
	// begin inline asm
	shfl.sync.down.b32 %r220, %r221, %r307, %r308, %r309;
	// end inline asm
	// begin inline asm
	shfl.sync.down.b32 %r225, %r226, %r307, %r308, %r309;
	// end inline asm
	mov.b64 	%rd185, {%r220, %r225};
	mov.b64 	%fd918, %rd185;
	mov.b64 	%rd186, %fd1681;
	mov.b64 	{%r231, %r236}, %rd186;
	// begin inline asm
	shfl.sync.down.b32 %r230, %r231, %r307, %r308, %r309;
	// end inline asm
	// begin inline asm
	shfl.sync.down.b32 %r235, %r236, %r307, %r308, %r309;
	// end inline asm
	mov.b64 	%rd187, {%r230, %r235};
	mov.b64 	%fd919, %rd187;
	mov.b64 	%rd188, %fd1680;
	mov.b64 	{%r241, %r246}, %rd188;
	// begin inline asm
	shfl.sync.down.b32 %r240, %r241, %r307, %r308, %r309;
	// end inline asm
	// begin inline asm
	shfl.sync.down.b32 %r245, %r246, %r307, %r308, %r309;
	// end inline asm
	mov.b64 	%rd189, {%r240, %r245};
	mov.b64 	%fd920, %rd189;
	mov.b64 	%rd190, %fd1679;
	mov.b64 	{%r251, %r256}, %rd190;
	// begin inline asm
	shfl.sync.down.b32 %r250, %r251, %r307, %r308, %r309;
	// end inline asm
	// begin inline asm
	shfl.sync.down.b32 %r255, %r256, %r307, %r308, %r309;
	// end inline asm
	mov.b64 	%rd191, {%r250, %r255};
	mov.b64 	%fd921, %rd191;
	mov.b64 	%rd192, %fd1678;
	mov.b64 	{%r261, %r266}, %rd192;
	// begin inline asm
	shfl.sync.down.b32 %r260, %r261, %r307, %r308, %r309;
	// end inline asm
	// begin inline asm
	shfl.sync.down.b32 %r265, %r266, %r307, %r308, %r309;
	// end inline asm
	mov.b64 	%rd193, {%r260, %r265};
	mov.b64 	%fd922, %rd193;
	mov.b64 	%rd194, %fd1677;
	mov.b64 	{%r271, %r276}, %rd194;
	// begin inline asm
	shfl.sync.down.b32 %r270, %r271, %r307, %r308, %r309;
	// end inline asm
	// begin inline asm
	shfl.sync.down.b32 %r275, %r276, %r307, %r308, %r309;
	// end inline asm
	mov.b64 	%rd195, {%r270, %r275};
	mov.b64 	%fd923, %rd195;
	// begin inline asm
	shfl.sync.down.b32 %r280, %r1571, %r307, %r308, %r309;
	// end inline asm
	// begin inline asm
	shfl.sync.down.b32 %r285, %r286, %r307, %r308, %r309;
	// end inline asm
	mov.b64 	%rd196, %fd1676;
	mov.b64 	{%r291, %r296}, %rd196;
	// begin inline asm
	shfl.sync.down.b32 %r290, %r291, %r307, %r308, %r309;
	// end inline asm
	// begin inline asm
	shfl.sync.down.b32 %r295, %r296, %r307, %r308, %r309;
	// end inline asm
	mov.b64 	%rd197, {%r290, %r295};
	mov.b64 	%fd924, %rd197;
	mov.b64 	{%r301, %r306}, %rd457;
	// begin inline asm
	shfl.sync.down.b32 %r300, %r301, %r307, %r308, %r309;
	// end inline asm
	// begin inline asm
	shfl.sync.down.b32 %r305, %r306, %r307, %r308, %r309;
	// end inline asm
	mov.b64 	%rd104, {%r300, %r305};
	setp.gt.s32 	%p29, %r179, 30;
	setp.lt.f64 	%p30, %fd1676, %fd924;
	or.pred  	%p31, %p29, %p30;
	mov.u64 	%rd459, %rd457;
	mov.f64 	%fd1698, %fd1676;
	mov.u32 	%r1573, %r1571;
	mov.f64 	%fd1699, %fd1677;
	mov.f64 	%fd1700, %fd1678;
	mov.f64 	%fd1701, %fd1679;
	mov.f64 	%fd1702, %fd1680;
	mov.f64 	%fd1703, %fd1681;
	mov.f64 	%fd1704, %fd1682;
	mov.f64 	%fd1705, %fd1683;
	mov.f64 	%fd1706, %fd1684;
	mov.f64 	%fd1707, %fd1685;
	mov.f64 	%fd1708, %fd1686;
	@%p31 bra 	$L__BB1_104;
	setp.gt.f64 	%p32, %fd1676, %fd924;
	mov.u64 	%rd459, %rd104;
	mov.f64 	%fd1698, %fd924;
	mov.u32 	%r1573, %r280;
	mov.f64 	%fd1699, %fd923;
	mov.f64 	%fd1700, %fd922;
	mov.f64 	%fd1701, %fd921;
	mov.f64 	%fd1702, %fd920;
	mov.f64 	%fd1703, %fd919;
	mov.f64 	%fd1704, %fd918;
	mov.f64 	%fd1705, %fd917;
	mov.f64 	%fd1706, %fd916;
	mov.f64 	%fd1707, %fd915;
	mov.f64 	%fd1708, %fd914;
	@%p32 bra 	$L__BB1_104;
	setp.lt.s64 	%p33, %rd457, %rd104;
	min.s64 	%rd459, %rd457, %rd104;
	selp.f64 	%fd1698, %fd1676, %fd924, %p33;
	selp.b32 	%r1573, %r1571, %r280, %p33;
	selp.f64 	%fd1699, %fd1677, %fd923, %p33;
	selp.f64 	%fd1700, %fd1678, %fd922, %p33;
	selp.f64 	%fd1701, %fd1679, %fd921, %p33;
	selp.f64 	%fd1702, %fd1680, %fd920, %p33;
	selp.f64 	%fd1703, %fd1681, %fd919, %p33;
	selp.f64 	%fd1704, %fd1682, %fd918, %p33;
	selp.f64 	%fd1705, %fd1683, %fd917, %p33;
	selp.f64 	%fd1706, %fd1684, %fd916, %p33;
	selp.f64 	%fd1707, %fd1685, %fd915, %p33;
	selp.f64 	%fd1708, %fd1686, %fd914, %p33;
$L__BB1_104:
	mov.b64 	%rd198, %fd1708;
	mov.b64 	{%r311, %r316}, %rd198;
	mov.b32 	%r437, 2;
	mov.b32 	%r438, 31;
	mov.b32 	%r439, -1;
	// begin inline asm
	shfl.sync.down.b32 %r310, %r311, %r437, %r438, %r439;
	// end inline asm
	// begin inline asm
	shfl.sync.down.b32 %r315, %r316, %r437, %r438, %r439;
	// end inline asm
	mov.b64 	%rd199, {%r310, %r315};
	mov.b64 	%fd947, %rd199;
	mov.b64 	%rd200, %fd1707;
	mov.b64 	{%r321, %r326}, %rd200;
	// begin inline asm
	shfl.sync.down.b32 %r320, %r321, %r437, %r438, %r439;
	// end inline asm
	// begin inline asm
	shfl.sync.down.b32 %r325, %r326, %r437, %r438, %r439;
	// end inline asm
	mov.b64 	%rd201, {%r320, %r325};
	mov.b64 	%fd948, %rd201;
	mov.b64 	%rd202, %fd1706;
	mov.b64 	{%r331, %r336}, %rd202;
	// begin inline asm
	shfl.sync.down.b32 %r330, %r331, %r437, %r438, %r439;
	// end inline asm
	// begin inline asm
	shfl.sync.down.b32 %r335, %r336, %r437, %r438, %r439;
	// end inline asm
	mov.b64 	%rd203, {%r330, %r335};
	mov.b64 	%fd949, %rd203;
	mov.b64 	%rd204, %fd1705;
	mov.b64 	{%r341, %r346}, %rd204;
	// begin inline asm
	shfl.sync.down.b32 %r340, %r341, %r437, %r438, %r439;
	// end inline asm
	// begin inline asm
	shfl.sync.down.b32 %r345, %r346, %r437, %r438, %r439;
	// end inline asm
	mov.b64 	%rd205, {%r340, %r345};
	mov.b64 	%fd950, %rd205;
	mov.b64 	%rd206, %fd1704;
	mov.b64 	{%r351, %r356}, %rd206;
	// begin inline asm
	shfl.sync.down.b32 %r350, %r351, %r437, %r438, %r439;
	// end inline asm
	// begin inline asm
	shfl.sync.down.b32 %r355, %r356, %r437, %r438, %r439;
	// end inline asm
	mov.b64 	%rd207, {%r350, %r355};
	mov.b64 	%fd951, %rd207;
	mov.b64 	%rd208, %fd1703;
	mov.b64 	{%r361, %r366}, %rd208;
	// begin inline asm
	shfl.sync.down.b32 %r360, %r361, %r437, %r438, %r439;
	// end inline asm
	// begin inline asm
	shfl.sync.down.b32 %r365, %r366, %r437, %r438, %r439;
	// end inline asm
	mov.b64 	%rd209, {%r360, %r365};
	mov.b64 	%fd952, %rd209;
	mov.b64 	%rd210, %fd1702;
	mov.b64 	{%r371, %r376}, %rd210;
	// begin inline asm
	shfl.sync.down.b32 %r370, %r371, %r437, %r438, %r439;
	// end inline asm
	// begin inline asm
	shfl.sync.down.b32 %r375, %r376, %r437, %r438, %r439;
	// end inline asm
	mov.b64 	%rd211, {%r370, %r375};
	mov.b64 	%fd953, %rd211;
	mov.b64 	%rd212, %fd1701;
	mov.b64 	{%r381, %r386}, %rd212;
	// begin inline asm
	shfl.sync.down.b32 %r380, %r381, %r437, %r438, %r439;
	// end inline asm
	// begin inline asm
	shfl.sync.down.b32 %r385, %r386, %r437, %r438, %r439;
	// end inline asm
	mov.b64 	%rd213, {%r380, %r385};
	mov.b64 	%fd954, %rd213;
	mov.b64 	%rd214, %fd1700;
	mov.b64 	{%r391, %r396}, %rd214;
	// begin inline asm
	shfl.sync.down.b32 %r390, %r391, %r437, %r438, %r439;
	// end inline asm
	// begin inline asm
	shfl.sync.down.b32 %r395, %r396, %r437, %r438, %r439;
	// end inline asm
	mov.b64 	%rd215, {%r390, %r395};
	mov.b64 	%fd955, %rd215;
	mov.b64 	%rd216, %fd1699;
	mov.b64 	{%r401, %r406}, %rd216;
	// begin inline asm
	shfl.sync.down.b32 %r400, %r401, %r437, %r438, %r439;
	// end inline asm
	// begin inline asm
	shfl.sync.down.b32 %r405, %r406, %r437, %r438, %r439;
	// end inline asm
	mov.b64 	%rd217, {%r400, %r405};
	mov.b64 	%fd956, %rd217;
	// begin inline asm
	shfl.sync.down.b32 %r410, %r1573, %r437, %r438, %r439;
	// end inline asm
	// begin inline asm
	shfl.sync.down.b32 %r415, %r416, %r437, %r438, %r439;
	// end inline asm
	mov.b64 	%rd218, %fd1698;
	mov.b64 	{%r421, %r426}, %rd218;
	// begin inline asm
	shfl.sync.down.b32 %r420, %r421, %r437, %r438, %r439;
	// end inline asm
	// begin inline asm
	shfl.sync.down.b32 %r425, %r426, %r437, %r438, %r439;
	// end inline asm
	mov.b64 	%rd219, {%r420, %r425};
	mov.b64 	%fd957, %rd219;
	mov.b64 	{%r431, %r436}, %rd459;
	// begin inline asm
	shfl.sync.down.b32 %r430, %r431, %r437, %r438, %r439;
	// end inline asm
	// begin inline asm
	shfl.sync.down.b32 %r435, %r436, %r437, %r438, %r439;
	// end inline asm
	mov.b64 	%rd107, {%r430, %r435};
	setp.gt.s32 	%p34, %r179, 29;
	setp.lt.f64 	%p35, %fd1698, %fd957;
	or.pred  	%p36, %p34, %p35;
	mov.f64 	%fd1709, %fd1708;
	mov.f64 	%fd1710, %fd1707;
	mov.f64 	%fd1711, %fd1706;
	mov.f64 	%fd1712, %fd1705;
	mov.f64 	%fd1713, %fd1704;
	mov.f64 	%fd1714, %fd1703;
	mov.f64 	%fd1715, %fd1702;
	mov.f64 	%fd1716, %fd1701;
	mov.f64 	%fd1717, %fd1700;
	mov.f64 	%fd1718, %fd1699;
	mov.u32 	%r1574, %r1573;
	mov.f64 	%fd1719, %fd1698;
	mov.u64 	%rd460, %rd459;
	@%p36 bra 	$L__BB1_107;
	setp.gt.f64 	%p37, %fd1698, %fd957;
	mov.f64 	%fd1709, %fd947;
	mov.f64 	%fd1710, %fd948;
	mov.f64 	%fd1711, %fd949;
	mov.f64 	%fd1712, %fd950;
	mov.f64 	%fd1713, %fd951;
	mov.f64 	%fd1714, %fd952;
	mov.f64 	%fd1715, %fd953;
	mov.f64 	%fd1716, %fd954;
	mov.f64 	%fd1717, %fd955;
	mov.f64 	%fd1718, %fd956;
	mov.u32 	%r1574, %r410;
	mov.f64 	%fd1719, %fd957;
	mov.u64 	%rd460, %rd107;
	@%p37 bra 	$L__BB1_107;
	setp.lt.s64 	%p38, %rd459, %rd107;
	selp.f64 	%fd1709, %fd1708, %fd947, %p38;
	selp.f64 	%fd1710, %fd1707, %fd948, %p38;
	selp.f64 	%fd1711, %fd1706, %fd949, %p38;
	selp.f64 	%fd1712, %fd1705, %fd950, %p38;
	selp.f64 	%fd1713, %fd1704, %fd951, %p38;
	selp.f64 	%fd1714, %fd1703, %fd952, %p38;
	selp.f64 	%fd1715, %fd1702, %fd953, %p38;
	selp.f64 	%fd1716, %fd1701, %fd954, %p38;
	selp.f64 	%fd1717, %fd1700, %fd955, %p38;
	selp.f64 	%fd1718, %fd1699, %fd956, %p38;
	selp.b32 	%r1574, %r1573, %r410, %p38;
	selp.f64 	%fd1719, %fd1698, %fd957, %p38;
	min.s64 	%rd460, %rd459, %rd107;
$L__BB1_107:
	mov.b64 	%rd220, %fd1709;
	mov.b64 	{%r441, %r446}, %rd220;
	mov.b32 	%r567, 4;
	mov.b32 	%r568, 31;
	mov.b32 	%r569, -1;
	// begin inline asm
	shfl.sync.down.b32 %r440, %r441, %r567, %r568, %r569;
	// end inline asm
	// begin inline asm
	shfl.sync.down.b32 %r445, %r446, %r567, %r568, %r569;
	// end inline asm
	mov.b64 	%rd221, {%r440, %r445};
	mov.b64 	%fd980, %rd221;
	mov.b64 	%rd222, %fd1710;
	mov.b64 	{%r451, %r456}, %rd222;
	// begin inline asm
	shfl.sync.down.b32 %r450, %r451, %r567, %r568, %r569;
	// end inline asm
	// begin inline asm
	shfl.sync.down.b32 %r455, %r456, %r567, %r568, %r569;
	// end inline asm
	mov.b64 	%rd223, {%r450, %r455};
	mov.b64 	%fd981, %rd223;
	mov.b64 	%rd224, %fd1711;
	mov.b64 	{%r461, %r466}, %rd224;
	// begin inline asm
	shfl.sync.down.b32 %r460, %r461, %r567, %r568, %r569;
	// end inline asm
	// begin inline asm
	shfl.sync.down.b32 %r465, %r466, %r567, %r568, %r569;
	// end inline asm
	mov.b64 	%rd225, {%r460, %r465};
	mov.b64 	%fd982, %rd225;
	mov.b64 	%rd226, %fd1712;
	mov.b64 	{%r471, %r476}, %rd226;
	// begin inline asm
	shfl.sync.down.b32 %r470, %r471, %r567, %r568, %r569;
	// end inline asm
	// begin inline asm
	shfl.sync.down.b32 %r475, %r476, %r567, %r568, %r569;
	// end inline asm
	mov.b64 	%rd227, {%r470, %r475};
	mov.b64 	%fd983, %rd227;
	mov.b64 	%rd228, %fd1713;
	mov.b64 	{%r481, %r486}, %rd228;
	// begin inline asm
	shfl.sync.down.b32 %r480, %r481, %r567, %r568, %r569;
	// end inline asm
	// begin inline asm
	shfl.sync.down.b32 %r485, %r486, %r567, %r568, %r569;
	// end inline asm
	mov.b64 	%rd229, {%r480, %r485};
	mov.b64 	%fd984, %rd229;
	mov.b64 	%rd230, %fd1714;
	mov.b64 	{%r491, %r496}, %rd230;
	// begin inline asm
	shfl.sync.down.b32 %r490, %r491, %r567, %r568, %r569;
	// end inline asm
	// begin inline asm
	shfl.sync.down.b32 %r495, %r496, %r567, %r568, %r569;
	// end inline asm
	mov.b64 	%rd231, {%r490, %r495};
	mov.b64 	%fd985, %rd231;
	mov.b64 	%rd232, %fd1715;
	mov.b64 	{%r501, %r506}, %rd232;
	// begin inline asm
	shfl.sync.down.b32 %r500, %r501, %r567, %r568, %r569;
	// end inline asm
	// begin inline asm
	shfl.sync.down.b32 %r505, %r506, %r567, %r568, %r569;
	// end inline asm
	mov.b64 	%rd233, {%r500, %r505};
	mov.b64 	%fd986, %rd233;
	mov.b64 	%rd234, %fd1716;
	mov.b64 	{%r511, %r516}, %rd234;
	// begin inline asm
	shfl.sync.down.b32 %r510, %r511, %r567, %r568, %r569;
	// end inline asm
	// begin inline asm
	shfl.sync.down.b32 %r515, %r516, %r567, %r568, %r569;
	// end inline asm
	mov.b64 	%rd235, {%r510, %r515};
	mov.b64 	%fd987, %rd235;
	mov.b64 	%rd236, %fd1717;
	mov.b64 	{%r521, %r526}, %rd236;
	// begin inline asm
	shfl.sync.down.b32 %r520, %r521, %r567, %r568, %r569;
	// end inline asm
	// begin inline asm
	shfl.sync.down.b32 %r525, %r526, %r567, %r568, %r569;
	// end inline asm
	mov.b64 	%rd237, {%r520, %r525};
	mov.b64 	%fd988, %rd237;
	mov.b64 	%rd238, %fd1718;
	mov.b64 	{%r531, %r536}, %rd238;
	// begin inline asm
	shfl.sync.down.b32 %r530, %r531, %r567, %r568, %r569;
	// end inline asm
	// begin inline asm
	shfl.sync.down.b32 %r535, %r536, %r567, %r568, %r569;
	// end inline asm
	mov.b64 	%rd239, {%r530, %r535};
	mov.b64 	%fd989, %rd239;
	// begin inline asm
	shfl.sync.down.b32 %r540, %r1574, %r567, %r568, %r569;
	// end inline asm
	// begin inline asm
	shfl.sync.down.b32 %r545, %r546, %r567, %r568, %r569;
	// end inline asm
	mov.b64 	%rd240, %fd1719;
	mov.b64 	{%r551, %r556}, %rd240;
	// begin inline asm
	shfl.sync.down.b32 %r550, %r551, %r567, %r568, %r569;
	// end inline asm
	// begin inline asm
	shfl.sync.down.b32 %r555, %r556, %r567, %r568, %r569;
	// end inline asm
	mov.b64 	%rd241, {%r550, %r555};
	mov.b64 	%fd990, %rd241;
	mov.b64 	{%r561, %r566}, %rd460;
	// begin inline asm
	shfl.sync.down.b32 %r560, %r561, %r567, %r568, %r569;
	// end inline asm
	// begin inline asm
	shfl.sync.down.b32 %r565, %r566, %r567, %r568, %r569;
	// end inline asm
	mov.b64 	%rd110, {%r560, %r565};
	setp.gt.s32 	%p39, %r179, 27;
	setp.lt.f64 	%p40, %fd1719, %fd990;
	or.pred  	%p41, %p39, %p40;
	mov.f64 	%fd1720, %fd1709;
	mov.f64 	%fd1721, %fd1710;
	mov.f64 	%fd1722, %fd1711;
	mov.f64 	%fd1723, %fd1712;
	mov.f64 	%fd1724, %fd1713;
	mov.f64 	%fd1725, %fd1714;
	mov.f64 	%fd1726, %fd1715;
	mov.f64 	%fd1727, %fd1716;
	mov.f64 	%fd1728, %fd1717;
	mov.f64 	%fd1729, %fd1718;
	mov.u32 	%r1575, %r1574;
	mov.f64 	%fd1730, %fd1719;
	mov.u64 	%rd461, %rd460;
	@%p41 bra 	$L__BB1_110;
	setp.gt.f64 	%p42, %fd1719, %fd990;
	mov.f64 	%fd1720, %fd980;
	mov.f64 	%fd1721, %fd981;
	mov.f64 	%fd1722, %fd982;
	mov.f64 	%fd1723, %fd983;
	mov.f64 	%fd1724, %fd984;
	mov.f64 	%fd1725, %fd985;
	mov.f64 	%fd1726, %fd986;
	mov.f64 	%fd1727, %fd987;
	mov.f64 	%fd1728, %fd988;
	mov.f64 	%fd1729, %fd989;
	mov.u32 	%r1575, %r540;
	mov.f64 	%fd1730, %fd990;
	mov.u64 	%rd461, %rd110;
	@%p42 bra 	$L__BB1_110;
	setp.lt.s64 	%p43, %rd460, %rd110;
	selp.f64 	%fd1720, %fd1709, %fd980, %p43;
	selp.f64 	%fd1721, %fd1710, %fd981, %p43;
	selp.f64 	%fd1722, %fd1711, %fd982, %p43;
	selp.f64 	%fd1723, %fd1712, %fd983, %p43;
	selp.f64 	%fd1724, %fd1713, %fd984, %p43;
	selp.f64 	%fd1725, %fd1714, %fd985, %p43;
	selp.f64 	%fd1726, %fd1715, %fd986, %p43;
	selp.f64 	%fd1727, %fd1716, %fd987, %p43;
	selp.f64 	%fd1728, %fd1717, %fd988, %p43;
	selp.f64 	%fd1729, %fd1718, %fd989, %p43;
	selp.b32 	%r1575, %r1574, %r540, %p43;
	selp.f64 	%fd1730, %fd1719, %fd990, %p43;
	min.s64 	%rd461, %rd460, %rd110;
$L__BB1_110:
	mov.b64 	%rd242, %fd1720;
	mov.b64 	{%r571, %r576}, %rd242;
	mov.b32 	%r697, 8;
	mov.b32 	%r698, 31;
	mov.b32 	%r699, -1;
	// begin inline asm
	shfl.sync.down.b32 %r570, %r571, %r697, %r698, %r699;
	// end inline asm
	// begin inline asm
	shfl.sync.down.b32 %r575, %r576, %r697, %r698, %r699;
	// end inline asm
	mov.b64 	%rd243, {%r570, %r575};
	mov.b64 	%fd1013, %rd243;
	mov.b64 	%rd244, %fd1721;
	mov.b64 	{%r581, %r586}, %rd244;
	// begin inline asm
	shfl.sync.down.b32 %r580, %r581, %r697, %r698, %r699;
	// end inline asm
	// begin inline asm
	shfl.sync.down.b32 %r585, %r586, %r697, %r698, %r699;
	// end inline asm
	mov.b64 	%rd245, {%r580, %r585};
	mov.b64 	%fd1014, %rd245;
	mov.b64 	%rd246, %fd1722;
	mov.b64 	{%r591, %r596}, %rd246;
	// begin inline asm
	shfl.sync.down.b32 %r590, %r591, %r697, %r698, %r699;
	// end inline asm
	// begin inline asm
	shfl.sync.down.b32 %r595, %r596, %r697, %r698, %r699;
	// end inline asm
	mov.b64 	%rd247, {%r590, %r595};
	mov.b64 	%fd1015, %rd247;
	mov.b64 	%rd248, %fd1723;
	mov.b64 	{%r601, %r606}, %rd248;
	// begin inline asm
	shfl.sync.down.b32 %r600, %r601, %r697, %r698, %r699;
	// end inline asm
	// begin inline asm
	shfl.sync.down.b32 %r605, %r606, %r697, %r698, %r699;
	// end inline asm
	mov.b64 	%rd249, {%r600, %r605};
	mov.b64 	%fd1016, %rd249;
	mov.b64 	%rd250, %fd1724;
	mov.b64 	{%r611, %r616}, %rd250;
	// begin inline asm
	shfl.sync.down.b32 %r610, %r611, %r697, %r698, %r699;
	// end inline asm
	// begin inline asm
	shfl.sync.down.b32 %r615, %r616, %r697, %r698, %r699;
	// end inline asm
	mov.b64 	%rd251, {%r610, %r615};
	mov.b64 	%fd1017, %rd251;
	mov.b64 	%rd252, %fd1725;
	mov.b64 	{%r621, %r626}, %rd252;
	// begin inline asm
	shfl.sync.down.b32 %r620, %r621, %r697, %r698, %r699;
	// end inline asm
	// begin inline asm
	shfl.sync.down.b32 %r625, %r626, %r697, %r698, %r699;
	// end inline asm
	mov.b64 	%rd253, {%r620, %r625};
	mov.b64 	%fd1018, %rd253;
	mov.b64 	%rd254, %fd1726;
	mov.b64 	{%r631, %r636}, %rd254;
	// begin inline asm
	shfl.sync.down.b32 %r630, %r631, %r697, %r698, %r699;
	// end inline asm
	// begin inline asm
	shfl.sync.down.b32 %r635, %r636, %r697, %r698, %r699;
	// end inline asm
	mov.b64 	%rd255, {%r630, %r635};
	mov.b64 	%fd1019, %rd255;
	mov.b64 	%rd256, %fd1727;
	mov.b64 	{%r641, %r646}, %rd256;
	// begin inline asm
	shfl.sync.down.b32 %r640, %r641, %r697, %r698, %r699;
	// end inline asm
	// begin inline asm
	shfl.sync.down.b32 %r645, %r646, %r697, %r698, %r699;
	// end inline asm
	mov.b64 	%rd257, {%r640, %r645};
	mov.b64 	%fd1020, %rd257;
	mov.b64 	%rd258, %fd1728;
	mov.b64 	{%r651, %r656}, %rd258;
	// begin inline asm
	shfl.sync.down.b32 %r650, %r651, %r697, %r698, %r699;
	// end inline asm
	// begin inline asm
	shfl.sync.down.b32 %r655, %r656, %r697, %r698, %r699;
	// end inline asm
	mov.b64 	%rd259, {%r650, %r655};
	mov.b64 	%fd1021, %rd259;
	mov.b64 	%rd260, %fd1729;
	mov.b64 	{%r661, %r666}, %rd260;
	// begin inline asm
	shfl.sync.down.b32 %r660, %r661, %r697, %r698, %r699;
	// end inline asm
	// begin inline asm
	shfl.sync.down.b32 %r665, %r666, %r697, %r698, %r699;
	// end inline asm
	mov.b64 	%rd261, {%r660, %r665};
	mov.b64 	%fd1022, %rd261;
	// begin inline asm
	shfl.sync.down.b32 %r670, %r1575, %r697, %r698, %r699;
	// end inline asm
	// begin inline asm
	shfl.sync.down.b32 %r675, %r676, %r697, %r698, %r699;
	// end inline asm
	mov.b64 	%rd262, %fd1730;
	mov.b64 	{%r681, %r686}, %rd262;
	// begin inline asm
	shfl.sync.down.b32 %r680, %r681, %r697, %r698, %r699;
	// end inline asm
	// begin inline asm
	shfl.sync.down.b32 %r685, %r686, %r697, %r698, %r699;
	// end inline asm
	mov.b64 	%rd263, {%r680, %r685};
	mov.b64 	%fd1023, %rd263;
	mov.b64 	{%r691, %r696}, %rd461;
	// begin inline asm
	shfl.sync.down.b32 %r690, %r691, %r697, %r698, %r699;
	// end inline asm
	// begin inline asm
	shfl.sync.down.b32 %r695, %r696, %r697, %r698, %r699;
	// end inline asm
	mov.b64 	%rd113, {%r690, %r695};
	setp.gt.s32 	%p44, %r179, 23;
	setp.lt.f64 	%p45, %fd1730, %fd1023;
	or.pred  	%p46, %p44, %p45;
	mov.f64 	%fd1731, %fd1720;
	mov.f64 	%fd1732, %fd1721;
	mov.f64 	%fd1733, %fd1722;
	mov.f64 	%fd1734, %fd1723;
	mov.f64 	%fd1735, %fd1724;
	mov.f64 	%fd1736, %fd1725;
	mov.f64 	%fd1737, %fd1726;
	mov.f64 	%fd1738, %fd1727;
	mov.f64 	%fd1739, %fd1728;
	mov.f64 	%fd1740, %fd1729;
	mov.u32 	%r1576, %r1575;
	mov.f64 	%fd1741, %fd1730;
	mov.u64 	%rd462, %rd461;
	@%p46 bra 	$L__BB1_113;
	setp.gt.f64 	%p47, %fd1730, %fd1023;
	mov.f64 	%fd1731, %fd1013;
	mov.f64 	%fd1732, %fd1014;
	mov.f64 	%fd1733, %fd1015;
	mov.f64 	%fd1734, %fd1016;
	mov.f64 	%fd1735, %fd1017;
	mov.f64 	%fd1736, %fd1018;
	mov.f64 	%fd1737, %fd1019;
	mov.f64 	%fd1738, %fd1020;
	mov.f64 	%fd1739, %fd1021;
	mov.f64 	%fd1740, %fd1022;
	mov.u32 	%r1576, %r670;
	mov.f64 	%fd1741, %fd1023;
	mov.u64 	%rd462, %rd113;
	@%p47 bra 	$L__BB1_113;
	setp.lt.s64 	%p48, %rd461, %rd113;
	selp.f64 	%fd1731, %fd1720, %fd1013, %p48;
	selp.f64 	%fd1732, %fd1721, %fd1014, %p48;
	selp.f64 	%fd1733, %fd1722, %fd1015, %p48;
	selp.f64 	%fd1734, %fd1723, %fd1016, %p48;
	selp.f64 	%fd1735, %fd1724, %fd1017, %p48;
	selp.f64 	%fd1736, %fd1725, %fd1018, %p48;
	selp.f64 	%fd1737, %fd1726, %fd1019, %p48;
	selp.f64 	%fd1738, %fd1727, %fd1020, %p48;
	selp.f64 	%fd1739, %fd1728, %fd1021, %p48;
	selp.f64 	%fd1740, %fd1729, %fd1022, %p48;
	selp.b32 	%r1576, %r1575, %r670, %p48;
	selp.f64 	%fd1741, %fd1730, %fd1023, %p48;
	min.s64 	%rd462, %rd461, %rd113;
$L__BB1_113:
	mov.b64 	%rd264, %fd1731;
	mov.b64 	{%r701, %r706}, %rd264;
	mov.b32 	%r827, 16;
	mov.b32 	%r828, 31;
	mov.b32 	%r829, -1;
	// begin inline asm
	shfl.sync.down.b32 %r700, %r701, %r827, %r828, %r829;
	// end inline asm
	// begin inline asm
	shfl.sync.down.b32 %r705, %r706, %r827, %r828, %r829;
	// end inline asm
	mov.b64 	%rd265, {%r700, %r705};
	mov.b64 	%fd1046, %rd265;
	mov.b64 	%rd266, %fd1732;
	mov.b64 	{%r711, %r716}, %rd266;
	// begin inline asm
	shfl.sync.down.b32 %r710, %r711, %r827, %r828, %r829;
	// end inline asm
	// begin inline asm
	shfl.sync.down.b32 %r715, %r716, %r827, %r828, %r829;
	// end inline asm
	mov.b64 	%rd267, {%r710, %r715};
	mov.b64 	%fd1047, %rd267;
	mov.b64 	%rd268, %fd1733;
	mov.b64 	{%r721, %r726}, %rd268;
	// begin inline asm
	shfl.sync.down.b32 %r720, %r721, %r827, %r828, %r829;
	// end inline asm
	// begin inline asm
	shfl.sync.down.b32 %r725, %r726, %r827, %r828, %r829;
	// end inline asm
	mov.b64 	%rd269, {%r720, %r725};
	mov.b64 	%fd1048, %rd269;
	mov.b64 	%rd270, %fd1734;
	mov.b64 	{%r731, %r736}, %rd270;
	// begin inline asm
	shfl.sync.down.b32 %r730, %r731, %r827, %r828, %r829;
	// end inline asm
	// begin inline asm
	shfl.sync.down.b32 %r735, %r736, %r827, %r828, %r829;
	// end inline asm
	mov.b64 	%rd271, {%r730, %r735};
	mov.b64 	%fd1049, %rd271;
	mov.b64 	%rd272, %fd1735;
	mov.b64 	{%r741, %r746}, %rd272;
	// begin inline asm
	shfl.sync.down.b32 %r740, %r741, %r827, %r828, %r829;
	// end inline asm
	// begin inline asm
	shfl.sync.down.b32 %r745, %r746, %r827, %r828, %r829;
	// end inline asm
	mov.b64 	%rd273, {%r740, %r745};
	mov.b64 	%fd1050, %rd273;
	mov.b64 	%rd274, %fd1736;
	mov.b64 	{%r751, %r756}, %rd274;
	// begin inline asm
	shfl.sync.down.b32 %r750, %r751, %r827, %r828, %r829;
	// end inline asm
	// begin inline asm
	shfl.sync.down.b32 %r755, %r756, %r827, %r828, %r829;
	// end inline asm
	mov.b64 	%rd275, {%r750, %r755};
	mov.b64 	%fd1051, %rd275;
	mov.b64 	%rd276, %fd1737;
	mov.b64 	{%r761, %r766}, %rd276;
	// begin inline asm
	shfl.sync.down.b32 %r760, %r761, %r827, %r828, %r829;
	// end inline asm
	// begin inline asm
	shfl.sync.down.b32 %r765, %r766, %r827, %r828, %r829;
	// end inline asm
	mov.b64 	%rd277, {%r760, %r765};
	mov.b64 	%fd1052, %rd277;
	mov.b64 	%rd278, %fd1738;
	mov.b64 	{%r771, %r776}, %rd278;
	// begin inline asm
	shfl.sync.down.b32 %r770, %r771, %r827, %r828, %r829;
	// end inline asm
	// begin inline asm
	shfl.sync.down.b32 %r775, %r776, %r827, %r828, %r829;
	// end inline asm
	mov.b64 	%rd279, {%r770, %r775};
	mov.b64 	%fd1053, %rd279;
	mov.b64 	%rd280, %fd1739;
	mov.b64 	{%r781, %r786}, %rd280;
	// begin inline asm
	shfl.sync.down.b32 %r780, %r781, %r827, %r828, %r829;
	// end inline asm
	// begin inline asm
	shfl.sync.down.b32 %r785, %r786, %r827, %r828, %r829;
	// end inline asm
	mov.b64 	%rd281, {%r780, %r785};
	mov.b64 	%fd1054, %rd281;
	mov.b64 	%rd282, %fd1740;
	mov.b64 	{%r791, %r796}, %rd282;
	// begin inline asm
	shfl.sync.down.b32 %r790, %r791, %r827, %r828, %r829;
	// end inline asm
	// begin inline asm
	shfl.sync.down.b32 %r795, %r796, %r827, %r828, %r829;
	// end inline asm
	mov.b64 	%rd283, {%r790, %r795};
	mov.b64 	%fd1055, %rd283;
	// begin inline asm
	shfl.sync.down.b32 %r800, %r1576, %r827, %r828, %r829;
	// end inline asm
	// begin inline asm
	shfl.sync.down.b32 %r805, %r806, %r827, %r828, %r829;
	// end inline asm
	mov.b64 	%rd284, %fd1741;
	mov.b64 	{%r811, %r816}, %rd284;
	// begin inline asm
	shfl.sync.down.b32 %r810, %r811, %r827, %r828, %r829;
	// end inline asm
	// begin inline asm
	shfl.sync.down.b32 %r815, %r816, %r827, %r828, %r829;
	// end inline asm
	mov.b64 	%rd285, {%r810, %r815};
	mov.b64 	%fd1056, %rd285;
	mov.b64 	{%r821, %r826}, %rd462;
	// begin inline asm
	shfl.sync.down.b32 %r820, %r821, %r827, %r828, %r829;
	// end inline asm
	// begin inline asm
	shfl.sync.down.b32 %r825, %r826, %r827, %r828, %r829;
	// end inline asm
	mov.b64 	%rd116, {%r820, %r825};
	setp.gt.s32 	%p49, %r179, 15;
	setp.lt.f64 	%p50, %fd1741, %fd1056;
	or.pred  	%p51, %p49, %p50;
	mov.f64 	%fd1829, %fd1731;
	mov.f64 	%fd1828, %fd1732;
	mov.f64 	%fd1827, %fd1733;
	mov.f64 	%fd1826, %fd1734;
	mov.f64 	%fd1825, %fd1735;
	mov.f64 	%fd1824, %fd1736;
	mov.f64 	%fd1823, %fd1737;
	mov.f64 	%fd1822, %fd1738;
	mov.f64 	%fd1821, %fd1739;
	mov.f64 	%fd1820, %fd1740;
	mov.u32 	%r1584, %r1576;
	mov.f64 	%fd1819, %fd1741;
	mov.u64 	%rd470, %rd462;
	@%p51 bra 	$L__BB1_116;
	setp.gt.f64 	%p52, %fd1741, %fd1056;
	mov.f64 	%fd1829, %fd1046;
	mov.f64 	%fd1828, %fd1047;
	mov.f64 	%fd1827, %fd1048;
	mov.f64 	%fd1826, %fd1049;
	mov.f64 	%fd1825, %fd1050;
	mov.f64 	%fd1824, %fd1051;
	mov.f64 	%fd1823, %fd1052;
	mov.f64 	%fd1822, %fd1053;
	mov.f64 	%fd1821, %fd1054;
	mov.f64 	%fd1820, %fd1055;
	mov.u32 	%r1584, %r800;
	mov.f64 	%fd1819, %fd1056;
	mov.u64 	%rd470, %rd116;
	@%p52 bra 	$L__BB1_116;
	setp.lt.s64 	%p53, %rd462, %rd116;
	selp.f64 	%fd1829, %fd1731, %fd1046, %p53;
	selp.f64 	%fd1828, %fd1732, %fd1047, %p53;
	selp.f64 	%fd1827, %fd1733, %fd1048, %p53;
	selp.f64 	%fd1826, %fd1734, %fd1049, %p53;
	selp.f64 	%fd1825, %fd1735, %fd1050, %p53;
	selp.f64 	%fd1824, %fd1736, %fd1051, %p53;
	selp.f64 	%fd1823, %fd1737, %fd1052, %p53;
	selp.f64 	%fd1822, %fd1738, %fd1053, %p53;
	selp.f64 	%fd1821, %fd1739, %fd1054, %p53;
	selp.f64 	%fd1820, %fd1740, %fd1055, %p53;
	selp.b32 	%r1584, %r1576, %r800, %p53;
	selp.f64 	%fd1819, %fd1741, %fd1056, %p53;
	min.s64 	%rd470, %rd462, %rd116;
$L__BB1_116:
	mov.u32 	%r134, %tid.x;
	setp.ne.s32 	%p54, %r179, 0;
	@%p54 bra 	$L__BB1_118;
	shr.u32 	%r830, %r134, 5;
	mov.u32 	%r831, _ZN6thrust24THRUST_300001_SM_1000_NS8cuda_cub4core6detail5shmemE;
	mad.lo.s32 	%r832, %r830, 104, %r831;
	st.shared.f64 	[%r832+8], %fd1829;
	st.shared.f64 	[%r832+16], %fd1828;
	st.shared.f64 	[%r832+24], %fd1827;
	st.shared.f64 	[%r832+32], %fd1826;
	st.shared.f64 	[%r832+40], %fd1825;
	st.shared.f64 	[%r832+48], %fd1824;
	st.shared.f64 	[%r832+56], %fd1823;
	st.shared.f64 	[%r832+64], %fd1822;
	st.shared.f64 	[%r832+72], %fd1821;
	st.shared.f64 	[%r832+80], %fd1820;
	st.shared.u32 	[%r832+88], %r1584;
	st.shared.f64 	[%r832+96], %fd1819;
	st.shared.u64 	[%r832+104], %rd470;
$L__BB1_118:
	bar.sync 	0;
	setp.ne.s32 	%p55, %r134, 0;
	@%p55 bra 	$L__BB1_140;
	ld.shared.v2.f64 	{%fd1079, %fd1080}, [_ZN6thrust24THRUST_300001_SM_1000_NS8cuda_cub4core6detail5shmemE+112];
	ld.shared.v2.f64 	{%fd1081, %fd1082}, [_ZN6thrust24THRUST_300001_SM_1000_NS8cuda_cub4core6detail5shmemE+128];
	ld.shared.v2.f64 	{%fd1083, %fd1084}, [_ZN6thrust24THRUST_300001_SM_1000_NS8cuda_cub4core6detail5shmemE+144];
	ld.shared.v2.f64 	{%fd1085, %fd1086}, [_ZN6thrust24THRUST_300001_SM_1000_NS8cuda_cub4core6detail5shmemE+160];
	ld.shared.v2.f64 	{%fd1087, %fd1088}, [_ZN6thrust24THRUST_300001_SM_1000_NS8cuda_cub4core6detail5shmemE+176];
	ld.shared.u32 	%r135, [_ZN6thrust24THRUST_300001_SM_1000_NS8cuda_cub4core6detail5shmemE+192];
	ld.shared.f64 	%fd1089, [_ZN6thrust24THRUST_300001_SM_1000_NS8cuda_cub4core6detail5shmemE+200];
	ld.shared.u64 	%rd119, [_ZN6thrust24THRUST_300001_SM_1000_NS8cuda_cub4core6detail5shmemE+208];
	setp.lt.f64 	%p56, %fd1819, %fd1089;
	mov.f64 	%fd1753, %fd1829;
	mov.f64 	%fd1754, %fd1828;
	mov.f64 	%fd1755, %fd1827;
	mov.f64 	%fd1756, %fd1826;
	mov.f64 	%fd1757, %fd1825;
	mov.f64 	%fd1758, %fd1824;
	mov.f64 	%fd1759, %fd1823;
	mov.f64 	%fd1760, %fd1822;
	mov.f64 	%fd1761, %fd1821;
	mov.f64 	%fd1762, %fd1820;
	mov.u32 	%r1578, %r1584;
	mov.f64 	%fd1763, %fd1819;
	mov.u64 	%rd464, %rd470;
	@%p56 bra 	$L__BB1_122;
	setp.lt.f64 	%p57, %fd1089, %fd1819;
	mov.f64 	%fd1753, %fd1079;
	mov.f64 	%fd1754, %fd1080;
	mov.f64 	%fd1755, %fd1081;
	mov.f64 	%fd1756, %fd1082;
	mov.f64 	%fd1757, %fd1083;
	mov.f64 	%fd1758, %fd1084;
	mov.f64 	%fd1759, %fd1085;
	mov.f64 	%fd1760, %fd1086;
	mov.f64 	%fd1761, %fd1087;
	mov.f64 	%fd1762, %fd1088;
	mov.u32 	%r1578, %r135;
	mov.f64 	%fd1763, %fd1089;
	mov.u64 	%rd464, %rd119;
	@%p57 bra 	$L__BB1_122;
	setp.lt.s64 	%p58, %rd470, %rd119;
	selp.f64 	%fd1753, %fd1829, %fd1079, %p58;
	selp.f64 	%fd1754, %fd1828, %fd1080, %p58;
	selp.f64 	%fd1755, %fd1827, %fd1081, %p58;
	selp.f64 	%fd1756, %fd1826, %fd1082, %p58;
	selp.f64 	%fd1757, %fd1825, %fd1083, %p58;
	selp.f64 	%fd1758, %fd1824, %fd1084, %p58;
	selp.f64 	%fd1759, %fd1823, %fd1085, %p58;
	selp.f64 	%fd1760, %fd1822, %fd1086, %p58;
	selp.f64 	%fd1761, %fd1821, %fd1087, %p58;
	selp.f64 	%fd1762, %fd1820, %fd1088, %p58;
	selp.b32 	%r1578, %r1584, %r135, %p58;
	selp.f64 	%fd1763, %fd1819, %fd1089, %p58;
	min.s64 	%rd464, %rd470, %rd119;
$L__BB1_122:
	ld.shared.f64 	%fd1112, [_ZN6thrust24THRUST_300001_SM_1000_NS8cuda_cub4core6detail5shmemE+216];
	ld.shared.v2.f64 	{%fd1113, %fd1114}, [_ZN6thrust24THRUST_300001_SM_1000_NS8cuda_cub4core6detail5shmemE+224];
	ld.shared.v2.f64 	{%fd1115, %fd1116}, [_ZN6thrust24THRUST_300001_SM_1000_NS8cuda_cub4core6detail5shmemE+240];
	ld.shared.v2.f64 	{%fd1117, %fd1118}, [_ZN6thrust24THRUST_300001_SM_1000_NS8cuda_cub4core6detail5shmemE+256];
	ld.shared.v2.f64 	{%fd1119, %fd1120}, [_ZN6thrust24THRUST_300001_SM_1000_NS8cuda_cub4core6detail5shmemE+272];
	ld.shared.f64 	%fd1121, [_ZN6thrust24THRUST_300001_SM_1000_NS8cuda_cub4core6detail5shmemE+288];
	ld.shared.u32 	%r138, [_ZN6thrust24THRUST_300001_SM_1000_NS8cuda_cub4core6detail5shmemE+296];
	ld.shared.v2.u64 	{%rd286, %rd122}, [_ZN6thrust24THRUST_300001_SM_1000_NS8cuda_cub4core6detail5shmemE+304];
	mov.b64 	%fd1122, %rd286;
	setp.lt.f64 	%p59, %fd1763, %fd1122;
	mov.f64 	%fd1764, %fd1753;
	mov.f64 	%fd1765, %fd1754;
	mov.f64 	%fd1766, %fd1755;
	mov.f64 	%fd1767, %fd1756;
	mov.f64 	%fd1768, %fd1757;
	mov.f64 	%fd1769, %fd1758;
	mov.f64 	%fd1770, %fd1759;
	mov.f64 	%fd1771, %fd1760;
	mov.f64 	%fd1772, %fd1761;
	mov.f64 	%fd1773, %fd1762;
	mov.u32 	%r1579, %r1578;
	mov.f64 	%fd1774, %fd1763;
	mov.u64 	%rd465, %rd464;
	@%p59 bra 	$L__BB1_125;
	setp.lt.f64 	%p60, %fd1122, %fd1763;
	mov.f64 	%fd1764, %fd1112;
	mov.f64 	%fd1765, %fd1113;
	mov.f64 	%fd1766, %fd1114;
	mov.f64 	%fd1767, %fd1115;
	mov.f64 	%fd1768, %fd1116;
	mov.f64 	%fd1769, %fd1117;
	mov.f64 	%fd1770, %fd1118;
	mov.f64 	%fd1771, %fd1119;
	mov.f64 	%fd1772, %fd1120;
	mov.f64 	%fd1773, %fd1121;
	mov.u32 	%r1579, %r138;
	mov.f64 	%fd1774, %fd1122;
	mov.u64 	%rd465, %rd122;
	@%p60 bra 	$L__BB1_125;
	setp.lt.s64 	%p61, %rd464, %rd122;
	selp.f64 	%fd1764, %fd1753, %fd1112, %p61;
	selp.f64 	%fd1765, %fd1754, %fd1113, %p61;
	selp.f64 	%fd1766, %fd1755, %fd1114, %p61;
	selp.f64 	%fd1767, %fd1756, %fd1115, %p61;
	selp.f64 	%fd1768, %fd1757, %fd1116, %p61;
	selp.f64 	%fd1769, %fd1758, %fd1117, %p61;
	selp.f64 	%fd1770, %fd1759, %fd1118, %p61;
	selp.f64 	%fd1771, %fd1760, %fd1119, %p61;
	selp.f64 	%fd1772, %fd1761, %fd1120, %p61;
	selp.f64 	%fd1773, %fd1762, %fd1121, %p61;
	selp.b32 	%r1579, %r1578, %r138, %p61;
	selp.f64 	%fd1774, %fd1763, %fd1122, %p61;
	min.s64 	%rd465, %rd464, %rd122;
$L__BB1_125:
	ld.shared.v2.f64 	{%fd1145, %fd1146}, [_ZN6thrust24THRUST_300001_SM_1000_NS8cuda_cub4core6detail5shmemE+320];
	ld.shared.v2.f64 	{%fd1147, %fd1148}, [_ZN6thrust24THRUST_300001_SM_1000_NS8cuda_cub4core6detail5shmemE+336];
	ld.shared.v2.f64 	{%fd1149, %fd1150}, [_ZN6thrust24THRUST_300001_SM_1000_NS8cuda_cub4core6detail5shmemE+352];
	ld.shared.v2.f64 	{%fd1151, %fd1152}, [_ZN6thrust24THRUST_300001_SM_1000_NS8cuda_cub4core6detail5shmemE+368];
	ld.shared.v2.f64 	{%fd1153, %fd1154}, [_ZN6thrust24THRUST_300001_SM_1000_NS8cuda_cub4core6detail5shmemE+384];
	ld.shared.u32 	%r141, [_ZN6thrust24THRUST_300001_SM_1000_NS8cuda_cub4core6detail5shmemE+400];
	ld.shared.f64 	%fd1155, [_ZN6thrust24THRUST_300001_SM_1000_NS8cuda_cub4core6detail5shmemE+408];
	ld.shared.u64 	%rd125, [_ZN6thrust24THRUST_300001_SM_1000_NS8cuda_cub4core6detail5shmemE+416];
	setp.lt.f64 	%p62, %fd1774, %fd1155;
	mov.f64 	%fd1775, %fd1764;
	mov.f64 	%fd1776, %fd1765;
	mov.f64 	%fd1777, %fd1766;
	mov.f64 	%fd1778, %fd1767;
	mov.f64 	%fd1779, %fd1768;
	mov.f64 	%fd1780, %fd1769;
	mov.f64 	%fd1781, %fd1770;
	mov.f64 	%fd1782, %fd1771;
	mov.f64 	%fd1783, %fd1772;
	mov.f64 	%fd1784, %fd1773;
	mov.u32 	%r1580, %r1579;
	mov.f64 	%fd1785, %fd1774;
	mov.u64 	%rd466, %rd465;
	@%p62 bra 	$L__BB1_128;
	setp.lt.f64 	%p63, %fd1155, %fd1774;
	mov.f64 	%fd1775, %fd1145;
	mov.f64 	%fd1776, %fd1146;
	mov.f64 	%fd1777, %fd1147;
	mov.f64 	%fd1778, %fd1148;
	mov.f64 	%fd1779, %fd1149;
	mov.f64 	%fd1780, %fd1150;
	mov.f64 	%fd1781, %fd1151;
	mov.f64 	%fd1782, %fd1152;
	mov.f64 	%fd1783, %fd1153;
	mov.f64 	%fd1784, %fd1154;
	mov.u32 	%r1580, %r141;
	mov.f64 	%fd1785, %fd1155;
	mov.u64 	%rd466, %rd125;
	@%p63 bra 	$L__BB1_128;
	setp.lt.s64 	%p64, %rd465, %rd125;
	selp.f64 	%fd1775, %fd1764, %fd1145, %p64;
	selp.f64 	%fd1776, %fd1765, %fd1146, %p64;
	selp.f64 	%fd1777, %fd1766, %fd1147, %p64;
	selp.f64 	%fd1778, %fd1767, %fd1148, %p64;
	selp.f64 	%fd1779, %fd1768, %fd1149, %p64;
	selp.f64 	%fd1780, %fd1769, %fd1150, %p64;
	selp.f64 	%fd1781, %fd1770, %fd1151, %p64;
	selp.f64 	%fd1782, %fd1771, %fd1152, %p64;
	selp.f64 	%fd1783, %fd1772, %fd1153, %p64;
	selp.f64 	%fd1784, %fd1773, %fd1154, %p64;
	selp.b32 	%r1580, %r1579, %r141, %p64;
	selp.f64 	%fd1785, %fd1774, %fd1155, %p64;
	min.s64 	%rd466, %rd465, %rd125;
$L__BB1_128:
	ld.shared.f64 	%fd1178, [_ZN6thrust24THRUST_300001_SM_1000_NS8cuda_cub4core6detail5shmemE+424];
	ld.shared.v2.f64 	{%fd1179, %fd1180}, [_ZN6thrust24THRUST_300001_SM_1000_NS8cuda_cub4core6detail5shmemE+432];
	ld.shared.v2.f64 	{%fd1181, %fd1182}, [_ZN6thrust24THRUST_300001_SM_1000_NS8cuda_cub4core6detail5shmemE+448];
	ld.shared.v2.f64 	{%fd1183, %fd1184}, [_ZN6thrust24THRUST_300001_SM_1000_NS8cuda_cub4core6detail5shmemE+464];
	ld.shared.v2.f64 	{%fd1185, %fd1186}, [_ZN6thrust24THRUST_300001_SM_1000_NS8cuda_cub4core6detail5shmemE+480];
	ld.shared.f64 	%fd1187, [_ZN6thrust24THRUST_300001_SM_1000_NS8cuda_cub4core6detail5shmemE+496];
	ld.shared.u32 	%r144, [_ZN6thrust24THRUST_300001_SM_1000_NS8cuda_cub4core6detail5shmemE+504];
	ld.shared.v2.u64 	{%rd287, %rd128}, [_ZN6thrust24THRUST_300001_SM_1000_NS8cuda_cub4core6detail5shmemE+512];
	mov.b64 	%fd1188, %rd287;
	setp.lt.f64 	%p65, %fd1785, %fd1188;
	mov.f64 	%fd1786, %fd1775;
	mov.f64 	%fd1787, %fd1776;
	mov.f64 	%fd1788, %fd1777;
	mov.f64 	%fd1789, %fd1778;
	mov.f64 	%fd1790, %fd1779;
	mov.f64 	%fd1791, %fd1780;
	mov.f64 	%fd1792, %fd1781;
	mov.f64 	%fd1793, %fd1782;
	mov.f64 	%fd1794, %fd1783;
	mov.f64 	%fd1795, %fd1784;
	mov.u32 	%r1581, %r1580;
	mov.f64 	%fd1796, %fd1785;
	mov.u64 	%rd467, %rd466;
	@%p65 bra 	$L__BB1_131;
	setp.lt.f64 	%p66, %fd1188, %fd1785;
	mov.f64 	%fd1786, %fd1178;
	mov.f64 	%fd1787, %fd1179;
	mov.f64 	%fd1788, %fd1180;
	mov.f64 	%fd1789, %fd1181;
	mov.f64 	%fd1790, %fd1182;
	mov.f64 	%fd1791, %fd1183;
	mov.f64 	%fd1792, %fd1184;
	mov.f64 	%fd1793, %fd1185;
	mov.f64 	%fd1794, %fd1186;
	mov.f64 	%fd1795, %fd1187;
	mov.u32 	%r1581, %r144;
	mov.f64 	%fd1796, %fd1188;
	mov.u64 	%rd467, %rd128;
	@%p66 bra 	$L__BB1_131;
	setp.lt.s64 	%p67, %rd466, %rd128;
	selp.f64 	%fd1786, %fd1775, %fd1178, %p67;
	selp.f64 	%fd1787, %fd1776, %fd1179, %p67;
	selp.f64 	%fd1788, %fd1777, %fd1180, %p67;
	selp.f64 	%fd1789, %fd1778, %fd1181, %p67;
	selp.f64 	%fd1790, %fd1779, %fd1182, %p67;
	selp.f64 	%fd1791, %fd1780, %fd1183, %p67;
	selp.f64 	%fd1792, %fd1781, %fd1184, %p67;
	selp.f64 	%fd1793, %fd1782, %fd1185, %p67;
	selp.f64 	%fd1794, %fd1783, %fd1186, %p67;
	selp.f64 	%fd1795, %fd1784, %fd1187, %p67;
	selp.b32 	%r1581, %r1580, %r144, %p67;
	selp.f64 	%fd1796, %fd1785, %fd1188, %p67;
	min.s64 	%rd467, %rd466, %rd128;
$L__BB1_131:
	ld.shared.v2.f64 	{%fd1211, %fd1212}, [_ZN6thrust24THRUST_300001_SM_1000_NS8cuda_cub4core6detail5shmemE+528];
	ld.shared.v2.f64 	{%fd1213, %fd1214}, [_ZN6thrust24THRUST_300001_SM_1000_NS8cuda_cub4core6detail5shmemE+544];
	ld.shared.v2.f64 	{%fd1215, %fd1216}, [_ZN6thrust24THRUST_300001_SM_1000_NS8cuda_cub4core6detail5shmemE+560];
	ld.shared.v2.f64 	{%fd1217, %fd1218}, [_ZN6thrust24THRUST_300001_SM_1000_NS8cuda_cub4core6detail5shmemE+576];
	ld.shared.v2.f64 	{%fd1219, %fd1220}, [_ZN6thrust24THRUST_300001_SM_1000_NS8cuda_cub4core6detail5shmemE+592];
	ld.shared.u32 	%r147, [_ZN6thrust24THRUST_300001_SM_1000_NS8cuda_cub4core6detail5shmemE+608];
	ld.shared.f64 	%fd1221, [_ZN6thrust24THRUST_300001_SM_1000_NS8cuda_cub4core6detail5shmemE+616];
	ld.shared.u64 	%rd131, [_ZN6thrust24THRUST_300001_SM_1000_NS8cuda_cub4core6detail5shmemE+624];
	setp.lt.f64 	%p68, %fd1796, %fd1221;
	mov.f64 	%fd1797, %fd1786;
	mov.f64 	%fd1798, %fd1787;
	mov.f64 	%fd1799, %fd1788;
	mov.f64 	%fd1800, %fd1789;
	mov.f64 	%fd1801, %fd1790;
	mov.f64 	%fd1802, %fd1791;
	mov.f64 	%fd1803, %fd1792;
	mov.f64 	%fd1804, %fd1793;
	mov.f64 	%fd1805, %fd1794;
	mov.f64 	%fd1806, %fd1795;
	mov.u32 	%r1582, %r1581;
	mov.f64 	%fd1807, %fd1796;
	mov.u64 	%rd468, %rd467;
	@%p68 bra 	$L__BB1_134;
	setp.lt.f64 	%p69, %fd1221, %fd1796;
	mov.f64 	%fd1797, %fd1211;
	mov.f64 	%fd1798, %fd1212;
	mov.f64 	%fd1799, %fd1213;
	mov.f64 	%fd1800, %fd1214;
	mov.f64 	%fd1801, %fd1215;
	mov.f64 	%fd1802, %fd1216;
	mov.f64 	%fd1803, %fd1217;
	mov.f64 	%fd1804, %fd1218;
	mov.f64 	%fd1805, %fd1219;
	mov.f64 	%fd1806, %fd1220;
	mov.u32 	%r1582, %r147;
	mov.f64 	%fd1807, %fd1221;
	mov.u64 	%rd468, %rd131;
	@%p69 bra 	$L__BB1_134;
	setp.lt.s64 	%p70, %rd467, %rd131;
	selp.f64 	%fd1797, %fd1786, %fd1211, %p70;
	selp.f64 	%fd1798, %fd1787, %fd1212, %p70;
	selp.f64 	%fd1799, %fd1788, %fd1213, %p70;
	selp.f64 	%fd1800, %fd1789, %fd1214, %p70;
	selp.f64 	%fd1801, %fd1790, %fd1215, %p70;
	selp.f64 	%fd1802, %fd1791, %fd1216, %p70;
	selp.f64 	%fd1803, %fd1792, %fd1217, %p70;
	selp.f64 	%fd1804, %fd1793, %fd1218, %p70;
	selp.f64 	%fd1805, %fd1794, %fd1219, %p70;
	selp.f64 	%fd1806, %fd1795, %fd1220, %p70;
	selp.b32 	%r1582, %r1581, %r147, %p70;
	selp.f64 	%fd1807, %fd1796, %fd1221, %p70;
	min.s64 	%rd468, %rd467, %rd131;
$L__BB1_134:
	ld.shared.f64 	%fd1244, [_ZN6thrust24THRUST_300001_SM_1000_NS8cuda_cub4core6detail5shmemE+632];
	ld.shared.v2.f64 	{%fd1245, %fd1246}, [_ZN6thrust24THRUST_300001_SM_1000_NS8cuda_cub4core6detail5shmemE+640];
	ld.shared.v2.f64 	{%fd1247, %fd1248}, [_ZN6thrust24THRUST_300001_SM_1000_NS8cuda_cub4core6detail5shmemE+656];
	ld.shared.v2.f64 	{%fd1249, %fd1250}, [_ZN6thrust24THRUST_300001_SM_1000_NS8cuda_cub4core6detail5shmemE+672];
	ld.shared.v2.f64 	{%fd1251, %fd1252}, [_ZN6thrust24THRUST_300001_SM_1000_NS8cuda_cub4core6detail5shmemE+688];
	ld.shared.f64 	%fd1253, [_ZN6thrust24THRUST_300001_SM_1000_NS8cuda_cub4core6detail5shmemE+704];
	ld.shared.u32 	%r150, [_ZN6thrust24THRUST_300001_SM_1000_NS8cuda_cub4core6detail5shmemE+712];
	ld.shared.v2.u64 	{%rd288, %rd134}, [_ZN6thrust24THRUST_300001_SM_1000_NS8cuda_cub4core6detail5shmemE+720];
	mov.b64 	%fd1254, %rd288;
	setp.lt.f64 	%p71, %fd1807, %fd1254;
	mov.f64 	%fd1808, %fd1797;
	mov.f64 	%fd1809, %fd1798;
	mov.f64 	%fd1810, %fd1799;
	mov.f64 	%fd1811, %fd1800;
	mov.f64 	%fd1812, %fd1801;
	mov.f64 	%fd1813, %fd1802;
	mov.f64 	%fd1814, %fd1803;
	mov.f64 	%fd1815, %fd1804;
	mov.f64 	%fd1816, %fd1805;
	mov.f64 	%fd1817, %fd1806;
	mov.u32 	%r1583, %r1582;
	mov.f64 	%fd1818, %fd1807;
	mov.u64 	%rd469, %rd468;
	@%p71 bra 	$L__BB1_137;
	setp.lt.f64 	%p72, %fd1254, %fd1807;
	mov.f64 	%fd1808, %fd1244;
	mov.f64 	%fd1809, %fd1245;
	mov.f64 	%fd1810, %fd1246;
	mov.f64 	%fd1811, %fd1247;
	mov.f64 	%fd1812, %fd1248;
	mov.f64 	%fd1813, %fd1249;
	mov.f64 	%fd1814, %fd1250;
	mov.f64 	%fd1815, %fd1251;
	mov.f64 	%fd1816, %fd1252;
	mov.f64 	%fd1817, %fd1253;
	mov.u32 	%r1583, %r150;
	mov.f64 	%fd1818, %fd1254;
	mov.u64 	%rd469, %rd134;
	@%p72 bra 	$L__BB1_137;
	setp.lt.s64 	%p73, %rd468, %rd134;
	selp.f64 	%fd1808, %fd1797, %fd1244, %p73;
	selp.f64 	%fd1809, %fd1798, %fd1245, %p73;
	selp.f64 	%fd1810, %fd1799, %fd1246, %p73;
	selp.f64 	%fd1811, %fd1800, %fd1247, %p73;
	selp.f64 	%fd1812, %fd1801, %fd1248, %p73;
	selp.f64 	%fd1813, %fd1802, %fd1249, %p73;
	selp.f64 	%fd1814, %fd1803, %fd1250, %p73;
	selp.f64 	%fd1815, %fd1804, %fd1251, %p73;
	selp.f64 	%fd1816, %fd1805, %fd1252, %p73;
	selp.f64 	%fd1817, %fd1806, %fd1253, %p73;
	selp.b32 	%r1583, %r1582, %r150, %p73;
	selp.f64 	%fd1818, %fd1807, %fd1254, %p73;
	min.s64 	%rd469, %rd468, %rd134;
$L__BB1_137:
	ld.shared.v2.f64 	{%fd1277, %fd1278}, [_ZN6thrust24THRUST_300001_SM_1000_NS8cuda_cub4core6detail5shmemE+736];
	ld.shared.v2.f64 	{%fd1279, %fd1280}, [_ZN6thrust24THRUST_300001_SM_1000_NS8cuda_cub4core6detail5shmemE+752];
	ld.shared.v2.f64 	{%fd1281, %fd1282}, [_ZN6thrust24THRUST_300001_SM_1000_NS8cuda_cub4core6detail5shmemE+768];
	ld.shared.v2.f64 	{%fd1283, %fd1284}, [_ZN6thrust24THRUST_300001_SM_1000_NS8cuda_cub4core6detail5shmemE+784];
	ld.shared.v2.f64 	{%fd1285, %fd1286}, [_ZN6thrust24THRUST_300001_SM_1000_NS8cuda_cub4core6detail5shmemE+800];
	ld.shared.u32 	%r153, [_ZN6thrust24THRUST_300001_SM_1000_NS8cuda_cub4core6detail5shmemE+816];
	ld.shared.f64 	%fd1287, [_ZN6thrust24THRUST_300001_SM_1000_NS8cuda_cub4core6detail5shmemE+824];
	ld.shared.u64 	%rd137, [_ZN6thrust24THRUST_300001_SM_1000_NS8cuda_cub4core6detail5shmemE+832];
	setp.lt.f64 	%p74, %fd1818, %fd1287;
	mov.u64 	%rd470, %rd469;
	mov.f64 	%fd1819, %fd1818;
	mov.u32 	%r1584, %r1583;
	mov.f64 	%fd1820, %fd1817;
	mov.f64 	%fd1821, %fd1816;
	mov.f64 	%fd1822, %fd1815;
	mov.f64 	%fd1823, %fd1814;
	mov.f64 	%fd1824, %fd1813;
	mov.f64 	%fd1825, %fd1812;
	mov.f64 	%fd1826, %fd1811;
	mov.f64 	%fd1827, %fd1810;
	mov.f64 	%fd1828, %fd1809;
	mov.f64 	%fd1829, %fd1808;
	@%p74 bra 	$L__BB1_140;
	setp.lt.f64 	%p75, %fd1287, %fd1818;
	mov.u64 	%rd470, %rd137;
	mov.f64 	%fd1819, %fd1287;
	mov.u32 	%r1584, %r153;
	mov.f64 	%fd1820, %fd1286;
	mov.f64 	%fd1821, %fd1285;
	mov.f64 	%fd1822, %fd1284;
	mov.f64 	%fd1823, %fd1283;
	mov.f64 	%fd1824, %fd1282;
	mov.f64 	%fd1825, %fd1281;
	mov.f64 	%fd1826, %fd1280;
	mov.f64 	%fd1827, %fd1279;
	mov.f64 	%fd1828, %fd1278;
	mov.f64 	%fd1829, %fd1277;
	@%p75 bra 	$L__BB1_140;
	setp.lt.s64 	%p76, %rd469, %rd137;
	selp.f64 	%fd1829, %fd1808, %fd1277, %p76;
	selp.f64 	%fd1828, %fd1809, %fd1278, %p76;
	selp.f64 	%fd1827, %fd1810, %fd1279, %p76;
	selp.f64 	%fd1826, %fd1811, %fd1280, %p76;
	selp.f64 	%fd1825, %fd1812, %fd1281, %p76;
	selp.f64 	%fd1824, %fd1813, %fd1282, %p76;
	selp.f64 	%fd1823, %fd1814, %fd1283, %p76;
	selp.f64 	%fd1822, %fd1815, %fd1284, %p76;
	selp.f64 	%fd1821, %fd1816, %fd1285, %p76;
	selp.f64 	%fd1820, %fd1817, %fd1286, %p76;
	selp.b32 	%r1584, %r1583, %r153, %p76;
	selp.f64 	%fd1819, %fd1818, %fd1287, %p76;
	min.s64 	%rd470, %rd469, %rd137;
$L__BB1_140:
	mov.u32 	%r1506, %tid.x;
	setp.ne.s32 	%p154, %r1506, 0;
	@%p154 bra 	$L__BB1_142;
	ld.param.u64 	%rd417, [_ZN6thrust24THRUST_300001_SM_1000_NS8cuda_cub4core6detail13_kernel_agentINS1_8__reduce11ReduceAgentINS0_12zip_iteratorIN4cuda3std3__45tupleIJP8DataNodeNS0_17counting_iteratorIlNS0_11use_defaultESF_SF_EEEEEEEPNSB_IJSC_lEEESJ_iNS1_9__extrema9arg_min_fISC_l12cmp_impurityEEEEJSI_SK_iSO_EEEvDpT0__param_1];
	cvta.to.global.u64 	%rd416, %rd417;
	st.global.f64 	[%rd416], %fd1829;
	st.global.f64 	[%rd416+8], %fd1828;
	st.global.f64 	[%rd416+16], %fd1827;
	st.global.f64 	[%rd416+24], %fd1826;
	st.global.f64 	[%rd416+32], %fd1825;
	st.global.f64 	[%rd416+40], %fd1824;
	st.global.f64 	[%rd416+48], %fd1823;
	st.global.f64 	[%rd416+56], %fd1822;
	st.global.f64 	[%rd416+64], %fd1821;
	st.global.f64 	[%rd416+72], %fd1820;
	st.global.u32 	[%rd416+80], %r1584;
	st.global.f64 	[%rd416+88], %fd1819;
	st.global.u64 	[%rd416+96], %rd470;
$L__BB1_142:
	ret;

}
	// .globl	_ZN6thrust24THRUST_300001_SM_1000_NS8cuda_cub4core6detail13_kernel_agentINS1_8__reduce11ReduceAgentINS0_12zip_iteratorIN4cuda3std3__45tupleIJP8DataNodeNS0_17counting_iteratorIlNS0_11use_defaultESF_SF_EEEEEEEPNSB_IJSC_lEEESJ_iNS1_9__extrema9arg_min_fISC_l12cmp_impurityEEEEJSI_SK_iN3cub18CUB_300001_SM_100013GridEvenShareIiEENSR_9GridQueueIjEESO_EEEvDpT0_
.visible .entry _ZN6thrust24THRUST_300001_SM_1000_NS8cuda_cub4core6detail13_kernel_agentINS1_8__reduce11ReduceAgentINS0_12zip_iteratorIN4cuda3std3__45tupleIJP8DataNodeNS0_17counting_iteratorIlNS0_11use_defaultESF_SF_EEEEEEEPNSB_IJSC_lEEESJ_iNS1_9__extrema9arg_min_fISC_l12cmp_impurityEEEEJSI_SK_iN3cub18CUB_300001_SM_100013GridEvenShareIiEENSR_9GridQueueIjEESO_EEEvDpT0_(
	.param .align 8 .b8 _ZN6thrust24THRUST_300001_SM_1000_NS8cuda_cub4core6detail13_kernel_agentINS1_8__reduce11ReduceAgentINS0_12zip_iteratorIN4cuda3std3__45tupleIJP8DataNodeNS0_17counting_iteratorIlNS0_11use_defaultESF_SF_EEEEEEEPNSB_IJSC_lEEESJ_iNS1_9__extrema9arg_min_fISC_l12cmp_impurityEEEEJSI_SK_iN3cub18CUB_300001_SM_100013GridEvenShareIiEENSR_9GridQueueIjEESO_EEEvDpT0__param_0[16],
	.param .u64 .ptr .align 1 _ZN6thrust24THRUST_300001_SM_1000_NS8cuda_cub4core6detail13_kernel_agentINS1_8__reduce11ReduceAgentINS0_12zip_iteratorIN4cuda3std3__45tupleIJP8DataNodeNS0_17counting_iteratorIlNS0_11use_defaultESF_SF_EEEEEEEPNSB_IJSC_lEEESJ_iNS1_9__extrema9arg_min_fISC_l12cmp_impurityEEEEJSI_SK_iN3cub18CUB_300001_SM_100013GridEvenShareIiEENSR_9GridQueueIjEESO_EEEvDpT0__param_1,
	.param .u32 _ZN6thrust24THRUST_300001_SM_1000_NS8cuda_cub4core6detail13_kernel_agentINS1_8__reduce11ReduceAgentINS0_12zip_iteratorIN4cuda3std3__45tupleIJP8DataNodeNS0_17counting_iteratorIlNS0_11use_defaultESF_SF_EEEEEEEPNSB_IJSC_lEEESJ_iNS1_9__extrema9arg_min_fISC_l12cmp_impurityEEEEJSI_SK_iN3cub18CUB_300001_SM_100013GridEvenShareIiEENSR_9GridQueueIjEESO_EEEvDpT0__param_2,
	.param .align 4 .b8 _ZN6thrust24THRUST_300001_SM_1000_NS8cuda_cub4core6detail13_kernel_agentINS1_8__reduce11ReduceAgentINS0_12zip_iteratorIN4cuda3std3__45tupleIJP8DataNodeNS0_17counting_iteratorIlNS0_11use_defaultESF_SF_EEEEEEEPNSB_IJSC_lEEESJ_iNS1_9__extrema9arg_min_fISC_l12cmp_impurityEEEEJSI_SK_iN3cub18CUB_300001_SM_100013GridEvenShareIiEENSR_9GridQueueIjEESO_EEEvDpT0__param_3[40],
	.param .align 8 .b8 _ZN6thrust24THRUST_300001_SM_1000_NS8cuda_cub4core6detail13_kernel_agentINS1_8__reduce11ReduceAgentINS0_12zip_iteratorIN4cuda3std3__45tupleIJP8DataNodeNS0_17counting_iteratorIlNS0_11use_defaultESF_SF_EEEEEEEPNSB_IJSC_lEEESJ_iNS1_9__extrema9arg_min_fISC_l12cmp_impurityEEEEJSI_SK_iN3cub18CUB_300001_SM_100013GridEvenShareIiEENSR_9GridQueueIjEESO_EEEvDpT0__param_4[8],
	.param .align 1 .b8 _ZN6thrust24THRUST_300001_SM_1000_NS8cuda_cub4core6detail13_kernel_agentINS1_8__reduce11ReduceAgentINS0_12zip_iteratorIN4cuda3std3__45tupleIJP8DataNodeNS0_17counting_iteratorIlNS0_11use_defaultESF_SF_EEEEEEEPNSB_IJSC_lEEESJ_iNS1_9__extrema9arg_min_fISC_l12cmp_impurityEEEEJSI_SK_iN3cub18CUB_300001_SM_100013GridEvenShareIiEENSR_9GridQueueIjEESO_EEEvDpT0__param_5[1]
)
.maxntid 256
{
	.reg .pred 	%p<206>;
	.reg .b32 	%r<2321>;
	.reg .b64 	%rd<644>;
	.reg .b64 	%fd<2336>;

	ld.param.u64 	%rd160, [_ZN6thrust24THRUST_300001_SM_1000_NS8cuda_cub4core6detail13_kernel_agentINS1_8__reduce11ReduceAgentINS0_12zip_iteratorIN4cuda3std3__45tupleIJP8DataNodeNS0_17counting_iteratorIlNS0_11use_defaultESF_SF_EEEEEEEPNSB_IJSC_lEEESJ_iNS1_9__extrema9arg_min_fISC_l12cmp_impurityEEEEJSI_SK_iN3cub18CUB_300001_SM_100013GridEvenShareIiEENSR_9GridQueueIjEESO_EEEvDpT0__param_0+8];
	ld.param.u64 	%rd159, [_ZN6thrust24THRUST_300001_SM_1000_NS8cuda_cub4core6detail13_kernel_agentINS1_8__reduce11ReduceAgentINS0_12zip_iteratorIN4cuda3std3__45tupleIJP8DataNodeNS0_17counting_iteratorIlNS0_11use_defaultESF_SF_EEEEEEEPNSB_IJSC_lEEESJ_iNS1_9__extrema9arg_min_fISC_l12cmp_impurityEEEEJSI_SK_iN3cub18CUB_300001_SM_100013GridEvenShareIiEENSR_9GridQueueIjEESO_EEEvDpT0__param_0];
	ld.param.u64 	%rd162, [_ZN6thrust24THRUST_300001_SM_1000_NS8cuda_cub4core6detail13_kernel_agentINS1_8__reduce11ReduceAgentINS0_12zip_iteratorIN4cuda3std3__45tupleIJP8DataNodeNS0_17counting_iteratorIlNS0_11use_defaultESF_SF_EEEEEEEPNSB_IJSC_lEEESJ_iNS1_9__extrema9arg_min_fISC_l12cmp_impurityEEEEJSI_SK_iN3cub18CUB_300001_SM_100013GridEvenShareIiEENSR_9GridQueueIjEESO_EEEvDpT0__param_4];
	ld.param.u32 	%r222, [_ZN6thrust24THRUST_300001_SM_1000_NS8cuda_cub4core6detail13_kernel_agentINS1_8__reduce11ReduceAgentINS0_12zip_iteratorIN4cuda3std3__45tupleIJP8DataNodeNS0_17counting_iteratorIlNS0_11use_defaultESF_SF_EEEEEEEPNSB_IJSC_lEEESJ_iNS1_9__extrema9arg_min_fISC_l12cmp_impurityEEEEJSI_SK_iN3cub18CUB_300001_SM_100013GridEvenShareIiEENSR_9GridQueueIjEESO_EEEvDpT0__param_2];
	cvta.to.global.u64 	%rd1, %rd162;
	cvta.to.global.u64 	%rd2, %rd159;
	mov.u32 	%r223, %ctaid.x;
	shl.b32 	%r1, %r223, 8;
	mov.u32 	%r224, %nctaid.x;
	shl.b32 	%r2, %r224, 8;
	add.s32 	%r225, %r1, 256;
	setp.le.s32 	%p1, %r225, %r222;
	@%p1 bra 	$L__BB2_111;
	ld.param.u32 	%r2238, [_ZN6thrust24THRUST_300001_SM_1000_NS8cuda_cub4core6detail13_kernel_agentINS1_8__reduce11ReduceAgentINS0_12zip_iteratorIN4cuda3std3__45tupleIJP8DataNodeNS0_17counting_iteratorIlNS0_11use_defaultESF_SF_EEEEEEEPNSB_IJSC_lEEESJ_iNS1_9__extrema9arg_min_fISC_l12cmp_impurityEEEEJSI_SK_iN3cub18CUB_300001_SM_100013GridEvenShareIiEENSR_9GridQueueIjEESO_EEEvDpT0__param_2];
	sub.s32 	%r3, %r2238, %r1;
	mov.u32 	%r2249, %tid.x;
	setp.ge.s32 	%p79, %r2249, %r3;
	mov.b32 	%r2261, 0;
	mov.f64 	%fd1797, 0d0000000000000000;
	mov.b64 	%rd595, 0;
	mov.f64 	%fd1798, %fd1797;
	mov.f64 	%fd1799, %fd1797;
	mov.f64 	%fd1800, %fd1797;
	mov.f64 	%fd1801, %fd1797;
	mov.f64 	%fd1802, %fd1797;
	mov.f64 	%fd1803, %fd1797;
	mov.f64 	%fd1804, %fd1797;
	mov.f64 	%fd1805, %fd1797;
	mov.f64 	%fd1806, %fd1797;
	mov.f64 	%fd1807, %fd1797;
	@%p79 bra 	$L__BB2_3;
	add.s32 	%r898, %r1, %r2249;
	cvt.s64.s32 	%rd322, %r898;
	mul.wide.s32 	%rd323, %r898, 96;
	add.s64 	%rd324, %rd2, %rd323;
	add.s64 	%rd595, %rd160, %rd322;
	ld.global.f64 	%fd1807, [%rd324];
	ld.global.f64 	%fd1806, [%rd324+8];
	ld.global.f64 	%fd1805, [%rd324+16];
	ld.global.f64 	%fd1804, [%rd324+24];
	ld.global.f64 	%fd1803, [%rd324+32];
	ld.global.f64 	%fd1802, [%rd324+40];
	ld.global.f64 	%fd1801, [%rd324+48];
	ld.global.f64 	%fd1800, [%rd324+56];
	ld.global.f64 	%fd1799, [%rd324+64];
	ld.global.f64 	%fd1798, [%rd324+72];
	ld.global.u32 	%r2261, [%rd324+80];
	ld.global.f64 	%fd1797, [%rd324+88];
	add.s32 	%r2249, %r2249, 256;
$L__BB2_3:
	setp.ge.s32 	%p80, %r2249, %r3;
	@%p80 bra 	$L__BB2_25;
	ld.param.u32 	%r2239, [_ZN6thrust24THRUST_300001_SM_1000_NS8cuda_cub4core6detail13_kernel_agentINS1_8__reduce11ReduceAgentINS0_12zip_iteratorIN4cuda3std3__45tupleIJP8DataNodeNS0_17counting_iteratorIlNS0_11use_defaultESF_SF_EEEEEEEPNSB_IJSC_lEEESJ_iNS1_9__extrema9arg_min_fISC_l12cmp_impurityEEEEJSI_SK_iN3cub18CUB_300001_SM_100013GridEvenShareIiEENSR_9GridQueueIjEESO_EEEvDpT0__param_2];
	not.b32 	%r900, %r2249;
	add.s32 	%r901, %r2239, %r900;
	sub.s32 	%r9, %r901, %r1;
	and.b32  	%r902, %r9, 768;
	setp.eq.s32 	%p81, %r902, 768;
	@%p81 bra 	$L__BB2_10;
	add.s32 	%r2245, %r2249, %r1;
	shr.u32 	%r903, %r9, 8;
	add.s32 	%r904, %r903, 1;
	and.b32  	%r905, %r904, 3;
	neg.s32 	%r2244, %r905;
$L__BB2_6:
	.pragma "nounroll";
	mov.u64 	%rd6, %rd595;
	mov.f64 	%fd33, %fd1797;
	mov.u32 	%r15, %r2261;
	mov.f64 	%fd32, %fd1798;
	mov.f64 	%fd31, %fd1799;
	mov.f64 	%fd30, %fd1800;
	mov.f64 	%fd29, %fd1801;
	mov.f64 	%fd28, %fd1802;
	mov.f64 	%fd27, %fd1803;
	mov.f64 	%fd26, %fd1804;
	mov.f64 	%fd25, %fd1805;
	mov.f64 	%fd24, %fd1806;
	mov.f64 	%fd23, %fd1807;
	mul.wide.s32 	%rd326, %r2245, 96;
	cvta.to.global.u64 	%rd327, %rd159;
	add.s64 	%rd328, %rd327, %rd326;
	ld.global.f64 	%fd34, [%rd328];
	ld.global.f64 	%fd35, [%rd328+8];
	ld.global.f64 	%fd36, [%rd328+16];
	ld.global.f64 	%fd37, [%rd328+24];
	ld.global.f64 	%fd38, [%rd328+32];
	ld.global.f64 	%fd39, [%rd328+40];
	ld.global.f64 	%fd40, [%rd328+48];
	ld.global.f64 	%fd41, [%rd328+56];
	ld.global.f64 	%fd42, [%rd328+64];
	ld.global.f64 	%fd43, [%rd328+72];
	ld.global.u32 	%r16, [%rd328+80];
	ld.global.f64 	%fd44, [%rd328+88];
	setp.lt.f64 	%p82, %fd33, %fd44;
	@%p82 bra 	$L__BB2_9;
	cvt.s64.s32 	%rd329, %r2245;
	add.s64 	%rd595, %rd160, %rd329;
	setp.lt.f64 	%p83, %fd44, %fd33;
	mov.f64 	%fd1797, %fd44;
	mov.u32 	%r2261, %r16;
	mov.f64 	%fd1798, %fd43;
	mov.f64 	%fd1799, %fd42;
	mov.f64 	%fd1800, %fd41;
	mov.f64 	%fd1801, %fd40;
	mov.f64 	%fd1802, %fd39;
	mov.f64 	%fd1803, %fd38;
	mov.f64 	%fd1804, %fd37;
	mov.f64 	%fd1805, %fd36;
	mov.f64 	%fd1806, %fd35;
	mov.f64 	%fd1807, %fd34;
	@%p83 bra 	$L__BB2_9;
	cvt.s64.s32 	%rd330, %r2245;
	add.s64 	%rd331, %rd160, %rd330;
	setp.lt.s64 	%p84, %rd6, %rd331;
	min.s64 	%rd595, %rd6, %rd331;
	selp.f64 	%fd1797, %fd33, %fd44, %p84;
	selp.b32 	%r2261, %r15, %r16, %p84;
	selp.f64 	%fd1798, %fd32, %fd43, %p84;
	selp.f64 	%fd1799, %fd31, %fd42, %p84;
	selp.f64 	%fd1800, %fd30, %fd41, %p84;
	selp.f64 	%fd1801, %fd29, %fd40, %p84;
	selp.f64 	%fd1802, %fd28, %fd39, %p84;
	selp.f64 	%fd1803, %fd27, %fd38, %p84;
	selp.f64 	%fd1804, %fd26, %fd37, %p84;
	selp.f64 	%fd1805, %fd25, %fd36, %p84;
	selp.f64 	%fd1806, %fd24, %fd35, %p84;
	selp.f64 	%fd1807, %fd23, %fd34, %p84;
$L__BB2_9:
	add.s32 	%r2249, %r2249, 256;
	add.s32 	%r2245, %r2245, 256;
	add.s32 	%r2244, %r2244, 1;
	setp.ne.s32 	%p85, %r2244, 0;
	@%p85 bra 	$L__BB2_6;
$L__BB2_10:
	setp.lt.u32 	%p86, %r9, 768;
	@%p86 bra 	$L__BB2_25;
	mov.u32 	%r906, %ctaid.x;
	shl.b32 	%r907, %r906, 8;
	add.s32 	%r2252, %r2249, %r907;
	add.s32 	%r2255, %r2252, 256;
	add.s32 	%r2254, %r2252, 512;
	add.s32 	%r2253, %r2252, 768;
$L__BB2_12:
	mul.wide.s32 	%rd332, %r2252, 96;
	cvta.to.global.u64 	%rd333, %rd159;
	add.s64 	%rd334, %rd333, %rd332;
	ld.global.f64 	%fd100, [%rd334];
	ld.global.f64 	%fd101, [%rd334+8];
	ld.global.f64 	%fd102, [%rd334+16];
	ld.global.f64 	%fd103, [%rd334+24];
	ld.global.f64 	%fd104, [%rd334+32];
	ld.global.f64 	%fd105, [%rd334+40];
	ld.global.f64 	%fd106, [%rd334+48];
	ld.global.f64 	%fd107, [%rd334+56];
	ld.global.f64 	%fd108, [%rd334+64];
	ld.global.f64 	%fd109, [%rd334+72];
	ld.global.u32 	%r35, [%rd334+80];
	ld.global.f64 	%fd110, [%rd334+88];
	setp.lt.f64 	%p87, %fd1797, %fd110;
	mov.u64 	%rd592, %rd595;
	mov.f64 	%fd1764, %fd1797;
	mov.u32 	%r2258, %r2261;
	mov.f64 	%fd1765, %fd1798;
	mov.f64 	%fd1766, %fd1799;
	mov.f64 	%fd1767, %fd1800;
	mov.f64 	%fd1768, %fd1801;
	mov.f64 	%fd1769, %fd1802;
	mov.f64 	%fd1770, %fd1803;
	mov.f64 	%fd1771, %fd1804;
	mov.f64 	%fd1772, %fd1805;
	mov.f64 	%fd1773, %fd1806;
	mov.f64 	%fd1774, %fd1807;
	@%p87 bra 	$L__BB2_15;
	cvt.s64.s32 	%rd335, %r2252;
	add.s64 	%rd592, %rd160, %rd335;
	setp.lt.f64 	%p88, %fd110, %fd1797;
	mov.f64 	%fd1764, %fd110;
	mov.u32 	%r2258, %r35;
	mov.f64 	%fd1765, %fd109;
	mov.f64 	%fd1766, %fd108;
	mov.f64 	%fd1767, %fd107;
	mov.f64 	%fd1768, %fd106;
	mov.f64 	%fd1769, %fd105;
	mov.f64 	%fd1770, %fd104;
	mov.f64 	%fd1771, %fd103;
	mov.f64 	%fd1772, %fd102;
	mov.f64 	%fd1773, %fd101;
	mov.f64 	%fd1774, %fd100;
	@%p88 bra 	$L__BB2_15;
	cvt.s64.s32 	%rd336, %r2252;
	add.s64 	%rd337, %rd160, %rd336;
	setp.lt.s64 	%p89, %rd595, %rd337;
	min.s64 	%rd592, %rd595, %rd337;
	selp.f64 	%fd1764, %fd1797, %fd110, %p89;
	selp.b32 	%r2258, %r2261, %r35, %p89;
	selp.f64 	%fd1765, %fd1798, %fd109, %p89;
	selp.f64 	%fd1766, %fd1799, %fd108, %p89;
	selp.f64 	%fd1767, %fd1800, %fd107, %p89;
	selp.f64 	%fd1768, %fd1801, %fd106, %p89;
	selp.f64 	%fd1769, %fd1802, %fd105, %p89;
	selp.f64 	%fd1770, %fd1803, %fd104, %p89;
	selp.f64 	%fd1771, %fd1804, %fd103, %p89;
	selp.f64 	%fd1772, %fd1805, %fd102, %p89;
	selp.f64 	%fd1773, %fd1806, %fd101, %p89;
	selp.f64 	%fd1774, %fd1807, %fd100, %p89;
$L__BB2_15:
	cvta.to.global.u64 	%rd338, %rd159;
	mul.wide.s32 	%rd339, %r2252, 96;
	add.s64 	%rd340, %rd338, %rd339;
	ld.global.f64 	%fd133, [%rd340+24576];
	ld.global.f64 	%fd134, [%rd340+24584];
	ld.global.f64 	%fd135, [%rd340+24592];
	ld.global.f64 	%fd136, [%rd340+24600];
	ld.global.f64 	%fd137, [%rd340+24608];
	ld.global.f64 	%fd138, [%rd340+24616];
	ld.global.f64 	%fd139, [%rd340+24624];
	ld.global.f64 	%fd140, [%rd340+24632];
	ld.global.f64 	%fd141, [%rd340+24640];
	ld.global.f64 	%fd142, [%rd340+24648];
	ld.global.u32 	%r38, [%rd340+24656];
	ld.global.f64 	%fd143, [%rd340+24664];
	setp.lt.f64 	%p90, %fd1764, %fd143;
	mov.u64 	%rd593, %rd592;
	mov.f64 	%fd1775, %fd1764;
	mov.u32 	%r2259, %r2258;
	mov.f64 	%fd1776, %fd1765;
	mov.f64 	%fd1777, %fd1766;
	mov.f64 	%fd1778, %fd1767;
	mov.f64 	%fd1779, %fd1768;
	mov.f64 	%fd1780, %fd1769;
	mov.f64 	%fd1781, %fd1770;
	mov.f64 	%fd1782, %fd1771;
	mov.f64 	%fd1783, %fd1772;
	mov.f64 	%fd1784, %fd1773;
	mov.f64 	%fd1785, %fd1774;
	@%p90 bra 	$L__BB2_18;
	cvt.s64.s32 	%rd341, %r2255;
	add.s64 	%rd593, %rd160, %rd341;
	setp.lt.f64 	%p91, %fd143, %fd1764;
	mov.f64 	%fd1775, %fd143;
	mov.u32 	%r2259, %r38;
	mov.f64 	%fd1776, %fd142;
	mov.f64 	%fd1777, %fd141;
	mov.f64 	%fd1778, %fd140;
	mov.f64 	%fd1779, %fd139;
	mov.f64 	%fd1780, %fd138;
	mov.f64 	%fd1781, %fd137;
	mov.f64 	%fd1782, %fd136;
	mov.f64 	%fd1783, %fd135;
	mov.f64 	%fd1784, %fd134;
	mov.f64 	%fd1785, %fd133;
	@%p91 bra 	$L__BB2_18;
	cvt.s64.s32 	%rd342, %r2255;
	add.s64 	%rd343, %rd160, %rd342;
	setp.lt.s64 	%p92, %rd592, %rd343;
	min.s64 	%rd593, %rd592, %rd343;
	selp.f64 	%fd1775, %fd1764, %fd143, %p92;
	selp.b32 	%r2259, %r2258, %r38, %p92;
	selp.f64 	%fd1776, %fd1765, %fd142, %p92;
	selp.f64 	%fd1777, %fd1766, %fd141, %p92;
	selp.f64 	%fd1778, %fd1767, %fd140, %p92;
	selp.f64 	%fd1779, %fd1768, %fd139, %p92;
	selp.f64 	%fd1780, %fd1769, %fd138, %p92;
	selp.f64 	%fd1781, %fd1770, %fd137, %p92;
	selp.f64 	%fd1782, %fd1771, %fd136, %p92;
	selp.f64 	%fd1783, %fd1772, %fd135, %p92;
	selp.f64 	%fd1784, %fd1773, %fd134, %p92;
	selp.f64 	%fd1785, %fd1774, %fd133, %p92;
$L__BB2_18:
	cvta.to.global.u64 	%rd344, %rd159;
	mul.wide.s32 	%rd345, %r2252, 96;
	add.s64 	%rd346, %rd344, %rd345;
	ld.global.f64 	%fd166, [%rd346+49152];
	ld.global.f64 	%fd167, [%rd346+49160];
	ld.global.f64 	%fd168, [%rd346+49168];
	ld.global.f64 	%fd169, [%rd346+49176];
	ld.global.f64 	%fd170, [%rd346+49184];
	ld.global.f64 	%fd171, [%rd346+49192];
	ld.global.f64 	%fd172, [%rd346+49200];
	ld.global.f64 	%fd173, [%rd346+49208];
	ld.global.f64 	%fd174, [%rd346+49216];
	ld.global.f64 	%fd175, [%rd346+49224];
	ld.global.u32 	%r41, [%rd346+49232];
	ld.global.f64 	%fd176, [%rd346+49240];
	setp.lt.f64 	%p93, %fd1775, %fd176;
	mov.u64 	%rd594, %rd593;
	mov.f64 	%fd1786, %fd1775;
	mov.u32 	%r2260, %r2259;
	mov.f64 	%fd1787, %fd1776;
	mov.f64 	%fd1788, %fd1777;
	mov.f64 	%fd1789, %fd1778;
	mov.f64 	%fd1790, %fd1779;
	mov.f64 	%fd1791, %fd1780;
	mov.f64 	%fd1792, %fd1781;
	mov.f64 	%fd1793, %fd1782;
	mov.f64 	%fd1794, %fd1783;
	mov.f64 	%fd1795, %fd1784;
	mov.f64 	%fd1796, %fd1785;
	@%p93 bra 	$L__BB2_21;
	cvt.s64.s32 	%rd347, %r2254;
	add.s64 	%rd594, %rd160, %rd347;
	setp.lt.f64 	%p94, %fd176, %fd1775;
	mov.f64 	%fd1786, %fd176;
	mov.u32 	%r2260, %r41;
	mov.f64 	%fd1787, %fd175;
	mov.f64 	%fd1788, %fd174;
	mov.f64 	%fd1789, %fd173;
	mov.f64 	%fd1790, %fd172;
	mov.f64 	%fd1791, %fd171;
	mov.f64 	%fd1792, %fd170;
	mov.f64 	%fd1793, %fd169;
	mov.f64 	%fd1794, %fd168;
	mov.f64 	%fd1795, %fd167;
	mov.f64 	%fd1796, %fd166;
	@%p94 bra 	$L__BB2_21;
	cvt.s64.s32 	%rd348, %r2254;
	add.s64 	%rd349, %rd160, %rd348;
	setp.lt.s64 	%p95, %rd593, %rd349;
	min.s64 	%rd594, %rd593, %rd349;
	selp.f64 	%fd1786, %fd1775, %fd176, %p95;
	selp.b32 	%r2260, %r2259, %r41, %p95;
	selp.f64 	%fd1787, %fd1776, %fd175, %p95;
	selp.f64 	%fd1788, %fd1777, %fd174, %p95;
	selp.f64 	%fd1789, %fd1778, %fd173, %p95;
	selp.f64 	%fd1790, %fd1779, %fd172, %p95;
	selp.f64 	%fd1791, %fd1780, %fd171, %p95;
	selp.f64 	%fd1792, %fd1781, %fd170, %p95;
	selp.f64 	%fd1793, %fd1782, %fd169, %p95;
	selp.f64 	%fd1794, %fd1783, %fd168, %p95;
	selp.f64 	%fd1795, %fd1784, %fd167, %p95;
	selp.f64 	%fd1796, %fd1785, %fd166, %p95;
$L__BB2_21:
	cvta.to.global.u64 	%rd350, %rd159;
	mul.wide.s32 	%rd351, %r2252, 96;
	add.s64 	%rd352, %rd350, %rd351;
	ld.global.f64 	%fd199, [%rd352+73728];
	ld.global.f64 	%fd200, [%rd352+73736];
	ld.global.f64 	%fd201, [%rd352+73744];
	ld.global.f64 	%fd202, [%rd352+73752];
	ld.global.f64 	%fd203, [%rd352+73760];
	ld.global.f64 	%fd204, [%rd352+73768];
	ld.global.f64 	%fd205, [%rd352+73776];
	ld.global.f64 	%fd206, [%rd352+73784];
	ld.global.f64 	%fd207, [%rd352+73792];
	ld.global.f64 	%fd208, [%rd352+73800];
	ld.global.u32 	%r44, [%rd352+73808];
	ld.global.f64 	%fd209, [%rd352+73816];
	setp.lt.f64 	%p96, %fd1786, %fd209;
	mov.u64 	%rd595, %rd594;
	mov.f64 	%fd1797, %fd1786;
	mov.u32 	%r2261, %r2260;
	mov.f64 	%fd1798, %fd1787;
	mov.f64 	%fd1799, %fd1788;
	mov.f64 	%fd1800, %fd1789;
	mov.f64 	%fd1801, %fd1790;
	mov.f64 	%fd1802, %fd1791;
	mov.f64 	%fd1803, %fd1792;
	mov.f64 	%fd1804, %fd1793;
	mov.f64 	%fd1805, %fd1794;
	mov.f64 	%fd1806, %fd1795;
	mov.f64 	%fd1807, %fd1796;
	@%p96 bra 	$L__BB2_24;
	cvt.s64.s32 	%rd353, %r2253;
	add.s64 	%rd595, %rd160, %rd353;
	setp.lt.f64 	%p97, %fd209, %fd1786;
	mov.f64 	%fd1797, %fd209;
	mov.u32 	%r2261, %r44;
	mov.f64 	%fd1798, %fd208;
	mov.f64 	%fd1799, %fd207;
	mov.f64 	%fd1800, %fd206;
	mov.f64 	%fd1801, %fd205;
	mov.f64 	%fd1802, %fd204;
	mov.f64 	%fd1803, %fd203;
	mov.f64 	%fd1804, %fd202;
	mov.f64 	%fd1805, %fd201;
	mov.f64 	%fd1806, %fd200;
	mov.f64 	%fd1807, %fd199;
	@%p97 bra 	$L__BB2_24;
	cvt.s64.s32 	%rd354, %r2253;
	add.s64 	%rd355, %rd160, %rd354;
	setp.lt.s64 	%p98, %rd594, %rd355;
	min.s64 	%rd595, %rd594, %rd355;
	selp.f64 	%fd1797, %fd1786, %fd209, %p98;
	selp.b32 	%r2261, %r2260, %r44, %p98;
	selp.f64 	%fd1798, %fd1787, %fd208, %p98;
	selp.f64 	%fd1799, %fd1788, %fd207, %p98;
	selp.f64 	%fd1800, %fd1789, %fd206, %p98;
	selp.f64 	%fd1801, %fd1790, %fd205, %p98;
	selp.f64 	%fd1802, %fd1791, %fd204, %p98;
	selp.f64 	%fd1803, %fd1792, %fd203, %p98;
	selp.f64 	%fd1804, %fd1793, %fd202, %p98;
	selp.f64 	%fd1805, %fd1794, %fd201, %p98;
	selp.f64 	%fd1806, %fd1795, %fd200, %p98;
	selp.f64 	%fd1807, %fd1796, %fd199, %p98;
$L__BB2_24:
	ld.param.u32 	%r2240, [_ZN6thrust24THRUST_300001_SM_1000_NS8cuda_cub4core6detail13_kernel_agentINS1_8__reduce11ReduceAgentINS0_12zip_iteratorIN4cuda3std3__45tupleIJP8DataNodeNS0_17counting_iteratorIlNS0_11use_defaultESF_SF_EEEEEEEPNSB_IJSC_lEEESJ_iNS1_9__extrema9arg_min_fISC_l12cmp_impurityEEEEJSI_SK_iN3cub18CUB_300001_SM_100013GridEvenShareIiEENSR_9GridQueueIjEESO_EEEvDpT0__param_2];
	add.s32 	%r2249, %r2249, 1024;
	add.s32 	%r2255, %r2255, 1024;
	add.s32 	%r2254, %r2254, 1024;
	add.s32 	%r2253, %r2253, 1024;
	add.s32 	%r2252, %r2252, 1024;
	mov.u32 	%r908, %ctaid.x;
	shl.b32 	%r909, %r908, 8;
	sub.s32 	%r910, %r2240, %r909;
	setp.lt.s32 	%p99, %r2249, %r910;
	@%p99 bra 	$L__BB2_12;
$L__BB2_25:
	ld.param.u32 	%r2241, [_ZN6thrust24THRUST_300001_SM_1000_NS8cuda_cub4core6detail13_kernel_agentINS1_8__reduce11ReduceAgentINS0_12zip_iteratorIN4cuda3std3__45tupleIJP8DataNodeNS0_17counting_iteratorIlNS0_11use_defaultESF_SF_EEEEEEEPNSB_IJSC_lEEESJ_iNS1_9__extrema9arg_min_fISC_l12cmp_impurityEEEEJSI_SK_iN3cub18CUB_300001_SM_100013GridEvenShareIiEENSR_9GridQueueIjEESO_EEEvDpT0__param_2];
	mov.u32 	%r53, %tid.x;
	mov.u32 	%r911, %ctaid.x;
	shl.b32 	%r912, %r911, 8;
	sub.s32 	%r54, %r2241, %r912;
	setp.lt.s32 	%p100, %r54, 256;
	@%p100 bra 	$L__BB2_65;
	// begin inline asm
	mov.u32 %r1575, %laneid;
	// end inline asm
	mov.b64 	%rd469, %fd1807;
	mov.b64 	{%r1577, %r1582}, %rd469;
	mov.b32 	%r1703, 1;
	mov.b32 	%r1704, 31;
	mov.b32 	%r1705, -1;
	// begin inline asm
	shfl.sync.down.b32 %r1576, %r1577, %r1703, %r1704, %r1705;
	// end inline asm
	// begin inline asm
	shfl.sync.down.b32 %r1581, %r1582, %r1703, %r1704, %r1705;
	// end inline asm
	mov.b64 	%rd470, {%r1576, %r1581};
	mov.b64 	%fd243, %rd470;
	mov.b64 	%rd471, %fd1806;
	mov.b64 	{%r1587, %r1592}, %rd471;
	// begin inline asm
	shfl.sync.down.b32 %r1586, %r1587, %r1703, %r1704, %r1705;
	// end inline asm
	// begin inline asm
	shfl.sync.down.b32 %r1591, %r1592, %r1703, %r1704, %r1705;
	// end inline asm
	mov.b64 	%rd472, {%r1586, %r1591};
	mov.b64 	%fd244, %rd472;
	mov.b64 	%rd473, %fd1805;
	mov.b64 	{%r1597, %r1602}, %rd473;
	// begin inline asm
	shfl.sync.down.b32 %r1596, %r1597, %r1703, %r1704, %r1705;
	// end inline asm
	// begin inline asm
	shfl.sync.down.b32 %r1601, %r1602, %r1703, %r1704, %r1705;
	// end inline asm
	mov.b64 	%rd474, {%r1596, %r1601};
	mov.b64 	%fd245, %rd474;
	mov.b64 	%rd475, %fd1804;
	mov.b64 	{%r1607, %r1612}, %rd475;
	// begin inline asm
	shfl.sync.down.b32 %r1606, %r1607, %r1703, %r1704, %r1705;
	// end inline asm
	// begin inline asm
	shfl.sync.down.b32 %r1611, %r1612, %r1703, %r1704, %r1705;
	// end inline asm
	mov.b64 	%rd476, {%r1606, %r1611};
	mov.b64 	%fd246, %rd476;
	mov.b64 	%rd477, %fd1803;
	mov.b64 	{%r1617, %r1622}, %rd477;
	// begin inline asm
	shfl.sync.down.b32 %r1616, %r1617, %r1703, %r1704, %r1705;
	// end inline asm
	// begin inline asm
	shfl.sync.down.b32 %r1621, %r1622, %r1703, %r1704, %r1705;
	// end inline asm
	mov.b64 	%rd478, {%r1616, %r1621};
	mov.b64 	%fd247, %rd478;
	mov.b64 	%rd479, %fd1802;
	mov.b64 	{%r1627, %r1632}, %rd479;
	// begin inline asm
	shfl.sync.down.b32 %r1626, %r1627, %r1703, %r1704, %r1705;
	// end inline asm
	// begin inline asm
	shfl.sync.down.b32 %r1631, %r1632, %r1703, %r1704, %r1705;
	// end inline asm
	mov.b64 	%rd480, {%r1626, %r1631};
	mov.b64 	%fd248, %rd480;
	mov.b64 	%rd481, %fd1801;
	mov.b64 	{%r1637, %r1642}, %rd481;
	// begin inline asm
	shfl.sync.down.b32 %r1636, %r1637, %r1703, %r1704, %r1705;
	// end inline asm
	// begin inline asm
	shfl.sync.down.b32 %r1641, %r1642, %r1703, %r1704, %r1705;
	// end inline asm
	mov.b64 	%rd482, {%r1636, %r1641};
	mov.b64 	%fd249, %rd482;
	mov.b64 	%rd483, %fd1800;
	mov.b64 	{%r1647, %r1652}, %rd483;
	// begin inline asm
	shfl.sync.down.b32 %r1646, %r1647, %r1703, %r1704, %r1705;
	// end inline asm
	// begin inline asm
	shfl.sync.down.b32 %r1651, %r1652, %r1703, %r1704, %r1705;
	// end inline asm
	mov.b64 	%rd484, {%r1646, %r1651};
	mov.b64 	%fd250, %rd484;
	mov.b64 	%rd485, %fd1799;
	mov.b64 	{%r1657, %r1662}, %rd485;
	// begin inline asm
	shfl.sync.down.b32 %r1656, %r1657, %r1703, %r1704, %r1705;
	// end inline asm
	// begin inline asm
	shfl.sync.down.b32 %r1661, %r1662, %r1703, %r1704, %r1705;
	// end inline asm
	mov.b64 	%rd486, {%r1656, %r1661};
	mov.b64 	%fd251, %rd486;
	mov.b64 	%rd487, %fd1798;
	mov.b64 	{%r1667, %r1672}, %rd487;
	// begin inline asm
	shfl.sync.down.b32 %r1666, %r1667, %r1703, %r1704, %r1705;
	// end inline asm
	// begin inline asm
	shfl.sync.down.b32 %r1671, %r1672, %r1703, %r1704, %r1705;
	// end inline asm
	mov.b64 	%rd488, {%r1666, %r1671};
	mov.b64 	%fd252, %rd488;
	// begin inline asm
	shfl.sync.down.b32 %r1676, %r2261, %r1703, %r1704, %r1705;
	// end inline asm
	// begin inline asm
	shfl.sync.down.b32 %r1681, %r1682, %r1703, %r1704, %r1705;
	// end inline asm
	mov.b64 	%rd489, %fd1797;
	mov.b64 	{%r1687, %r1692}, %rd489;
	// begin inline asm
	shfl.sync.down.b32 %r1686, %r1687, %r1703, %r1704, %r1705;
	// end inline asm
	// begin inline asm
	shfl.sync.down.b32 %r1691, %r1692, %r1703, %r1704, %r1705;
	// end inline asm
	mov.b64 	%rd490, {%r1686, %r1691};
	mov.b64 	%fd253, %rd490;
	mov.b64 	{%r1697, %r1702}, %rd595;
	// begin inline asm
	shfl.sync.down.b32 %r1696, %r1697, %r1703, %r1704, %r1705;
	// end inline asm
	// begin inline asm
	shfl.sync.down.b32 %r1701, %r1702, %r1703, %r1704, %r1705;
	// end inline asm
	mov.b64 	%rd26, {%r1696, %r1701};
	setp.gt.s32 	%p157, %r1575, 30;
	setp.lt.f64 	%p158, %fd1797, %fd253;
	or.pred  	%p159, %p157, %p158;
	mov.u64 	%rd597, %rd595;
	mov.f64 	%fd1819, %fd1797;
	mov.u32 	%r2263, %r2261;
	mov.f64 	%fd1820, %fd1798;
	mov.f64 	%fd1821, %fd1799;
	mov.f64 	%fd1822, %fd1800;
	mov.f64 	%fd1823, %fd1801;
	mov.f64 	%fd1824, %fd1802;
	mov.f64 	%fd1825, %fd1803;
	mov.f64 	%fd1826, %fd1804;
	mov.f64 	%fd1827, %fd1805;
	mov.f64 	%fd1828, %fd1806;
	mov.f64 	%fd1829, %fd1807;
	@%p159 bra 	$L__BB2_29;
	setp.gt.f64 	%p160, %fd1797, %fd253;
	mov.u64 	%rd597, %rd26;
	mov.f64 	%fd1819, %fd253;
	mov.u32 	%r2263, %r1676;
	mov.f64 	%fd1820, %fd252;
	mov.f64 	%fd1821, %fd251;
	mov.f64 	%fd1822, %fd250;
	mov.f64 	%fd1823, %fd249;
	mov.f64 	%fd1824, %fd248;
	mov.f64 	%fd1825, %fd247;
	mov.f64 	%fd1826, %fd246;
	mov.f64 	%fd1827, %fd245;
	mov.f64 	%fd1828, %fd244;
	mov.f64 	%fd1829, %fd243;
	@%p160 bra 	$L__BB2_29;
	setp.lt.s64 	%p161, %rd595, %rd26;
	min.s64 	%rd597, %rd595, %rd26;
	selp.f64 	%fd1819, %fd1797, %fd253, %p161;
	selp.b32 	%r2263, %r2261, %r1676, %p161;
	selp.f64 	%fd1820, %fd1798, %fd252, %p161;
	selp.f64 	%fd1821, %fd1799, %fd251, %p161;
	selp.f64 	%fd1822, %fd1800, %fd250, %p161;
	selp.f64 	%fd1823, %fd1801, %fd249, %p161;
	selp.f64 	%fd1824, %fd1802, %fd248, %p161;
	selp.f64 	%fd1825, %fd1803, %fd247, %p161;
	selp.f64 	%fd1826, %fd1804, %fd246, %p161;
	selp.f64 	%fd1827, %fd1805, %fd245, %p161;
	selp.f64 	%fd1828, %fd1806, %fd244, %p161;
	selp.f64 	%fd1829, %fd1807, %fd243, %p161;
$L__BB2_29:
	mov.b64 	%rd491, %fd1829;
	mov.b64 	{%r1707, %r1712}, %rd491;
	mov.b32 	%r1833, 2;
	mov.b32 	%r1834, 31;
	mov.b32 	%r1835, -1;
	// begin inline asm
	shfl.sync.down.b32 %r1706, %r1707, %r1833, %r1834, %r1835;
	// end inline asm
	// begin inline asm
	shfl.sync.down.b32 %r1711, %r1712, %r1833, %r1834, %r1835;
	// end inline asm
	mov.b64 	%rd492, {%r1706, %r1711};
	mov.b64 	%fd276, %rd492;
	mov.b64 	%rd493, %fd1828;
	mov.b64 	{%r1717, %r1722}, %rd493;
	// begin inline asm
	shfl.sync.down.b32 %r1716, %r1717, %r1833, %r1834, %r1835;
	// end inline asm
	// begin inline asm
	shfl.sync.down.b32 %r1721, %r1722, %r1833, %r1834, %r1835;
	// end inline asm
	mov.b64 	%rd494, {%r1716, %r1721};
	mov.b64 	%fd277, %rd494;
	mov.b64 	%rd495, %fd1827;
	mov.b64 	{%r1727, %r1732}, %rd495;
	// begin inline asm
	shfl.sync.down.b32 %r1726, %r1727, %r1833, %r1834, %r1835;
	// end inline asm
	// begin inline asm
	shfl.sync.down.b32 %r1731, %r1732, %r1833, %r1834, %r1835;
	// end inline asm
	mov.b64 	%rd496, {%r1726, %r1731};
	mov.b64 	%fd278, %rd496;
	mov.b64 	%rd497, %fd1826;
	mov.b64 	{%r1737, %r1742}, %rd497;
	// begin inline asm
	shfl.sync.down.b32 %r1736, %r1737, %r1833, %r1834, %r1835;
	// end inline asm
	// begin inline asm
	shfl.sync.down.b32 %r1741, %r1742, %r1833, %r1834, %r1835;
	// end inline asm
	mov.b64 	%rd498, {%r1736, %r1741};
	mov.b64 	%fd279, %rd498;
	mov.b64 	%rd499, %fd1825;
	mov.b64 	{%r1747, %r1752}, %rd499;
	// begin inline asm
	shfl.sync.down.b32 %r1746, %r1747, %r1833, %r1834, %r1835;
	// end inline asm
	// begin inline asm
	shfl.sync.down.b32 %r1751, %r1752, %r1833, %r1834, %r1835;
	// end inline asm
	mov.b64 	%rd500, {%r1746, %r1751};
	mov.b64 	%fd280, %rd500;
	mov.b64 	%rd501, %fd1824;
	mov.b64 	{%r1757, %r1762}, %rd501;
	// begin inline asm
	shfl.sync.down.b32 %r1756, %r1757, %r1833, %r1834, %r1835;
	// end inline asm
	// begin inline asm
	shfl.sync.down.b32 %r1761, %r1762, %r1833, %r1834, %r1835;
	// end inline asm
	mov.b64 	%rd502, {%r1756, %r1761};
	mov.b64 	%fd281, %rd502;
	mov.b64 	%rd503, %fd1823;
	mov.b64 	{%r1767, %r1772}, %rd503;
	// begin inline asm
	shfl.sync.down.b32 %r1766, %r1767, %r1833, %r1834, %r1835;
	// end inline asm
	// begin inline asm
	shfl.sync.down.b32 %r1771, %r1772, %r1833, %r1834, %r1835;
	// end inline asm
	mov.b64 	%rd504, {%r1766, %r1771};
	mov.b64 	%fd282, %rd504;
	mov.b64 	%rd505, %fd1822;
	mov.b64 	{%r1777, %r1782}, %rd505;
	// begin inline asm
	shfl.sync.down.b32 %r1776, %r1777, %r1833, %r1834, %r1835;
	// end inline asm
	// begin inline asm
	shfl.sync.down.b32 %r1781, %r1782, %r1833, %r1834, %r1835;
	// end inline asm
	mov.b64 	%rd506, {%r1776, %r1781};
	mov.b64 	%fd283, %rd506;
	mov.b64 	%rd507, %fd1821;
	mov.b64 	{%r1787, %r1792}, %rd507;
	// begin inline asm
	shfl.sync.down.b32 %r1786, %r1787, %r1833, %r1834, %r1835;
	// end inline asm
	// begin inline asm
	shfl.sync.down.b32 %r1791, %r1792, %r1833, %r1834, %r1835;
	// end inline asm
	mov.b64 	%rd508, {%r1786, %r1791};
	mov.b64 	%fd284, %rd508;
	mov.b64 	%rd509, %fd1820;
	mov.b64 	{%r1797, %r1802}, %rd509;
	// begin inline asm
	shfl.sync.down.b32 %r1796, %r1797, %r1833, %r1834, %r1835;
	// end inline asm
	// begin inline asm
	shfl.sync.down.b32 %r1801, %r1802, %r1833, %r1834, %r1835;
	// end inline asm
	mov.b64 	%rd510, {%r1796, %r1801};
	mov.b64 	%fd285, %rd510;
	// begin inline asm
	shfl.sync.down.b32 %r1806, %r2263, %r1833, %r1834, %r1835;
	// end inline asm
	// begin inline asm
	shfl.sync.down.b32 %r1811, %r1812, %r1833, %r1834, %r1835;
	// end inline asm
	mov.b64 	%rd511, %fd1819;
	mov.b64 	{%r1817, %r1822}, %rd511;
	// begin inline asm
	shfl.sync.down.b32 %r1816, %r1817, %r1833, %r1834, %r1835;
	// end inline asm
	// begin inline asm
	shfl.sync.down.b32 %r1821, %r1822, %r1833, %r1834, %r1835;
	// end inline asm
	mov.b64 	%rd512, {%r1816, %r1821};
	mov.b64 	%fd286, %rd512;
	mov.b64 	{%r1827, %r1832}, %rd597;
	// begin inline asm
	shfl.sync.down.b32 %r1826, %r1827, %r1833, %r1834, %r1835;
	// end inline asm
	// begin inline asm
	shfl.sync.down.b32 %r1831, %r1832, %r1833, %r1834, %r1835;
	// end inline asm
	mov.b64 	%rd29, {%r1826, %r1831};
	setp.gt.s32 	%p162, %r1575, 29;
	setp.lt.f64 	%p163, %fd1819, %fd286;
	or.pred  	%p164, %p162, %p163;
	mov.u64 	%rd598, %rd597;
	mov.f64 	%fd1830, %fd1819;
	mov.u32 	%r2264, %r2263;
	mov.f64 	%fd1831, %fd1820;
	mov.f64 	%fd1832, %fd1821;
	mov.f64 	%fd1833, %fd1822;
	mov.f64 	%fd1834, %fd1823;
	mov.f64 	%fd1835, %fd1824;
	mov.f64 	%fd1836, %fd1825;
	mov.f64 	%fd1837, %fd1826;
	mov.f64 	%fd1838, %fd1827;
	mov.f64 	%fd1839, %fd1828;
	mov.f64 	%fd1840, %fd1829;
	@%p164 bra 	$L__BB2_32;
	setp.gt.f64 	%p165, %fd1819, %fd286;
	mov.u64 	%rd598, %rd29;
	mov.f64 	%fd1830, %fd286;
	mov.u32 	%r2264, %r1806;
	mov.f64 	%fd1831, %fd285;
	mov.f64 	%fd1832, %fd284;
	mov.f64 	%fd1833, %fd283;
	mov.f64 	%fd1834, %fd282;
	mov.f64 	%fd1835, %fd281;
	mov.f64 	%fd1836, %fd280;
	mov.f64 	%fd1837, %fd279;
	mov.f64 	%fd1838, %fd278;
	mov.f64 	%fd1839, %fd277;
	mov.f64 	%fd1840, %fd276;
	@%p165 bra 	$L__BB2_32;
	setp.lt.s64 	%p166, %rd597, %rd29;
	min.s64 	%rd598, %rd597, %rd29;
	selp.f64 	%fd1830, %fd1819, %fd286, %p166;
	selp.b32 	%r2264, %r2263, %r1806, %p166;
	selp.f64 	%fd1831, %fd1820, %fd285, %p166;
	selp.f64 	%fd1832, %fd1821, %fd284, %p166;
	selp.f64 	%fd1833, %fd1822, %fd283, %p166;
	selp.f64 	%fd1834, %fd1823, %fd282, %p166;
	selp.f64 	%fd1835, %fd1824, %fd281, %p166;
	selp.f64 	%fd1836, %fd1825, %fd280, %p166;
	selp.f64 	%fd1837, %fd1826, %fd279, %p166;
	selp.f64 	%fd1838, %fd1827, %fd278, %p166;
	selp.f64 	%fd1839, %fd1828, %fd277, %p166;
	selp.f64 	%fd1840, %fd1829, %fd276, %p166;
$L__BB2_32:
	mov.b64 	%rd513, %fd1840;
	mov.b64 	{%r1837, %r1842}, %rd513;
	mov.b32 	%r1963, 4;
	mov.b32 	%r1964, 31;
	mov.b32 	%r1965, -1;
	// begin inline asm
	shfl.sync.down.b32 %r1836, %r1837, %r1963, %r1964, %r1965;
	// end inline asm
	// begin inline asm
	shfl.sync.down.b32 %r1841, %r1842, %r1963, %r1964, %r1965;
	// end inline asm
	mov.b64 	%rd514, {%r1836, %r1841};
	mov.b64 	%fd309, %rd514;
	mov.b64 	%rd515, %fd1839;
	mov.b64 	{%r1847, %r1852}, %rd515;
	// begin inline asm
	shfl.sync.down.b32 %r1846, %r1847, %r1963, %r1964, %r1965;
	// end inline asm
	// begin inline asm
	shfl.sync.down.b32 %r1851, %r1852, %r1963, %r1964, %r1965;
	// end inline asm
	mov.b64 	%rd516, {%r1846, %r1851};
	mov.b64 	%fd310, %rd516;
	mov.b64 	%rd517, %fd1838;
	mov.b64 	{%r1857, %r1862}, %rd517;
	// begin inline asm
	shfl.sync.down.b32 %r1856, %r1857, %r1963, %r1964, %r1965;
	// end inline asm
	// begin inline asm
	shfl.sync.down.b32 %r1861, %r1862, %r1963, %r1964, %r1965;
	// end inline asm
	mov.b64 	%rd518, {%r1856, %r1861};
	mov.b64 	%fd311, %rd518;
	mov.b64 	%rd519, %fd1837;
	mov.b64 	{%r1867, %r1872}, %rd519;
	// begin inline asm
	shfl.sync.down.b32 %r1866, %r1867, %r1963, %r1964, %r1965;
	// end inline asm
	// begin inline asm
	shfl.sync.down.b32 %r1871, %r1872, %r1963, %r1964, %r1965;
	// end inline asm
	mov.b64 	%rd520, {%r1866, %r1871};
	mov.b64 	%fd312, %rd520;
	mov.b64 	%rd521, %fd1836;
	mov.b64 	{%r1877, %r1882}, %rd521;
	// begin inline asm
	shfl.sync.down.b32 %r1876, %r1877, %r1963, %r1964, %r1965;
	// end inline asm
	// begin inline asm
	shfl.sync.down.b32 %r1881, %r1882, %r1963, %r1964, %r1965;
	// end inline asm
	mov.b64 	%rd522, {%r1876, %r1881};
	mov.b64 	%fd313, %rd522;
	mov.b64 	%rd523, %fd1835;
	mov.b64 	{%r1887, %r1892}, %rd523;
	// begin inline asm
	shfl.sync.down.b32 %r1886, %r1887, %r1963, %r1964, %r1965;
	// end inline asm
	// begin inline asm
	shfl.sync.down.b32 %r1891, %r1892, %r1963, %r1964, %r1965;
	// end inline asm
	mov.b64 	%rd524, {%r1886, %r1891};
	mov.b64 	%fd314, %rd524;
	mov.b64 	%rd525, %fd1834;
	mov.b64 	{%r1897, %r1902}, %rd525;
	// begin inline asm
	shfl.sync.down.b32 %r1896, %r1897, %r1963, %r1964, %r1965;
	// end inline asm
	// begin inline asm
	shfl.sync.down.b32 %r1901, %r1902, %r1963, %r1964, %r1965;
	// end inline asm
	mov.b64 	%rd526, {%r1896, %r1901};
	mov.b64 	%fd315, %rd526;
	mov.b64 	%rd527, %fd1833;
	mov.b64 	{%r1907, %r1912}, %rd527;
	// begin inline asm
	shfl.sync.down.b32 %r1906, %r1907, %r1963, %r1964, %r1965;
	// end inline asm
	// begin inline asm
	shfl.sync.down.b32 %r1911, %r1912, %r1963, %r1964, %r1965;
	// end inline asm
	mov.b64 	%rd528, {%r1906, %r1911};
	mov.b64 	%fd316, %rd528;
	mov.b64 	%rd529, %fd1832;
	mov.b64 	{%r1917, %r1922}, %rd529;
	// begin inline asm
	shfl.sync.down.b32 %r1916, %r1917, %r1963, %r1964, %r1965;
	// end inline asm
	// begin inline asm
	shfl.sync.down.b32 %r1921, %r1922, %r1963, %r1964, %r1965;
	// end inline asm
	mov.b64 	%rd530, {%r1916, %r1921};
	mov.b64 	%fd317, %rd530;
	mov.b64 	%rd531, %fd1831;
	mov.b64 	{%r1927, %r1932}, %rd531;
	// begin inline asm
	shfl.sync.down.b32 %r1926, %r1927, %r1963, %r1964, %r1965;
	// end inline asm
	// begin inline asm
	shfl.sync.down.b32 %r1931, %r1932, %r1963, %r1964, %r1965;
	// end inline asm
	mov.b64 	%rd532, {%r1926, %r1931};
	mov.b64 	%fd318, %rd532;
	// begin inline asm
	shfl.sync.down.b32 %r1936, %r2264, %r1963, %r1964, %r1965;
	// end inline asm
	// begin inline asm
	shfl.sync.down.b32 %r1941, %r1942, %r1963, %r1964, %r1965;
	// end inline asm
	mov.b64 	%rd533, %fd1830;
	mov.b64 	{%r1947, %r1952}, %rd533;
	// begin inline asm
	shfl.sync.down.b32 %r1946, %r1947, %r1963, %r1964, %r1965;
	// end inline asm
	// begin inline asm
	shfl.sync.down.b32 %r1951, %r1952, %r1963, %r1964, %r1965;
	// end inline asm
	mov.b64 	%rd534, {%r1946, %r1951};
	mov.b64 	%fd319, %rd534;
	mov.b64 	{%r1957, %r1962}, %rd598;
	// begin inline asm
	shfl.sync.down.b32 %r1956, %r1957, %r1963, %r1964, %r1965;
	// end inline asm
	// begin inline asm
	shfl.sync.down.b32 %r1961, %r1962, %r1963, %r1964, %r1965;
	// end inline asm
	mov.b64 	%rd32, {%r1956, %r1961};
	setp.gt.s32 	%p167, %r1575, 27;
	setp.lt.f64 	%p168, %fd1830, %fd319;
	or.pred  	%p169, %p167, %p168;
	mov.u64 	%rd599, %rd598;
	mov.f64 	%fd1841, %fd1830;
	mov.u32 	%r2265, %r2264;
	mov.f64 	%fd1842, %fd1831;
	mov.f64 	%fd1843, %fd1832;
	mov.f64 	%fd1844, %fd1833;
	mov.f64 	%fd1845, %fd1834;
	mov.f64 	%fd1846, %fd1835;
	mov.f64 	%fd1847, %fd1836;
	mov.f64 	%fd1848, %fd1837;
	mov.f64 	%fd1849, %fd1838;
	mov.f64 	%fd1850, %fd1839;
	mov.f64 	%fd1851, %fd1840;
	@%p169 bra 	$L__BB2_35;
	setp.gt.f64 	%p170, %fd1830, %fd319;
	mov.u64 	%rd599, %rd32;
	mov.f64 	%fd1841, %fd319;
	mov.u32 	%r2265, %r1936;
	mov.f64 	%fd1842, %fd318;
	mov.f64 	%fd1843, %fd317;
	mov.f64 	%fd1844, %fd316;
	mov.f64 	%fd1845, %fd315;
	mov.f64 	%fd1846, %fd314;
	mov.f64 	%fd1847, %fd313;
	mov.f64 	%fd1848, %fd312;
	mov.f64 	%fd1849, %fd311;
	mov.f64 	%fd1850, %fd310;
	mov.f64 	%fd1851, %fd309;
	@%p170 bra 	$L__BB2_35;
	setp.lt.s64 	%p171, %rd598, %rd32;
	min.s64 	%rd599, %rd598, %rd32;
	selp.f64 	%fd1841, %fd1830, %fd319, %p171;
	selp.b32 	%r2265, %r2264, %r1936, %p171;
	selp.f64 	%fd1842, %fd1831, %fd318, %p171;
	selp.f64 	%fd1843, %fd1832, %fd317, %p171;
	selp.f64 	%fd1844, %fd1833, %fd316, %p171;
	selp.f64 	%fd1845, %fd1834, %fd315, %p171;
	selp.f64 	%fd1846, %fd1835, %fd314, %p171;
	selp.f64 	%fd1847, %fd1836, %fd313, %p171;
	selp.f64 	%fd1848, %fd1837, %fd312, %p171;
	selp.f64 	%fd1849, %fd1838, %fd311, %p171;
	selp.f64 	%fd1850, %fd1839, %fd310, %p171;
	selp.f64 	%fd1851, %fd1840, %fd309, %p171;
$L__BB2_35:
	mov.b64 	%rd535, %fd1851;
	mov.b64 	{%r1967, %r1972}, %rd535;
	mov.b32 	%r2093, 8;
	mov.b32 	%r2094, 31;
	mov.b32 	%r2095, -1;
	// begin inline asm
	shfl.sync.down.b32 %r1966, %r1967, %r2093, %r2094, %r2095;
	// end inline asm
	// begin inline asm
	shfl.sync.down.b32 %r1971, %r1972, %r2093, %r2094, %r2095;
	// end inline asm
	mov.b64 	%rd536, {%r1966, %r1971};
	mov.b64 	%fd342, %rd536;
	mov.b64 	%rd537, %fd1850;
	mov.b64 	{%r1977, %r1982}, %rd537;
	// begin inline asm
	shfl.sync.down.b32 %r1976, %r1977, %r2093, %r2094, %r2095;
	// end inline asm
	// begin inline asm
	shfl.sync.down.b32 %r1981, %r1982, %r2093, %r2094, %r2095;
	// end inline asm
	mov.b64 	%rd538, {%r1976, %r1981};
	mov.b64 	%fd343, %rd538;
	mov.b64 	%rd539, %fd1849;
	mov.b64 	{%r1987, %r1992}, %rd539;
	// begin inline asm
	shfl.sync.down.b32 %r1986, %r1987, %r2093, %r2094, %r2095;
	// end inline asm
	// begin inline asm
	shfl.sync.down.b32 %r1991, %r1992, %r2093, %r2094, %r2095;
	// end inline asm
	mov.b64 	%rd540, {%r1986, %r1991};
	mov.b64 	%fd344, %rd540;
	mov.b64 	%rd541, %fd1848;
	mov.b64 	{%r1997, %r2002}, %rd541;
	// begin inline asm
	shfl.sync.down.b32 %r1996, %r1997, %r2093, %r2094, %r2095;
	// end inline asm
	// begin inline asm
	shfl.sync.down.b32 %r2001, %r2002, %r2093, %r2094, %r2095;
	// end inline asm
	mov.b64 	%rd542, {%r1996, %r2001};
	mov.b64 	%fd345, %rd542;
	mov.b64 	%rd543, %fd1847;
	mov.b64 	{%r2007, %r2012}, %rd543;
	// begin inline asm
	shfl.sync.down.b32 %r2006, %r2007, %r2093, %r2094, %r2095;
	// end inline asm
	// begin inline asm
	shfl.sync.down.b32 %r2011, %r2012, %r2093, %r2094, %r2095;
	// end inline asm
	mov.b64 	%rd544, {%r2006, %r2011};
	mov.b64 	%fd346, %rd544;
	mov.b64 	%rd545, %fd1846;
	mov.b64 	{%r2017, %r2022}, %rd545;
	// begin inline asm
	shfl.sync.down.b32 %r2016, %r2017, %r2093, %r2094, %r2095;
	// end inline asm
	// begin inline asm
	shfl.sync.down.b32 %r2021, %r2022, %r2093, %r2094, %r2095;
	// end inline asm
	mov.b64 	%rd546, {%r2016, %r2021};
	mov.b64 	%fd347, %rd546;
	mov.b64 	%rd547, %fd1845;
	mov.b64 	{%r2027, %r2032}, %rd547;
	// begin inline asm
	shfl.sync.down.b32 %r2026, %r2027, %r2093, %r2094, %r2095;
	// end inline asm
	// begin inline asm
	shfl.sync.down.b32 %r2031, %r2032, %r2093, %r2094, %r2095;
	// end inline asm
	mov.b64 	%rd548, {%r2026, %r2031};
	mov.b64 	%fd348, %rd548;
	mov.b64 	%rd549, %fd1844;
	mov.b64 	{%r2037, %r2042}, %rd549;
	// begin inline asm
	shfl.sync.down.b32 %r2036, %r2037, %r2093, %r2094, %r2095;
	// end inline asm
	// begin inline asm
	shfl.sync.down.b32 %r2041, %r2042, %r2093, %r2094, %r2095;
	// end inline asm
	mov.b64 	%rd550, {%r2036, %r2041};
	mov.b64 	%fd349, %rd550;
	mov.b64 	%rd551, %fd1843;
	mov.b64 	{%r2047, %r2052}, %rd551;
	// begin inline asm
	shfl.sync.down.b32 %r2046, %r2047, %r2093, %r2094, %r2095;
	// end inline asm
	// begin inline asm
	shfl.sync.down.b32 %r2051, %r2052, %r2093, %r2094, %r2095;
	// end inline asm
	mov.b64 	%rd552, {%r2046, %r2051};
	mov.b64 	%fd350, %rd552;
	mov.b64 	%rd553, %fd1842;
	mov.b64 	{%r2057, %r2062}, %rd553;
	// begin inline asm
	shfl.sync.down.b32 %r2056, %r2057, %r2093, %r2094, %r2095;
	// end inline asm
	// begin inline asm
	shfl.sync.down.b32 %r2061, %r2062, %r2093, %r2094, %r2095;
	// end inline asm
	mov.b64 	%rd554, {%r2056, %r2061};
	mov.b64 	%fd351, %rd554;
	// begin inline asm
	shfl.sync.down.b32 %r2066, %r2265, %r2093, %r2094, %r2095;
	// end inline asm
	// begin inline asm
	shfl.sync.down.b32 %r2071, %r2072, %r2093, %r2094, %r2095;
	// end inline asm
	mov.b64 	%rd555, %fd1841;
	mov.b64 	{%r2077, %r2082}, %rd555;
	// begin inline asm
	shfl.sync.down.b32 %r2076, %r2077, %r2093, %r2094, %r2095;
	// end inline asm
	// begin inline asm
	shfl.sync.down.b32 %r2081, %r2082, %r2093, %r2094, %r2095;
	// end inline asm
	mov.b64 	%rd556, {%r2076, %r2081};
	mov.b64 	%fd352, %rd556;
	mov.b64 	{%r2087, %r2092}, %rd599;
	// begin inline asm
	shfl.sync.down.b32 %r2086, %r2087, %r2093, %r2094, %r2095;
	// end inline asm
	// begin inline asm
	shfl.sync.down.b32 %r2091, %r2092, %r2093, %r2094, %r2095;
	// end inline asm
	mov.b64 	%rd35, {%r2086, %r2091};
	setp.gt.s32 	%p172, %r1575, 23;
	setp.lt.f64 	%p173, %fd1841, %fd352;
	or.pred  	%p174, %p172, %p173;
	mov.u64 	%rd600, %rd599;
	mov.f64 	%fd1852, %fd1841;
	mov.u32 	%r2266, %r2265;
	mov.f64 	%fd1853, %fd1842;
	mov.f64 	%fd1854, %fd1843;
	mov.f64 	%fd1855, %fd1844;
	mov.f64 	%fd1856, %fd1845;
	mov.f64 	%fd1857, %fd1846;
	mov.f64 	%fd1858, %fd1847;
	mov.f64 	%fd1859, %fd1848;
	mov.f64 	%fd1860, %fd1849;
	mov.f64 	%fd1861, %fd1850;
	mov.f64 	%fd1862, %fd1851;
	@%p174 bra 	$L__BB2_38;
	setp.gt.f64 	%p175, %fd1841, %fd352;
	mov.u64 	%rd600, %rd35;
	mov.f64 	%fd1852, %fd352;
	mov.u32 	%r2266, %r2066;
	mov.f64 	%fd1853, %fd351;
	mov.f64 	%fd1854, %fd350;
	mov.f64 	%fd1855, %fd349;
	mov.f64 	%fd1856, %fd348;
	mov.f64 	%fd1857, %fd347;
	mov.f64 	%fd1858, %fd346;
	mov.f64 	%fd1859, %fd345;
	mov.f64 	%fd1860, %fd344;
	mov.f64 	%fd1861, %fd343;
	mov.f64 	%fd1862, %fd342;
	@%p175 bra 	$L__BB2_38;
	setp.lt.s64 	%p176, %rd599, %rd35;
	min.s64 	%rd600, %rd599, %rd35;
	selp.f64 	%fd1852, %fd1841, %fd352, %p176;
	selp.b32 	%r2266, %r2265, %r2066, %p176;
	selp.f64 	%fd1853, %fd1842, %fd351, %p176;
	selp.f64 	%fd1854, %fd1843, %fd350, %p176;
	selp.f64 	%fd1855, %fd1844, %fd349, %p176;
	selp.f64 	%fd1856, %fd1845, %fd348, %p176;
	selp.f64 	%fd1857, %fd1846, %fd347, %p176;
	selp.f64 	%fd1858, %fd1847, %fd346, %p176;
	selp.f64 	%fd1859, %fd1848, %fd345, %p176;
	selp.f64 	%fd1860, %fd1849, %fd344, %p176;
	selp.f64 	%fd1861, %fd1850, %fd343, %p176;
	selp.f64 	%fd1862, %fd1851, %fd342, %p176;
$L__BB2_38:
	mov.b64 	%rd557, %fd1862;
	mov.b64 	{%r2097, %r2102}, %rd557;
	mov.b32 	%r2223, 16;
	mov.b32 	%r2224, 31;
	mov.b32 	%r2225, -1;
	// begin inline asm
	shfl.sync.down.b32 %r2096, %r2097, %r2223, %r2224, %r2225;
	// end inline asm
	// begin inline asm
	shfl.sync.down.b32 %r2101, %r2102, %r2223, %r2224, %r2225;
	// end inline asm
	mov.b64 	%rd558, {%r2096, %r2101};
	mov.b64 	%fd375, %rd558;
	mov.b64 	%rd559, %fd1861;
	mov.b64 	{%r2107, %r2112}, %rd559;
	// begin inline asm
	shfl.sync.down.b32 %r2106, %r2107, %r2223, %r2224, %r2225;
	// end inline asm
	// begin inline asm
	shfl.sync.down.b32 %r2111, %r2112, %r2223, %r2224, %r2225;
	// end inline asm
	mov.b64 	%rd560, {%r2106, %r2111};
	mov.b64 	%fd376, %rd560;
	mov.b64 	%rd561, %fd1860;
	mov.b64 	{%r2117, %r2122}, %rd561;
	// begin inline asm
	shfl.sync.down.b32 %r2116, %r2117, %r2223, %r2224, %r2225;
	// end inline asm
	// begin inline asm
	shfl.sync.down.b32 %r2121, %r2122, %r2223, %r2224, %r2225;
	// end inline asm
	mov.b64 	%rd562, {%r2116, %r2121};
	mov.b64 	%fd377, %rd562;
	mov.b64 	%rd563, %fd1859;
	mov.b64 	{%r2127, %r2132}, %rd563;
	// begin inline asm
	shfl.sync.down.b32 %r2126, %r2127, %r2223, %r2224, %r2225;
	// end inline asm
	// begin inline asm
	shfl.sync.down.b32 %r2131, %r2132, %r2223, %r2224, %r2225;
	// end inline asm
	mov.b64 	%rd564, {%r2126, %r2131};
	mov.b64 	%fd378, %rd564;
	mov.b64 	%rd565, %fd1858;
	mov.b64 	{%r2137, %r2142}, %rd565;
	// begin inline asm
	shfl.sync.down.b32 %r2136, %r2137, %r2223, %r2224, %r2225;
	// end inline asm
	// begin inline asm
	shfl.sync.down.b32 %r2141, %r2142, %r2223, %r2224, %r2225;
	// end inline asm
	mov.b64 	%rd566, {%r2136, %r2141};
	mov.b64 	%fd379, %rd566;
	mov.b64 	%rd567, %fd1857;
	mov.b64 	{%r2147, %r2152}, %rd567;
	// begin inline asm
	shfl.sync.down.b32 %r2146, %r2147, %r2223, %r2224, %r2225;
	// end inline asm
	// begin inline asm
	shfl.sync.down.b32 %r2151, %r2152, %r2223, %r2224, %r2225;
	// end inline asm
	mov.b64 	%rd568, {%r2146, %r2151};
	mov.b64 	%fd380, %rd568;
	mov.b64 	%rd569, %fd1856;
	mov.b64 	{%r2157, %r2162}, %rd569;
	// begin inline asm
	shfl.sync.down.b32 %r2156, %r2157, %r2223, %r2224, %r2225;
	// end inline asm
	// begin inline asm
	shfl.sync.down.b32 %r2161, %r2162, %r2223, %r2224, %r2225;
	// end inline asm
	mov.b64 	%rd570, {%r2156, %r2161};
	mov.b64 	%fd381, %rd570;
	mov.b64 	%rd571, %fd1855;
	mov.b64 	{%r2167, %r2172}, %rd571;
	// begin inline asm
	shfl.sync.down.b32 %r2166, %r2167, %r2223, %r2224, %r2225;
	// end inline asm
	// begin inline asm
	shfl.sync.down.b32 %r2171, %r2172, %r2223, %r2224, %r2225;
	// end inline asm
	mov.b64 	%rd572, {%r2166, %r2171};
	mov.b64 	%fd382, %rd572;
	mov.b64 	%rd573, %fd1854;
	mov.b64 	{%r2177, %r2182}, %rd573;
	// begin inline asm
	shfl.sync.down.b32 %r2176, %r2177, %r2223, %r2224, %r2225;
	// end inline asm
	// begin inline asm
	shfl.sync.down.b32 %r2181, %r2182, %r2223, %r2224, %r2225;
	// end inline asm
	mov.b64 	%rd574, {%r2176, %r2181};
	mov.b64 	%fd383, %rd574;
	mov.b64 	%rd575, %fd1853;
	mov.b64 	{%r2187, %r2192}, %rd575;
	// begin inline asm
	shfl.sync.down.b32 %r2186, %r2187, %r2223, %r2224, %r2225;
	// end inline asm
	// begin inline asm
	shfl.sync.down.b32 %r2191, %r2192, %r2223, %r2224, %r2225;
	// end inline asm
	mov.b64 	%rd576, {%r2186, %r2191};
	mov.b64 	%fd384, %rd576;
	// begin inline asm
	shfl.sync.down.b32 %r2196, %r2266, %r2223, %r2224, %r2225;
	// end inline asm
	// begin inline asm
	shfl.sync.down.b32 %r2201, %r2202, %r2223, %r2224, %r2225;
	// end inline asm
	mov.b64 	%rd577, %fd1852;
	mov.b64 	{%r2207, %r2212}, %rd577;
	// begin inline asm
	shfl.sync.down.b32 %r2206, %r2207, %r2223, %r2224, %r2225;
	// end inline asm
	// begin inline asm
	shfl.sync.down.b32 %r2211, %r2212, %r2223, %r2224, %r2225;
	// end inline asm
	mov.b64 	%rd578, {%r2206, %r2211};
	mov.b64 	%fd385, %rd578;
	mov.b64 	{%r2217, %r2222}, %rd600;
	// begin inline asm
	shfl.sync.down.b32 %r2216, %r2217, %r2223, %r2224, %r2225;
	// end inline asm
	// begin inline asm
	shfl.sync.down.b32 %r2221, %r2222, %r2223, %r2224, %r2225;
	// end inline asm
	mov.b64 	%rd38, {%r2216, %r2221};
	setp.gt.s32 	%p177, %r1575, 15;
	setp.lt.f64 	%p178, %fd1852, %fd385;
	or.pred  	%p179, %p177, %p178;
	mov.u64 	%rd643, %rd600;
	mov.f64 	%fd2325, %fd1852;
	mov.u32 	%r2320, %r2266;
	mov.f64 	%fd2326, %fd1853;
	mov.f64 	%fd2327, %fd1854;
	mov.f64 	%fd2328, %fd1855;
	mov.f64 	%fd2329, %fd1856;
	mov.f64 	%fd2330, %fd1857;
	mov.f64 	%fd2331, %fd1858;
	mov.f64 	%fd2332, %fd1859;
	mov.f64 	%fd2333, %fd1860;
	mov.f64 	%fd2334, %fd1861;
	mov.f64 	%fd2335, %fd1862;
	@%p179 bra 	$L__BB2_41;
	setp.gt.f64 	%p180, %fd1852, %fd385;
	mov.u64 	%rd643, %rd38;
	mov.f64 	%fd2325, %fd385;
	mov.u32 	%r2320, %r2196;
	mov.f64 	%fd2326, %fd384;
	mov.f64 	%fd2327, %fd383;
	mov.f64 	%fd2328, %fd382;
	mov.f64 	%fd2329, %fd381;
	mov.f64 	%fd2330, %fd380;
	mov.f64 	%fd2331, %fd379;
	mov.f64 	%fd2332, %fd378;
	mov.f64 	%fd2333, %fd377;
	mov.f64 	%fd2334, %fd376;
	mov.f64 	%fd2335, %fd375;
	@%p180 bra 	$L__BB2_41;
	setp.lt.s64 	%p181, %rd600, %rd38;
	min.s64 	%rd643, %rd600, %rd38;
	selp.f64 	%fd2325, %fd1852, %fd385, %p181;
	selp.b32 	%r2320, %r2266, %r2196, %p181;
	selp.f64 	%fd2326, %fd1853, %fd384, %p181;
	selp.f64 	%fd2327, %fd1854, %fd383, %p181;
	selp.f64 	%fd2328, %fd1855, %fd382, %p181;
	selp.f64 	%fd2329, %fd1856, %fd381, %p181;
	selp.f64 	%fd2330, %fd1857, %fd380, %p181;
	selp.f64 	%fd2331, %fd1858, %fd379, %p181;
	selp.f64 	%fd2332, %fd1859, %fd378, %p181;
	selp.f64 	%fd2333, %fd1860, %fd377, %p181;
	selp.f64 	%fd2334, %fd1861, %fd376, %p181;
	selp.f64 	%fd2335, %fd1862, %fd375, %p181;
$L__BB2_41:
	setp.ne.s32 	%p182, %r1575, 0;
	@%p182 bra 	$L__BB2_43;
	shr.u32 	%r2226, %r53, 5;
	mov.u32 	%r2227, _ZN6thrust24THRUST_300001_SM_1000_NS8cuda_cub4core6detail5shmemE;
	mad.lo.s32 	%r2228, %r2226, 104, %r2227;
	st.shared.f64 	[%r2228+8], %fd2335;
	st.shared.f64 	[%r2228+16], %fd2334;
	st.shared.f64 	[%r2228+24], %fd2333;
	st.shared.f64 	[%r2228+32], %fd2332;
	st.shared.f64 	[%r2228+40], %fd2331;
	st.shared.f64 	[%r2228+48], %fd2330;
	st.shared.f64 	[%r2228+56], %fd2329;
	st.shared.f64 	[%r2228+64], %fd2328;
	st.shared.f64 	[%r2228+72], %fd2327;
	st.shared.f64 	[%r2228+80], %fd2326;
	st.shared.u32 	[%r2228+88], %r2320;
	st.shared.f64 	[%r2228+96], %fd2325;
	st.shared.u64 	[%r2228+104], %rd643;
$L__BB2_43:
	bar.sync 	0;
	setp.ne.s32 	%p183, %r53, 0;
	@%p183 bra 	$L__BB2_184;
	ld.shared.v2.f64 	{%fd408, %fd409}, [_ZN6thrust24THRUST_300001_SM_1000_NS8cuda_cub4core6detail5shmemE+112];
	ld.shared.v2.f64 	{%fd410, %fd411}, [_ZN6thrust24THRUST_300001_SM_1000_NS8cuda_cub4core6detail5shmemE+128];
	ld.shared.v2.f64 	{%fd412, %fd413}, [_ZN6thrust24THRUST_300001_SM_1000_NS8cuda_cub4core6detail5shmemE+144];
	ld.shared.v2.f64 	{%fd414, %fd415}, [_ZN6thrust24THRUST_300001_SM_1000_NS8cuda_cub4core6detail5shmemE+160];
	ld.shared.v2.f64 	{%fd416, %fd417}, [_ZN6thrust24THRUST_300001_SM_1000_NS8cuda_cub4core6detail5shmemE+176];
	ld.shared.u32 	%r71, [_ZN6thrust24THRUST_300001_SM_1000_NS8cuda_cub4core6detail5shmemE+192];
	ld.shared.f64 	%fd418, [_ZN6thrust24THRUST_300001_SM_1000_NS8cuda_cub4core6detail5shmemE+200];
	ld.shared.u64 	%rd41, [_ZN6thrust24THRUST_300001_SM_1000_NS8cuda_cub4core6detail5shmemE+208];
	setp.lt.f64 	%p184, %fd2325, %fd418;
	mov.u64 	%rd602, %rd643;
	mov.f64 	%fd1874, %fd2325;
	mov.u32 	%r2268, %r2320;
	mov.f64 	%fd1875, %fd2326;
	mov.f64 	%fd1876, %fd2327;
	mov.f64 	%fd1877, %fd2328;
	mov.f64 	%fd1878, %fd2329;
	mov.f64 	%fd1879, %fd2330;
	mov.f64 	%fd1880, %fd2331;
	mov.f64 	%fd1881, %fd2332;
	mov.f64 	%fd1882, %fd2333;
	mov.f64 	%fd1883, %fd2334;
	mov.f64 	%fd1884, %fd2335;
	@%p184 bra 	$L__BB2_47;
	setp.lt.f64 	%p185, %fd418, %fd2325;
	mov.u64 	%rd602, %rd41;
	mov.f64 	%fd1874, %fd418;
	mov.u32 	%r2268, %r71;
	mov.f64 	%fd1875, %fd417;
	mov.f64 	%fd1876, %fd416;
	mov.f64 	%fd1877, %fd415;
	mov.f64 	%fd1878, %fd414;
	mov.f64 	%fd1879, %fd413;
	mov.f64 	%fd1880, %fd412;
	mov.f64 	%fd1881, %fd411;
	mov.f64 	%fd1882, %fd410;
	mov.f64 	%fd1883, %fd409;
	mov.f64 	%fd1884, %fd408;
	@%p185 bra 	$L__BB2_47;
	setp.lt.s64 	%p186, %rd643, %rd41;
	min.s64 	%rd602, %rd643, %rd41;
	selp.f64 	%fd1874, %fd2325, %fd418, %p186;
	selp.b32 	%r2268, %r2320, %r71, %p186;
	selp.f64 	%fd1875, %fd2326, %fd417, %p186;
	selp.f64 	%fd1876, %fd2327, %fd416, %p186;
	selp.f64 	%fd1877, %fd2328, %fd415, %p186;
	selp.f64 	%fd1878, %fd2329, %fd414, %p186;
	selp.f64 	%fd1879, %fd2330, %fd413, %p186;
	selp.f64 	%fd1880, %fd2331, %fd412, %p186;
	selp.f64 	%fd1881, %fd2332, %fd411, %p186;
	selp.f64 	%fd1882, %fd2333, %fd410, %p186;
	selp.f64 	%fd1883, %fd2334, %fd409, %p186;
	selp.f64 	%fd1884, %fd2335, %fd408, %p186;
$L__BB2_47:
	ld.shared.f64 	%fd441, [_ZN6thrust24THRUST_300001_SM_1000_NS8cuda_cub4core6detail5shmemE+216];
	ld.shared.v2.f64 	{%fd442, %fd443}, [_ZN6thrust24THRUST_300001_SM_1000_NS8cuda_cub4core6detail5shmemE+224];
	ld.shared.v2.f64 	{%fd444, %fd445}, [_ZN6thrust24THRUST_300001_SM_1000_NS8cuda_cub4core6detail5shmemE+240];
	ld.shared.v2.f64 	{%fd446, %fd447}, [_ZN6thrust24THRUST_300001_SM_1000_NS8cuda_cub4core6detail5shmemE+256];
	ld.shared.v2.f64 	{%fd448, %fd449}, [_ZN6thrust24THRUST_300001_SM_1000_NS8cuda_cub4core6detail5shmemE+272];
	ld.shared.f64 	%fd450, [_ZN6thrust24THRUST_300001_SM_1000_NS8cuda_cub4core6detail5shmemE+288];
	ld.shared.u32 	%r74, [_ZN6thrust24THRUST_300001_SM_1000_NS8cuda_cub4core6detail5shmemE+296];
	ld.shared.v2.u64 	{%rd579, %rd44}, [_ZN6thrust24THRUST_300001_SM_1000_NS8cuda_cub4core6detail5shmemE+304];
	mov.b64 	%fd451, %rd579;
	setp.lt.f64 	%p187, %fd1874, %fd451;
	mov.u64 	%rd603, %rd602;
	mov.f64 	%fd1885, %fd1874;
	mov.u32 	%r2269, %r2268;
	mov.f64 	%fd1886, %fd1875;
	mov.f64 	%fd1887, %fd1876;
	mov.f64 	%fd1888, %fd1877;
	mov.f64 	%fd1889, %fd1878;
	mov.f64 	%fd1890, %fd1879;
	mov.f64 	%fd1891, %fd1880;
	mov.f64 	%fd1892, %fd1881;
	mov.f64 	%fd1893, %fd1882;
	mov.f64 	%fd1894, %fd1883;
	mov.f64 	%fd1895, %fd1884;
	@%p187 bra 	$L__BB2_50;
	setp.lt.f64 	%p188, %fd451, %fd1874;
	mov.u64 	%rd603, %rd44;
	mov.f64 	%fd1885, %fd451;
	mov.u32 	%r2269, %r74;
	mov.f64 	%fd1886, %fd450;
	mov.f64 	%fd1887, %fd449;
	mov.f64 	%fd1888, %fd448;
	mov.f64 	%fd1889, %fd447;
	mov.f64 	%fd1890, %fd446;
	mov.f64 	%fd1891, %fd445;
	mov.f64 	%fd1892, %fd444;
	mov.f64 	%fd1893, %fd443;
	mov.f64 	%fd1894, %fd442;
	mov.f64 	%fd1895, %fd441;
	@%p188 bra 	$L__BB2_50;
	setp.lt.s64 	%p189, %rd602, %rd44;
	min.s64 	%rd603, %rd602, %rd44;
	selp.f64 	%fd1885, %fd1874, %fd451, %p189;
	selp.b32 	%r2269, %r2268, %r74, %p189;
	selp.f64 	%fd1886, %fd1875, %fd450, %p189;
	selp.f64 	%fd1887, %fd1876, %fd449, %p189;
	selp.f64 	%fd1888, %fd1877, %fd448, %p189;
	selp.f64 	%fd1889, %fd1878, %fd447, %p189;
	selp.f64 	%fd1890, %fd1879, %fd446, %p189;
	selp.f64 	%fd1891, %fd1880, %fd445, %p189;
	selp.f64 	%fd1892, %fd1881, %fd444, %p189;
	selp.f64 	%fd1893, %fd1882, %fd443, %p189;
	selp.f64 	%fd1894, %fd1883, %fd442, %p189;
	selp.f64 	%fd1895, %fd1884, %fd441, %p189;
$L__BB2_50:
	ld.shared.v2.f64 	{%fd474, %fd475}, [_ZN6thrust24THRUST_300001_SM_1000_NS8cuda_cub4core6detail5shmemE+320];
	ld.shared.v2.f64 	{%fd476, %fd477}, [_ZN6thrust24THRUST_300001_SM_1000_NS8cuda_cub4core6detail5shmemE+336];
	ld.shared.v2.f64 	{%fd478, %fd479}, [_ZN6thrust24THRUST_300001_SM_1000_NS8cuda_cub4core6detail5shmemE+352];
	ld.shared.v2.f64 	{%fd480, %fd481}, [_ZN6thrust24THRUST_300001_SM_1000_NS8cuda_cub4core6detail5shmemE+368];
	ld.shared.v2.f64 	{%fd482, %fd483}, [_ZN6thrust24THRUST_300001_SM_1000_NS8cuda_cub4core6detail5shmemE+384];
	ld.shared.u32 	%r77, [_ZN6thrust24THRUST_300001_SM_1000_NS8cuda_cub4core6detail5shmemE+400];
	ld.shared.f64 	%fd484, [_ZN6thrust24THRUST_300001_SM_1000_NS8cuda_cub4core6detail5shmemE+408];
	ld.shared.u64 	%rd47, [_ZN6thrust24THRUST_300001_SM_1000_NS8cuda_cub4core6detail5shmemE+416];
	setp.lt.f64 	%p190, %fd1885, %fd484;
	mov.u64 	%rd604, %rd603;
	mov.f64 	%fd1896, %fd1885;
	mov.u32 	%r2270, %r2269;
	mov.f64 	%fd1897, %fd1886;
	mov.f64 	%fd1898, %fd1887;
	mov.f64 	%fd1899, %fd1888;
	mov.f64 	%fd1900, %fd1889;
	mov.f64 	%fd1901, %fd1890;
	mov.f64 	%fd1902, %fd1891;
	mov.f64 	%fd1903, %fd1892;
	mov.f64 	%fd1904, %fd1893;
	mov.f64 	%fd1905, %fd1894;
	mov.f64 	%fd1906, %fd1895;
	@%p190 bra 	$L__BB2_53;
	setp.lt.f64 	%p191, %fd484, %fd1885;
	mov.u64 	%rd604, %rd47;
	mov.f64 	%fd1896, %fd484;
	mov.u32 	%r2270, %r77;
	mov.f64 	%fd1897, %fd483;
	mov.f64 	%fd1898, %fd482;
	mov.f64 	%fd1899, %fd481;
	mov.f64 	%fd1900, %fd480;
	mov.f64 	%fd1901, %fd479;
	mov.f64 	%fd1902, %fd478;
	mov.f64 	%fd1903, %fd477;
	mov.f64 	%fd1904, %fd476;
	mov.f64 	%fd1905, %fd475;
	mov.f64 	%fd1906, %fd474;
	@%p191 bra 	$L__BB2_53;
	setp.lt.s64 	%p192, %rd603, %rd47;
	min.s64 	%rd604, %rd603, %rd47;
	selp.f64 	%fd1896, %fd1885, %fd484, %p192;
	selp.b32 	%r2270, %r2269, %r77, %p192;
	selp.f64 	%fd1897, %fd1886, %fd483, %p192;
	selp.f64 	%fd1898, %fd1887, %fd482, %p192;
	selp.f64 	%fd1899, %fd1888, %fd481, %p192;
	selp.f64 	%fd1900, %fd1889, %fd480, %p192;
	selp.f64 	%fd1901, %fd1890, %fd479, %p192;
	selp.f64 	%fd1902, %fd1891, %fd478, %p192;
	selp.f64 	%fd1903, %fd1892, %fd477, %p192;
	selp.f64 	%fd1904, %fd1893, %fd476, %p192;
	selp.f64 	%fd1905, %fd1894, %fd475, %p192;
	selp.f64 	%fd1906, %fd1895, %fd474, %p192;
$L__BB2_53:
	ld.shared.f64 	%fd507, [_ZN6thrust24THRUST_300001_SM_1000_NS8cuda_cub4core6detail5shmemE+424];
	ld.shared.v2.f64 	{%fd508, %fd509}, [_ZN6thrust24THRUST_300001_SM_1000_NS8cuda_cub4core6detail5shmemE+432];
	ld.shared.v2.f64 	{%fd510, %fd511}, [_ZN6thrust24THRUST_300001_SM_1000_NS8cuda_cub4core6detail5shmemE+448];
	ld.shared.v2.f64 	{%fd512, %fd513}, [_ZN6thrust24THRUST_300001_SM_1000_NS8cuda_cub4core6detail5shmemE+464];
	ld.shared.v2.f64 	{%fd514, %fd515}, [_ZN6thrust24THRUST_300001_SM_1000_NS8cuda_cub4core6detail5shmemE+480];
	ld.shared.f64 	%fd516, [_ZN6thrust24THRUST_300001_SM_1000_NS8cuda_cub4core6detail5shmemE+496];
	ld.shared.u32 	%r80, [_ZN6thrust24THRUST_300001_SM_1000_NS8cuda_cub4core6detail5shmemE+504];
	ld.shared.v2.u64 	{%rd580, %rd50}, [_ZN6thrust24THRUST_300001_SM_1000_NS8cuda_cub4core6detail5shmemE+512];
	mov.b64 	%fd517, %rd580;
	setp.lt.f64 	%p193, %fd1896, %fd517;
	mov.u64 	%rd605, %rd604;
	mov.f64 	%fd1907, %fd1896;
	mov.u32 	%r2271, %r2270;
	mov.f64 	%fd1908, %fd1897;
	mov.f64 	%fd1909, %fd1898;
	mov.f64 	%fd1910, %fd1899;
	mov.f64 	%fd1911, %fd1900;
	mov.f64 	%fd1912, %fd1901;
	mov.f64 	%fd1913, %fd1902;
	mov.f64 	%fd1914, %fd1903;
	mov.f64 	%fd1915, %fd1904;
	mov.f64 	%fd1916, %fd1905;
	mov.f64 	%fd1917, %fd1906;
	@%p193 bra 	$L__BB2_56;
	setp.lt.f64 	%p194, %fd517, %fd1896;
	mov.u64 	%rd605, %rd50;
	mov.f64 	%fd1907, %fd517;
	mov.u32 	%r2271, %r80;
	mov.f64 	%fd1908, %fd516;
	mov.f64 	%fd1909, %fd515;
	mov.f64 	%fd1910, %fd514;
	mov.f64 	%fd1911, %fd513;
	mov.f64 	%fd1912, %fd512;
	mov.f64 	%fd1913, %fd511;
	mov.f64 	%fd1914, %fd510;
	mov.f64 	%fd1915, %fd509;
	mov.f64 	%fd1916, %fd508;
	mov.f64 	%fd1917, %fd507;
	@%p194 bra 	$L__BB2_56;
	setp.lt.s64 	%p195, %rd604, %rd50;
	min.s64 	%rd605, %rd604, %rd50;
	selp.f64 	%fd1907, %fd1896, %fd517, %p195;
	selp.b32 	%r2271, %r2270, %r80, %p195;
	selp.f64 	%fd1908, %fd1897, %fd516, %p195;
	selp.f64 	%fd1909, %fd1898, %fd515, %p195;
	selp.f64 	%fd1910, %fd1899, %fd514, %p195;
	selp.f64 	%fd1911, %fd1900, %fd513, %p195;
	selp.f64 	%fd1912, %fd1901, %fd512, %p195;
	selp.f64 	%fd1913, %fd1902, %fd511, %p195;
	selp.f64 	%fd1914, %fd1903, %fd510, %p195;
	selp.f64 	%fd1915, %fd1904, %fd509, %p195;
	selp.f64 	%fd1916, %fd1905, %fd508, %p195;
	selp.f64 	%fd1917, %fd1906, %fd507, %p195;
$L__BB2_56:
	ld.shared.v2.f64 	{%fd540, %fd541}, [_ZN6thrust24THRUST_300001_SM_1000_NS8cuda_cub4core6detail5shmemE+528];
	ld.shared.v2.f64 	{%fd542, %fd543}, [_ZN6thrust24THRUST_300001_SM_1000_NS8cuda_cub4core6detail5shmemE+544];
	ld.shared.v2.f64 	{%fd544, %fd545}, [_ZN6thrust24THRUST_300001_SM_1000_NS8cuda_cub4core6detail5shmemE+560];
	ld.shared.v2.f64 	{%fd546, %fd547}, [_ZN6thrust24THRUST_300001_SM_1000_NS8cuda_cub4core6detail5shmemE+576];
	ld.shared.v2.f64 	{%fd548, %fd549}, [_ZN6thrust24THRUST_300001_SM_1000_NS8cuda_cub4core6detail5shmemE+592];
	ld.shared.u32 	%r83, [_ZN6thrust24THRUST_300001_SM_1000_NS8cuda_cub4core6detail5shmemE+608];
	ld.shared.f64 	%fd550, [_ZN6thrust24THRUST_300001_SM_1000_NS8cuda_cub4core6detail5shmemE+616];
	ld.shared.u64 	%rd53, [_ZN6thrust24THRUST_300001_SM_1000_NS8cuda_cub4core6detail5shmemE+624];
	setp.lt.f64 	%p196, %fd1907, %fd550;
	mov.u64 	%rd606, %rd605;
	mov.f64 	%fd1918, %fd1907;
	mov.u32 	%r2272, %r2271;
	mov.f64 	%fd1919, %fd1908;
	mov.f64 	%fd1920, %fd1909;
	mov.f64 	%fd1921, %fd1910;
	mov.f64 	%fd1922, %fd1911;
	mov.f64 	%fd1923, %fd1912;
	mov.f64 	%fd1924, %fd1913;
	mov.f64 	%fd1925, %fd1914;
	mov.f64 	%fd1926, %fd1915;
	mov.f64 	%fd1927, %fd1916;
	mov.f64 	%fd1928, %fd1917;
	@%p196 bra 	$L__BB2_59;
	setp.lt.f64 	%p197, %fd550, %fd1907;
	mov.u64 	%rd606, %rd53;
	mov.f64 	%fd1918, %fd550;
	mov.u32 	%r2272, %r83;
	mov.f64 	%fd1919, %fd549;
	mov.f64 	%fd1920, %fd548;
	mov.f64 	%fd1921, %fd547;
	mov.f64 	%fd1922, %fd546;
	mov.f64 	%fd1923, %fd545;
	mov.f64 	%fd1924, %fd544;
	mov.f64 	%fd1925, %fd543;
	mov.f64 	%fd1926, %fd542;
	mov.f64 	%fd1927, %fd541;
	mov.f64 	%fd1928, %fd540;
	@%p197 bra 	$L__BB2_59;
	setp.lt.s64 	%p198, %rd605, %rd53;
	min.s64 	%rd606, %rd605, %rd53;
	selp.f64 	%fd1918, %fd1907, %fd550, %p198;
	selp.b32 	%r2272, %r2271, %r83, %p198;
	selp.f64 	%fd1919, %fd1908, %fd549, %p198;
	selp.f64 	%fd1920, %fd1909, %fd548, %p198;
	selp.f64 	%fd1921, %fd1910, %fd547, %p198;
	selp.f64 	%fd1922, %fd1911, %fd546, %p198;
	selp.f64 	%fd1923, %fd1912, %fd545, %p198;
	selp.f64 	%fd1924, %fd1913, %fd544, %p198;
	selp.f64 	%fd1925, %fd1914, %fd543, %p198;
	selp.f64 	%fd1926, %fd1915, %fd542, %p198;
	selp.f64 	%fd1927, %fd1916, %fd541, %p198;
	selp.f64 	%fd1928, %fd1917, %fd540, %p198;
$L__BB2_59:
	ld.shared.f64 	%fd573, [_ZN6thrust24THRUST_300001_SM_1000_NS8cuda_cub4core6detail5shmemE+632];
	ld.shared.v2.f64 	{%fd574, %fd575}, [_ZN6thrust24THRUST_300001_SM_1000_NS8cuda_cub4core6detail5shmemE+640];
	ld.shared.v2.f64 	{%fd576, %fd577}, [_ZN6thrust24THRUST_300001_SM_1000_NS8cuda_cub4core6detail5shmemE+656];
	ld.shared.v2.f64 	{%fd578, %fd579}, [_ZN6thrust24THRUST_300001_SM_1000_NS8cuda_cub4core6detail5shmemE+672];
	ld.shared.v2.f64 	{%fd580, %fd581}, [_ZN6thrust24THRUST_300001_SM_1000_NS8cuda_cub4core6detail5shmemE+688];
	ld.shared.f64 	%fd582, [_ZN6thrust24THRUST_300001_SM_1000_NS8cuda_cub4core6detail5shmemE+704];
	ld.shared.u32 	%r86, [_ZN6thrust24THRUST_300001_SM_1000_NS8cuda_cub4core6detail5shmemE+712];
	ld.shared.v2.u64 	{%rd581, %rd56}, [_ZN6thrust24THRUST_300001_SM_1000_NS8cuda_cub4core6detail5shmemE+720];
	mov.b64 	%fd583, %rd581;
	setp.lt.f64 	%p199, %fd1918, %fd583;
	mov.u64 	%rd607, %rd606;
	mov.f64 	%fd1929, %fd1918;
	mov.u32 	%r2273, %r2272;
	mov.f64 	%fd1930, %fd1919;
	mov.f64 	%fd1931, %fd1920;
	mov.f64 	%fd1932, %fd1921;
	mov.f64 	%fd1933, %fd1922;
	mov.f64 	%fd1934, %fd1923;
	mov.f64 	%fd1935, %fd1924;
	mov.f64 	%fd1936, %fd1925;
	mov.f64 	%fd1937, %fd1926;
	mov.f64 	%fd1938, %fd1927;
	mov.f64 	%fd1939, %fd1928;
	@%p199 bra 	$L__BB2_62;
	setp.lt.f64 	%p200, %fd583, %fd1918;
	mov.u64 	%rd607, %rd56;
	mov.f64 	%fd1929, %fd583;
	mov.u32 	%r2273, %r86;
	mov.f64 	%fd1930, %fd582;
	mov.f64 	%fd1931, %fd581;
	mov.f64 	%fd1932, %fd580;
	mov.f64 	%fd1933, %fd579;
	mov.f64 	%fd1934, %fd578;
	mov.f64 	%fd1935, %fd577;
	mov.f64 	%fd1936, %fd576;
	mov.f64 	%fd1937, %fd575;
	mov.f64 	%fd1938, %fd574;
	mov.f64 	%fd1939, %fd573;
	@%p200 bra 	$L__BB2_62;
	setp.lt.s64 	%p201, %rd606, %rd56;
	min.s64 	%rd607, %rd606, %rd56;
	selp.f64 	%fd1929, %fd1918, %fd583, %p201;
	selp.b32 	%r2273, %r2272, %r86, %p201;
	selp.f64 	%fd1930, %fd1919, %fd582, %p201;
	selp.f64 	%fd1931, %fd1920, %fd581, %p201;
	selp.f64 	%fd1932, %fd1921, %fd580, %p201;
	selp.f64 	%fd1933, %fd1922, %fd579, %p201;
	selp.f64 	%fd1934, %fd1923, %fd578, %p201;
	selp.f64 	%fd1935, %fd1924, %fd577, %p201;
	selp.f64 	%fd1936, %fd1925, %fd576, %p201;
	selp.f64 	%fd1937, %fd1926, %fd575, %p201;
	selp.f64 	%fd1938, %fd1927, %fd574, %p201;
	selp.f64 	%fd1939, %fd1928, %fd573, %p201;
$L__BB2_62:
	ld.shared.v2.f64 	{%fd606, %fd607}, [_ZN6thrust24THRUST_300001_SM_1000_NS8cuda_cub4core6detail5shmemE+736];
	ld.shared.v2.f64 	{%fd608, %fd609}, [_ZN6thrust24THRUST_300001_SM_1000_NS8cuda_cub4core6detail5shmemE+752];
	ld.shared.v2.f64 	{%fd610, %fd611}, [_ZN6thrust24THRUST_300001_SM_1000_NS8cuda_cub4core6detail5shmemE+768];
	ld.shared.v2.f64 	{%fd612, %fd613}, [_ZN6thrust24THRUST_300001_SM_1000_NS8cuda_cub4core6detail5shmemE+784];
	ld.shared.v2.f64 	{%fd614, %fd615}, [_ZN6thrust24THRUST_300001_SM_1000_NS8cuda_cub4core6detail5shmemE+800];
	ld.shared.u32 	%r89, [_ZN6thrust24THRUST_300001_SM_1000_NS8cuda_cub4core6detail5shmemE+816];
	ld.shared.f64 	%fd616, [_ZN6thrust24THRUST_300001_SM_1000_NS8cuda_cub4core6detail5shmemE+824];
	ld.shared.u64 	%rd59, [_ZN6thrust24THRUST_300001_SM_1000_NS8cuda_cub4core6detail5shmemE+832];
	setp.lt.f64 	%p202, %fd1929, %fd616;
	mov.u64 	%rd643, %rd607;
	mov.f64 	%fd2325, %fd1929;
	mov.u32 	%r2320, %r2273;
	mov.f64 	%fd2326, %fd1930;
	mov.f64 	%fd2327, %fd1931;
	mov.f64 	%fd2328, %fd1932;
	mov.f64 	%fd2329, %fd1933;
	mov.f64 	%fd2330, %fd1934;
	mov.f64 	%fd2331, %fd1935;
	mov.f64 	%fd2332, %fd1936;
	mov.f64 	%fd2333, %fd1937;
	mov.f64 	%fd2334, %fd1938;
	mov.f64 	%fd2335, %fd1939;
	@%p202 bra 	$L__BB2_184;
	setp.lt.f64 	%p203, %fd616, %fd1929;
	mov.u64 	%rd643, %rd59;
	mov.f64 	%fd2325, %fd616;
	mov.u32 	%r2320, %r89;
	mov.f64 	%fd2326, %fd615;
	mov.f64 	%fd2327, %fd614;
	mov.f64 	%fd2328, %fd613;
	mov.f64 	%fd2329, %fd612;
	mov.f64 	%fd2330, %fd611;
	mov.f64 	%fd2331, %fd610;
	mov.f64 	%fd2332, %fd609;
	mov.f64 	%fd2333, %fd608;
	mov.f64 	%fd2334, %fd607;
	mov.f64 	%fd2335, %fd606;
	@%p203 bra 	$L__BB2_184;
	setp.lt.s64 	%p204, %rd607, %rd59;
	min.s64 	%rd643, %rd607, %rd59;
	selp.f64 	%fd2325, %fd1929, %fd616, %p204;
	selp.b32 	%r2320, %r2273, %r89, %p204;
	selp.f64 	%fd2326, %fd1930, %fd615, %p204;
	selp.f64 	%fd2327, %fd1931, %fd614, %p204;
	selp.f64 	%fd2328, %fd1932, %fd613, %p204;
	selp.f64 	%fd2329, %fd1933, %fd612, %p204;
	selp.f64 	%fd2330, %fd1934, %fd611, %p204;
	selp.f64 	%fd2331, %fd1935, %fd610, %p204;
	selp.f64 	%fd2332, %fd1936, %fd609, %p204;
	selp.f64 	%fd2333, %fd1937, %fd608, %p204;
	selp.f64 	%fd2334, %fd1938, %fd607, %p204;
	selp.f64 	%fd2335, %fd1939, %fd606, %p204;
	bra.uni 	$L__BB2_184;
$L__BB2_65:
	// begin inline asm
	mov.u32 %r913, %laneid;
	// end inline asm
	and.b32  	%r1044, %r53, 992;
	add.s32 	%r1045, %r1044, 32;
	setp.gt.s32 	%p101, %r1045, %r54;
	not.b32 	%r1046, %r1044;
	add.s32 	%r1047, %r54, %r1046;
	selp.b32 	%r1042, %r1047, 31, %p101;
	mov.b64 	%rd356, %fd1807;
	mov.b64 	{%r915, %r920}, %rd356;
	mov.b32 	%r1041, 1;
	mov.b32 	%r1043, -1;
	// begin inline asm
	shfl.sync.down.b32 %r914, %r915, %r1041, %r1042, %r1043;
	// end inline asm
	// begin inline asm
	shfl.sync.down.b32 %r919, %r920, %r1041, %r1042, %r1043;
	// end inline asm
	mov.b64 	%rd357, {%r914, %r919};
	mov.b64 	%fd628, %rd357;
	mov.b64 	%rd358, %fd1806;
	mov.b64 	{%r925, %r930}, %rd358;
	// begin inline asm
	shfl.sync.down.b32 %r924, %r925, %r1041, %r1042, %r1043;
	// end inline asm
	// begin inline asm
	shfl.sync.down.b32 %r929, %r930, %r1041, %r1042, %r1043;
	// end inline asm
	mov.b64 	%rd359, {%r924, %r929};
	mov.b64 	%fd629, %rd359;
	mov.b64 	%rd360, %fd1805;
	mov.b64 	{%r935, %r940}, %rd360;
	// begin inline asm
	shfl.sync.down.b32 %r934, %r935, %r1041, %r1042, %r1043;
	// end inline asm
	// begin inline asm
	shfl.sync.down.b32 %r939, %r940, %r1041, %r1042, %r1043;
	// end inline asm
	mov.b64 	%rd361, {%r934, %r939};
	mov.b64 	%fd630, %rd361;
	mov.b64 	%rd362, %fd1804;
	mov.b64 	{%r945, %r950}, %rd362;
	// begin inline asm
	shfl.sync.down.b32 %r944, %r945, %r1041, %r1042, %r1043;
	// end inline asm
	// begin inline asm
	shfl.sync.down.b32 %r949, %r950, %r1041, %r1042, %r1043;
	// end inline asm
	mov.b64 	%rd363, {%r944, %r949};
	mov.b64 	%fd631, %rd363;
	mov.b64 	%rd364, %fd1803;
	mov.b64 	{%r955, %r960}, %rd364;
	// begin inline asm
	shfl.sync.down.b32 %r954, %r955, %r1041, %r1042, %r1043;
	// end inline asm
	// begin inline asm
	shfl.sync.down.b32 %r959, %r960, %r1041, %r1042, %r1043;
	// end inline asm
	mov.b64 	%rd365, {%r954, %r959};
	mov.b64 	%fd632, %rd365;
	mov.b64 	%rd366, %fd1802;
	mov.b64 	{%r965, %r970}, %rd366;
	// begin inline asm
	shfl.sync.down.b32 %r964, %r965, %r1041, %r1042, %r1043;
	// end inline asm
	// begin inline asm
	shfl.sync.down.b32 %r969, %r970, %r1041, %r1042, %r1043;
	// end inline asm
	mov.b64 	%rd367, {%r964, %r969};
	mov.b64 	%fd633, %rd367;
	mov.b64 	%rd368, %fd1801;
	mov.b64 	{%r975, %r980}, %rd368;
	// begin inline asm
	shfl.sync.down.b32 %r974, %r975, %r1041, %r1042, %r1043;
	// end inline asm
	// begin inline asm
	shfl.sync.down.b32 %r979, %r980, %r1041, %r1042, %r1043;
	// end inline asm
	mov.b64 	%rd369, {%r974, %r979};
	mov.b64 	%fd634, %rd369;
	mov.b64 	%rd370, %fd1800;
	mov.b64 	{%r985, %r990}, %rd370;
	// begin inline asm
	shfl.sync.down.b32 %r984, %r985, %r1041, %r1042, %r1043;
	// end inline asm
	// begin inline asm
	shfl.sync.down.b32 %r989, %r990, %r1041, %r1042, %r1043;
	// end inline asm
	mov.b64 	%rd371, {%r984, %r989};
	mov.b64 	%fd635, %rd371;
	mov.b64 	%rd372, %fd1799;
	mov.b64 	{%r995, %r1000}, %rd372;
	// begin inline asm
	shfl.sync.down.b32 %r994, %r995, %r1041, %r1042, %r1043;
	// end inline asm
	// begin inline asm
	shfl.sync.down.b32 %r999, %r1000, %r1041, %r1042, %r1043;
	// end inline asm
	mov.b64 	%rd373, {%r994, %r999};
	mov.b64 	%fd636, %rd373;
	mov.b64 	%rd374, %fd1798;
	mov.b64 	{%r1005, %r1010}, %rd374;
	// begin inline asm
	shfl.sync.down.b32 %r1004, %r1005, %r1041, %r1042, %r1043;
	// end inline asm
	// begin inline asm
	shfl.sync.down.b32 %r1009, %r1010, %r1041, %r1042, %r1043;
	// end inline asm
	mov.b64 	%rd375, {%r1004, %r1009};
	mov.b64 	%fd637, %rd375;
	// begin inline asm
	shfl.sync.down.b32 %r1014, %r2261, %r1041, %r1042, %r1043;
	// end inline asm
	// begin inline asm
	shfl.sync.down.b32 %r1019, %r1020, %r1041, %r1042, %r1043;
	// end inline asm
	mov.b64 	%rd376, %fd1797;
	mov.b64 	{%r1025, %r1030}, %rd376;
	// begin inline asm
	shfl.sync.down.b32 %r1024, %r1025, %r1041, %r1042, %r1043;
	// end inline asm
	// begin inline asm
	shfl.sync.down.b32 %r1029, %r1030, %r1041, %r1042, %r1043;
	// end inline asm
	mov.b64 	%rd377, {%r1024, %r1029};
	mov.b64 	%fd638, %rd377;
	mov.b64 	{%r1035, %r1040}, %rd595;
	// begin inline asm
	shfl.sync.down.b32 %r1034, %r1035, %r1041, %r1042, %r1043;
	// end inline asm
	// begin inline asm
	shfl.sync.down.b32 %r1039, %r1040, %r1041, %r1042, %r1043;
	// end inline asm
	mov.b64 	%rd61, {%r1034, %r1039};
	setp.ge.s32 	%p102, %r913, %r1042;
	setp.lt.f64 	%p103, %fd1797, %fd638;
	or.pred  	%p104, %p102, %p103;
	mov.u64 	%rd608, %rd595;
	mov.f64 	%fd1940, %fd1797;
	mov.u32 	%r2274, %r2261;
	mov.f64 	%fd1941, %fd1798;
	mov.f64 	%fd1942, %fd1799;
	mov.f64 	%fd1943, %fd1800;
	mov.f64 	%fd1944, %fd1801;
	mov.f64 	%fd1945, %fd1802;
	mov.f64 	%fd1946, %fd1803;
	mov.f64 	%fd1947, %fd1804;
	mov.f64 	%fd1948, %fd1805;
	mov.f64 	%fd1949, %fd1806;
	mov.f64 	%fd1950, %fd1807;
	@%p104 bra 	$L__BB2_68;
	setp.gt.f64 	%p105, %fd1797, %fd638;
	mov.u64 	%rd608, %rd61;
	mov.f64 	%fd1940, %fd638;
	mov.u32 	%r2274, %r1014;
	mov.f64 	%fd1941, %fd637;
	mov.f64 	%fd1942, %fd636;
	mov.f64 	%fd1943, %fd635;
	mov.f64 	%fd1944, %fd634;
	mov.f64 	%fd1945, %fd633;
	mov.f64 	%fd1946, %fd632;
	mov.f64 	%fd1947, %fd631;
	mov.f64 	%fd1948, %fd630;
	mov.f64 	%fd1949, %fd629;
	mov.f64 	%fd1950, %fd628;
	@%p105 bra 	$L__BB2_68;
	setp.lt.s64 	%p106, %rd595, %rd61;
	min.s64 	%rd608, %rd595, %rd61;
	selp.f64 	%fd1940, %fd1797, %fd638, %p106;
	selp.b32 	%r2274, %r2261, %r1014, %p106;
	selp.f64 	%fd1941, %fd1798, %fd637, %p106;
	selp.f64 	%fd1942, %fd1799, %fd636, %p106;
	selp.f64 	%fd1943, %fd1800, %fd635, %p106;
	selp.f64 	%fd1944, %fd1801, %fd634, %p106;
	selp.f64 	%fd1945, %fd1802, %fd633, %p106;
	selp.f64 	%fd1946, %fd1803, %fd632, %p106;
	selp.f64 	%fd1947, %fd1804, %fd631, %p106;
	selp.f64 	%fd1948, %fd1805, %fd630, %p106;
	selp.f64 	%fd1949, %fd1806, %fd629, %p106;
	selp.f64 	%fd1950, %fd1807, %fd628, %p106;
$L__BB2_68:
	mov.b64 	%rd378, %fd1950;
	mov.b64 	{%r1049, %r1054}, %rd378;
	mov.b32 	%r1175, 2;
	mov.b32 	%r1177, -1;
	// begin inline asm
	shfl.sync.down.b32 %r1048, %r1049, %r1175, %r1042, %r1177;
	// end inline asm
	// begin inline asm
	shfl.sync.down.b32 %r1053, %r1054, %r1175, %r1042, %r1177;
	// end inline asm
	mov.b64 	%rd379, {%r1048, %r1053};
	mov.b64 	%fd661, %rd379;
	mov.b64 	%rd380, %fd1949;
	mov.b64 	{%r1059, %r1064}, %rd380;
	// begin inline asm
	shfl.sync.down.b32 %r1058, %r1059, %r1175, %r1042, %r1177;
	// end inline asm
	// begin inline asm
	shfl.sync.down.b32 %r1063, %r1064, %r1175, %r1042, %r1177;
	// end inline asm
	mov.b64 	%rd381, {%r1058, %r1063};
	mov.b64 	%fd662, %rd381;
	mov.b64 	%rd382, %fd1948;
	mov.b64 	{%r1069, %r1074}, %rd382;
	// begin inline asm
	shfl.sync.down.b32 %r1068, %r1069, %r1175, %r1042, %r1177;
	// end inline asm
	// begin inline asm
	shfl.sync.down.b32 %r1073, %r1074, %r1175, %r1042, %r1177;
	// end inline asm
	mov.b64 	%rd383, {%r1068, %r1073};
	mov.b64 	%fd663, %rd383;
	mov.b64 	%rd384, %fd1947;
	mov.b64 	{%r1079, %r1084}, %rd384;
	// begin inline asm
	shfl.sync.down.b32 %r1078, %r1079, %r1175, %r1042, %r1177;
	// end inline asm
	// begin inline asm
	shfl.sync.down.b32 %r1083, %r1084, %r1175, %r1042, %r1177;
	// end inline asm
	mov.b64 	%rd385, {%r1078, %r1083};
	mov.b64 	%fd664, %rd385;
	mov.b64 	%rd386, %fd1946;
	mov.b64 	{%r1089, %r1094}, %rd386;
	// begin inline asm
	shfl.sync.down.b32 %r1088, %r1089, %r1175, %r1042, %r1177;
	// end inline asm
	// begin inline asm
	shfl.sync.down.b32 %r1093, %r1094, %r1175, %r1042, %r1177;
	// end inline asm
	mov.b64 	%rd387, {%r1088, %r1093};
	mov.b64 	%fd665, %rd387;
	mov.b64 	%rd388, %fd1945;
	mov.b64 	{%r1099, %r1104}, %rd388;
	// begin inline asm
	shfl.sync.down.b32 %r1098, %r1099, %r1175, %r1042, %r1177;
	// end inline asm
	// begin inline asm
	shfl.sync.down.b32 %r1103, %r1104, %r1175, %r1042, %r1177;
	// end inline asm
	mov.b64 	%rd389, {%r1098, %r1103};
	mov.b64 	%fd666, %rd389;
	mov.b64 	%rd390, %fd1944;
	mov.b64 	{%r1109, %r1114}, %rd390;
	// begin inline asm
	shfl.sync.down.b32 %r1108, %r1109, %r1175, %r1042, %r1177;
	// end inline asm
	// begin inline asm
	shfl.sync.down.b32 %r1113, %r1114, %r1175, %r1042, %r1177;
	// end inline asm
	mov.b64 	%rd391, {%r1108, %r1113};
	mov.b64 	%fd667, %rd391;
	mov.b64 	%rd392, %fd1943;
	mov.b64 	{%r1119, %r1124}, %rd392;
	// begin inline asm
	shfl.sync.down.b32 %r1118, %r1119, %r1175, %r1042, %r1177;
	// end inline asm
	// begin inline asm
	shfl.sync.down.b32 %r1123, %r1124, %r1175, %r1042, %r1177;
	// end inline asm
	mov.b64 	%rd393, {%r1118, %r1123};
	mov.b64 	%fd668, %rd393;
	mov.b64 	%rd394, %fd1942;
	mov.b64 	{%r1129, %r1134}, %rd394;
	// begin inline asm
	shfl.sync.down.b32 %r1128, %r1129, %r1175, %r1042, %r1177;
	// end inline asm
	// begin inline asm
	shfl.sync.down.b32 %r1133, %r1134, %r1175, %r1042, %r1177;
	// end inline asm
	mov.b64 	%rd395, {%r1128, %r1133};
	mov.b64 	%fd669, %rd395;
	mov.b64 	%rd396, %fd1941;
	mov.b64 	{%r1139, %r1144}, %rd396;
	// begin inline asm
	shfl.sync.down.b32 %r1138, %r1139, %r1175, %r1042, %r1177;
	// end inline asm
	// begin inline asm
	shfl.sync.down.b32 %r1143, %r1144, %r1175, %r1042, %r1177;
	// end inline asm
	mov.b64 	%rd397, {%r1138, %r1143};
	mov.b64 	%fd670, %rd397;
	// begin inline asm
	shfl.sync.down.b32 %r1148, %r2274, %r1175, %r1042, %r1177;
	// end inline asm
	// begin inline asm
	shfl.sync.down.b32 %r1153, %r1154, %r1175, %r1042, %r1177;
	// end inline asm
	mov.b64 	%rd398, %fd1940;
	mov.b64 	{%r1159, %r1164}, %rd398;
	// begin inline asm
	shfl.sync.down.b32 %r1158, %r1159, %r1175, %r1042, %r1177;
	// end inline asm
	// begin inline asm
	shfl.sync.down.b32 %r1163, %r1164, %r1175, %r1042, %r1177;
	// end inline asm
	mov.b64 	%rd399, {%r1158, %r1163};
	mov.b64 	%fd671, %rd399;
	mov.b64 	{%r1169, %r1174}, %rd608;
	// begin inline asm
	shfl.sync.down.b32 %r1168, %r1169, %r1175, %r1042, %r1177;
	// end inline asm
	// begin inline asm
	shfl.sync.down.b32 %r1173, %r1174, %r1175, %r1042, %r1177;
	// end inline asm
	mov.b64 	%rd64, {%r1168, %r1173};
	add.s32 	%r1178, %r913, 2;
	setp.gt.s32 	%p107, %r1178, %r1042;
	setp.lt.f64 	%p108, %fd1940, %fd671;
	or.pred  	%p109, %p107, %p108;
	mov.u64 	%rd609, %rd608;
	mov.f64 	%fd1951, %fd1940;
	mov.u32 	%r2275, %r2274;
	mov.f64 	%fd1952, %fd1941;
	mov.f64 	%fd1953, %fd1942;
	mov.f64 	%fd1954, %fd1943;
	mov.f64 	%fd1955, %fd1944;
	mov.f64 	%fd1956, %fd1945;
	mov.f64 	%fd1957, %fd1946;
	mov.f64 	%fd1958, %fd1947;
	mov.f64 	%fd1959, %fd1948;
	mov.f64 	%fd1960, %fd1949;
	mov.f64 	%fd1961, %fd1950;
	@%p109 bra 	$L__BB2_71;
	setp.gt.f64 	%p110, %fd1940, %fd671;
	mov.u64 	%rd609, %rd64;
	mov.f64 	%fd1951, %fd671;
	mov.u32 	%r2275, %r1148;
	mov.f64 	%fd1952, %fd670;
	mov.f64 	%fd1953, %fd669;
	mov.f64 	%fd1954, %fd668;
	mov.f64 	%fd1955, %fd667;
	mov.f64 	%fd1956, %fd666;
	mov.f64 	%fd1957, %fd665;
	mov.f64 	%fd1958, %fd664;
	mov.f64 	%fd1959, %fd663;
	mov.f64 	%fd1960, %fd662;
	mov.f64 	%fd1961, %fd661;
	@%p110 bra 	$L__BB2_71;
	setp.lt.s64 	%p111, %rd608, %rd64;
	min.s64 	%rd609, %rd608, %rd64;
	selp.f64 	%fd1951, %fd1940, %fd671, %p111;
	selp.b32 	%r2275, %r2274, %r1148, %p111;
	selp.f64 	%fd1952, %fd1941, %fd670, %p111;
	selp.f64 	%fd1953, %fd1942, %fd669, %p111;
	selp.f64 	%fd1954, %fd1943, %fd668, %p111;
	selp.f64 	%fd1955, %fd1944, %fd667, %p111;
	selp.f64 	%fd1956, %fd1945, %fd666, %p111;
	selp.f64 	%fd1957, %fd1946, %fd665, %p111;
	selp.f64 	%fd1958, %fd1947, %fd664, %p111;
	selp.f64 	%fd1959, %fd1948, %fd663, %p111;
	selp.f64 	%fd1960, %fd1949, %fd662, %p111;
	selp.f64 	%fd1961, %fd1950, %fd661, %p111;
$L__BB2_71:
	mov.b64 	%rd400, %fd1961;
	mov.b64 	{%r1180, %r1185}, %rd400;
	mov.b32 	%r1306, 4;
	mov.b32 	%r1308, -1;
	// begin inline asm
	shfl.sync.down.b32 %r1179, %r1180, %r1306, %r1042, %r1308;
	// end inline asm
	// begin inline asm
	shfl.sync.down.b32 %r1184, %r1185, %r1306, %r1042, %r1308;
	// end inline asm
	mov.b64 	%rd401, {%r1179, %r1184};
	mov.b64 	%fd694, %rd401;
	mov.b64 	%rd402, %fd1960;
	mov.b64 	{%r1190, %r1195}, %rd402;
	// begin inline asm
	shfl.sync.down.b32 %r1189, %r1190, %r1306, %r1042, %r1308;
	// end inline asm
	// begin inline asm
	shfl.sync.down.b32 %r1194, %r1195, %r1306, %r1042, %r1308;
	// end inline asm
	mov.b64 	%rd403, {%r1189, %r1194};
	mov.b64 	%fd695, %rd403;
	mov.b64 	%rd404, %fd1959;
	mov.b64 	{%r1200, %r1205}, %rd404;
	// begin inline asm
	shfl.sync.down.b32 %r1199, %r1200, %r1306, %r1042, %r1308;
	// end inline asm
	// begin inline asm
	shfl.sync.down.b32 %r1204, %r1205, %r1306, %r1042, %r1308;
	// end inline asm
	mov.b64 	%rd405, {%r1199, %r1204};
	mov.b64 	%fd696, %rd405;
	mov.b64 	%rd406, %fd1958;
	mov.b64 	{%r1210, %r1215}, %rd406;
	// begin inline asm
	shfl.sync.down.b32 %r1209, %r1210, %r1306, %r1042, %r1308;
	// end inline asm
	// begin inline asm
	shfl.sync.down.b32 %r1214, %r1215, %r1306, %r1042, %r1308;
	// end inline asm
	mov.b64 	%rd407, {%r1209, %r1214};
	mov.b64 	%fd697, %rd407;
	mov.b64 	%rd408, %fd1957;
	mov.b64 	{%r1220, %r1225}, %rd408;
	// begin inline asm
	shfl.sync.down.b32 %r1219, %r1220, %r1306, %r1042, %r1308;
	// end inline asm
	// begin inline asm
	shfl.sync.down.b32 %r1224, %r1225, %r1306, %r1042, %r1308;
	// end inline asm
	mov.b64 	%rd409, {%r1219, %r1224};
	mov.b64 	%fd698, %rd409;
	mov.b64 	%rd410, %fd1956;
	mov.b64 	{%r1230, %r1235}, %rd410;
	// begin inline asm
	shfl.sync.down.b32 %r1229, %r1230, %r1306, %r1042, %r1308;
	// end inline asm
	// begin inline asm
	shfl.sync.down.b32 %r1234, %r1235, %r1306, %r1042, %r1308;
	// end inline asm
	mov.b64 	%rd411, {%r1229, %r1234};
	mov.b64 	%fd699, %rd411;
	mov.b64 	%rd412, %fd1955;
	mov.b64 	{%r1240, %r1245}, %rd412;
	// begin inline asm
	shfl.sync.down.b32 %r1239, %r1240, %r1306, %r1042, %r1308;
	// end inline asm
	// begin inline asm
	shfl.sync.down.b32 %r1244, %r1245, %r1306, %r1042, %r1308;
	// end inline asm
	mov.b64 	%rd413, {%r1239, %r1244};
	mov.b64 	%fd700, %rd413;
	mov.b64 	%rd414, %fd1954;
	mov.b64 	{%r1250, %r1255}, %rd414;
	// begin inline asm
	shfl.sync.down.b32 %r1249, %r1250, %r1306, %r1042, %r1308;
	// end inline asm
	// begin inline asm
	shfl.sync.down.b32 %r1254, %r1255, %r1306, %r1042, %r1308;
	// end inline asm
	mov.b64 	%rd415, {%r1249, %r1254};
	mov.b64 	%fd701, %rd415;
	mov.b64 	%rd416, %fd1953;
	mov.b64 	{%r1260, %r1265}, %rd416;
	// begin inline asm
	shfl.sync.down.b32 %r1259, %r1260, %r1306, %r1042, %r1308;
	// end inline asm
	// begin inline asm
	shfl.sync.down.b32 %r1264, %r1265, %r1306, %r1042, %r1308;
	// end inline asm
	mov.b64 	%rd417, {%r1259, %r1264};
	mov.b64 	%fd702, %rd417;
	mov.b64 	%rd418, %fd1952;
	mov.b64 	{%r1270, %r1275}, %rd418;
	// begin inline asm
	shfl.sync.down.b32 %r1269, %r1270, %r1306, %r1042, %r1308;
	// end inline asm
	// begin inline asm
	shfl.sync.down.b32 %r1274, %r1275, %r1306, %r1042, %r1308;
	// end inline asm
	mov.b64 	%rd419, {%r1269, %r1274};
	mov.b64 	%fd703, %rd419;
	// begin inline asm
	shfl.sync.down.b32 %r1279, %r2275, %r1306, %r1042, %r1308;
	// end inline asm
	// begin inline asm
	shfl.sync.down.b32 %r1284, %r1285, %r1306, %r1042, %r1308;
	// end inline asm
	mov.b64 	%rd420, %fd1951;
	mov.b64 	{%r1290, %r1295}, %rd420;
	// begin inline asm
	shfl.sync.down.b32 %r1289, %r1290, %r1306, %r1042, %r1308;
	// end inline asm
	// begin inline asm
	shfl.sync.down.b32 %r1294, %r1295, %r1306, %r1042, %r1308;
	// end inline asm
	mov.b64 	%rd421, {%r1289, %r1294};
	mov.b64 	%fd704, %rd421;
	mov.b64 	{%r1300, %r1305}, %rd609;
	// begin inline asm
	shfl.sync.down.b32 %r1299, %r1300, %r1306, %r1042, %r1308;
	// end inline asm
	// begin inline asm
	shfl.sync.down.b32 %r1304, %r1305, %r1306, %r1042, %r1308;
	// end inline asm
	mov.b64 	%rd67, {%r1299, %r1304};
	add.s32 	%r1309, %r913, 4;
	setp.gt.s32 	%p112, %r1309, %r1042;
	setp.lt.f64 	%p113, %fd1951, %fd704;
	or.pred  	%p114, %p112, %p113;
	mov.u64 	%rd610, %rd609;
	mov.f64 	%fd1962, %fd1951;
	mov.u32 	%r2276, %r2275;
	mov.f64 	%fd1963, %fd1952;
	mov.f64 	%fd1964, %fd1953;
	mov.f64 	%fd1965, %fd1954;
	mov.f64 	%fd1966, %fd1955;
	mov.f64 	%fd1967, %fd1956;
	mov.f64 	%fd1968, %fd1957;
	mov.f64 	%fd1969, %fd1958;
	mov.f64 	%fd1970, %fd1959;
	mov.f64 	%fd1971, %fd1960;
	mov.f64 	%fd1972, %fd1961;
	@%p114 bra 	$L__BB2_74;
	setp.gt.f64 	%p115, %fd1951, %fd704;
	mov.u64 	%rd610, %rd67;
	mov.f64 	%fd1962, %fd704;
	mov.u32 	%r2276, %r1279;
	mov.f64 	%fd1963, %fd703;
	mov.f64 	%fd1964, %fd702;
	mov.f64 	%fd1965, %fd701;
	mov.f64 	%fd1966, %fd700;
	mov.f64 	%fd1967, %fd699;
	mov.f64 	%fd1968, %fd698;
	mov.f64 	%fd1969, %fd697;
	mov.f64 	%fd1970, %fd696;
	mov.f64 	%fd1971, %fd695;
	mov.f64 	%fd1972, %fd694;
	@%p115 bra 	$L__BB2_74;
	setp.lt.s64 	%p116, %rd609, %rd67;
	min.s64 	%rd610, %rd609, %rd67;
	selp.f64 	%fd1962, %fd1951, %fd704, %p116;
	selp.b32 	%r2276, %r2275, %r1279, %p116;
	selp.f64 	%fd1963, %fd1952, %fd703, %p116;
	selp.f64 	%fd1964, %fd1953, %fd702, %p116;
	selp.f64 	%fd1965, %fd1954, %fd701, %p116;
	selp.f64 	%fd1966, %fd1955, %fd700, %p116;
	selp.f64 	%fd1967, %fd1956, %fd699, %p116;
	selp.f64 	%fd1968, %fd1957, %fd698, %p116;
	selp.f64 	%fd1969, %fd1958, %fd697, %p116;
	selp.f64 	%fd1970, %fd1959, %fd696, %p116;
	selp.f64 	%fd1971, %fd1960, %fd695, %p116;
	selp.f64 	%fd1972, %fd1961, %fd694, %p116;
$L__BB2_74:
	mov.b64 	%rd422, %fd1972;
	mov.b64 	{%r1311, %r1316}, %rd422;
	mov.b32 	%r1437, 8;
	mov.b32 	%r1439, -1;
	// begin inline asm
	shfl.sync.down.b32 %r1310, %r1311, %r1437, %r1042, %r1439;
	// end inline asm
	// begin inline asm
	shfl.sync.down.b32 %r1315, %r1316, %r1437, %r1042, %r1439;
	// end inline asm
	mov.b64 	%rd423, {%r1310, %r1315};
	mov.b64 	%fd727, %rd423;
	mov.b64 	%rd424, %fd1971;
	mov.b64 	{%r1321, %r1326}, %rd424;
	// begin inline asm
	shfl.sync.down.b32 %r1320, %r1321, %r1437, %r1042, %r1439;
	// end inline asm
	// begin inline asm
	shfl.sync.down.b32 %r1325, %r1326, %r1437, %r1042, %r1439;
	// end inline asm
	mov.b64 	%rd425, {%r1320, %r1325};
	mov.b64 	%fd728, %rd425;
	mov.b64 	%rd426, %fd1970;
	mov.b64 	{%r1331, %r1336}, %rd426;
	// begin inline asm
	shfl.sync.down.b32 %r1330, %r1331, %r1437, %r1042, %r1439;
	// end inline asm
	// begin inline asm
	shfl.sync.down.b32 %r1335, %r1336, %r1437, %r1042, %r1439;
	// end inline asm
	mov.b64 	%rd427, {%r1330, %r1335};
	mov.b64 	%fd729, %rd427;
	mov.b64 	%rd428, %fd1969;
	mov.b64 	{%r1341, %r1346}, %rd428;
	// begin inline asm
	shfl.sync.down.b32 %r1340, %r1341, %r1437, %r1042, %r1439;
	// end inline asm
	// begin inline asm
	shfl.sync.down.b32 %r1345, %r1346, %r1437, %r1042, %r1439;
	// end inline asm
	mov.b64 	%rd429, {%r1340, %r1345};
	mov.b64 	%fd730, %rd429;
	mov.b64 	%rd430, %fd1968;
	mov.b64 	{%r1351, %r1356}, %rd430;
	// begin inline asm
	shfl.sync.down.b32 %r1350, %r1351, %r1437, %r1042, %r1439;
	// end inline asm
	// begin inline asm
	shfl.sync.down.b32 %r1355, %r1356, %r1437, %r1042, %r1439;
	// end inline asm
	mov.b64 	%rd431, {%r1350, %r1355};
	mov.b64 	%fd731, %rd431;
	mov.b64 	%rd432, %fd1967;
	mov.b64 	{%r1361, %r1366}, %rd432;
	// begin inline asm
	shfl.sync.down.b32 %r1360, %r1361, %r1437, %r1042, %r1439;
	// end inline asm
	// begin inline asm
	shfl.sync.down.b32 %r1365, %r1366, %r1437, %r1042, %r1439;
	// end inline asm
	mov.b64 	%rd433, {%r1360, %r1365};
	mov.b64 	%fd732, %rd433;
	mov.b64 	%rd434, %fd1966;
	mov.b64 	{%r1371, %r1376}, %rd434;
	// begin inline asm
	shfl.sync.down.b32 %r1370, %r1371, %r1437, %r1042, %r1439;
	// end inline asm
	// begin inline asm
	shfl.sync.down.b32 %r1375, %r1376, %r1437, %r1042, %r1439;
	// end inline asm
	mov.b64 	%rd435, {%r1370, %r1375};
	mov.b64 	%fd733, %rd435;
	mov.b64 	%rd436, %fd1965;
	mov.b64 	{%r1381, %r1386}, %rd436;
	// begin inline asm
	shfl.sync.down.b32 %r1380, %r1381, %r1437, %r1042, %r1439;
	// end inline asm
	// begin inline asm
	shfl.sync.down.b32 %r1385, %r1386, %r1437, %r1042, %r1439;
	// end inline asm
	mov.b64 	%rd437, {%r1380, %r1385};
	mov.b64 	%fd734, %rd437;
	mov.b64 	%rd438, %fd1964;
	mov.b64 	{%r1391, %r1396}, %rd438;
	// begin inline asm
	shfl.sync.down.b32 %r1390, %r1391, %r1437, %r1042, %r1439;
	// end inline asm
	// begin inline asm
	shfl.sync.down.b32 %r1395, %r1396, %r1437, %r1042, %r1439;
	// end inline asm
	mov.b64 	%rd439, {%r1390, %r1395};
	mov.b64 	%fd735, %rd439;
	mov.b64 	%rd440, %fd1963;
	mov.b64 	{%r1401, %r1406}, %rd440;
	// begin inline asm
	shfl.sync.down.b32 %r1400, %r1401, %r1437, %r1042, %r1439;
	// end inline asm
	// begin inline asm
	shfl.sync.down.b32 %r1405, %r1406, %r1437, %r1042, %r1439;
	// end inline asm
	mov.b64 	%rd441, {%r1400, %r1405};
	mov.b64 	%fd736, %rd441;
	// begin inline asm
	shfl.sync.down.b32 %r1410, %r2276, %r1437, %r1042, %r1439;
	// end inline asm
	// begin inline asm
	shfl.sync.down.b32 %r1415, %r1416, %r1437, %r1042, %r1439;
	// end inline asm
	mov.b64 	%rd442, %fd1962;
	mov.b64 	{%r1421, %r1426}, %rd442;
	// begin inline asm
	shfl.sync.down.b32 %r1420, %r1421, %r1437, %r1042, %r1439;
	// end inline asm
	// begin inline asm
	shfl.sync.down.b32 %r1425, %r1426, %r1437, %r1042, %r1439;
	// end inline asm
	mov.b64 	%rd443, {%r1420, %r1425};
	mov.b64 	%fd737, %rd443;
	mov.b64 	{%r1431, %r1436}, %rd610;
	// begin inline asm
	shfl.sync.down.b32 %r1430, %r1431, %r1437, %r1042, %r1439;
	// end inline asm
	// begin inline asm
	shfl.sync.down.b32 %r1435, %r1436, %r1437, %r1042, %r1439;
	// end inline asm
	mov.b64 	%rd70, {%r1430, %r1435};
	add.s32 	%r1440, %r913, 8;
	setp.gt.s32 	%p117, %r1440, %r1042;
	setp.lt.f64 	%p118, %fd1962, %fd737;
	or.pred  	%p119, %p117, %p118;
	mov.u64 	%rd611, %rd610;
	mov.f64 	%fd1973, %fd1962;
	mov.u32 	%r2277, %r2276;
	mov.f64 	%fd1974, %fd1963;
	mov.f64 	%fd1975, %fd1964;
	mov.f64 	%fd1976, %fd1965;
	mov.f64 	%fd1977, %fd1966;
	mov.f64 	%fd1978, %fd1967;
	mov.f64 	%fd1979, %fd1968;
	mov.f64 	%fd1980, %fd1969;
	mov.f64 	%fd1981, %fd1970;
	mov.f64 	%fd1982, %fd1971;
	mov.f64 	%fd1983, %fd1972;
	@%p119 bra 	$L__BB2_77;
	setp.gt.f64 	%p120, %fd1962, %fd737;
	mov.u64 	%rd611, %rd70;
	mov.f64 	%fd1973, %fd737;
	mov.u32 	%r2277, %r1410;
	mov.f64 	%fd1974, %fd736;
	mov.f64 	%fd1975, %fd735;
	mov.f64 	%fd1976, %fd734;
	mov.f64 	%fd1977, %fd733;
	mov.f64 	%fd1978, %fd732;
	mov.f64 	%fd1979, %fd731;
	mov.f64 	%fd1980, %fd730;
	mov.f64 	%fd1981, %fd729;
	mov.f64 	%fd1982, %fd728;
	mov.f64 	%fd1983, %fd727;
	@%p120 bra 	$L__BB2_77;
	setp.lt.s64 	%p121, %rd610, %rd70;
	min.s64 	%rd611, %rd610, %rd70;
	selp.f64 	%fd1973, %fd1962, %fd737, %p121;
	selp.b32 	%r2277, %r2276, %r1410, %p121;
	selp.f64 	%fd1974, %fd1963, %fd736, %p121;
	selp.f64 	%fd1975, %fd1964, %fd735, %p121;
	selp.f64 	%fd1976, %fd1965, %fd734, %p121;
	selp.f64 	%fd1977, %fd1966, %fd733, %p121;
	selp.f64 	%fd1978, %fd1967, %fd732, %p121;
	selp.f64 	%fd1979, %fd1968, %fd731, %p121;
	selp.f64 	%fd1980, %fd1969, %fd730, %p121;
	selp.f64 	%fd1981, %fd1970, %fd729, %p121;
	selp.f64 	%fd1982, %fd1971, %fd728, %p121;
	selp.f64 	%fd1983, %fd1972, %fd727, %p121;
$L__BB2_77:
	mov.b64 	%rd444, %fd1983;
	mov.b64 	{%r1442, %r1447}, %rd444;
	mov.b32 	%r1568, 16;
	mov.b32 	%r1570, -1;
	// begin inline asm
	shfl.sync.down.b32 %r1441, %r1442, %r1568, %r1042, %r1570;
	// end inline asm
	// begin inline asm
	shfl.sync.down.b32 %r1446, %r1447, %r1568, %r1042, %r1570;
	// end inline asm
	mov.b64 	%rd445, {%r1441, %r1446};
	mov.b64 	%fd760, %rd445;
	mov.b64 	%rd446, %fd1982;
	mov.b64 	{%r1452, %r1457}, %rd446;
	// begin inline asm
	shfl.sync.down.b32 %r1451, %r1452, %r1568, %r1042, %r1570;
	// end inline asm
	// begin inline asm
	shfl.sync.down.b32 %r1456, %r1457, %r1568, %r1042, %r1570;
	// end inline asm
	mov.b64 	%rd447, {%r1451, %r1456};
	mov.b64 	%fd761, %rd447;
	mov.b64 	%rd448, %fd1981;
	mov.b64 	{%r1462, %r1467}, %rd448;
	// begin inline asm
	shfl.sync.down.b32 %r1461, %r1462, %r1568, %r1042, %r1570;
	// end inline asm
	// begin inline asm
	shfl.sync.down.b32 %r1466, %r1467, %r1568, %r1042, %r1570;
	// end inline asm
	mov.b64 	%rd449, {%r1461, %r1466};
	mov.b64 	%fd762, %rd449;
	mov.b64 	%rd450, %fd1980;
	mov.b64 	{%r1472, %r1477}, %rd450;
	// begin inline asm
	shfl.sync.down.b32 %r1471, %r1472, %r1568, %r1042, %r1570;
	// end inline asm
	// begin inline asm
	shfl.sync.down.b32 %r1476, %r1477, %r1568, %r1042, %r1570;
	// end inline asm
	mov.b64 	%rd451, {%r1471, %r1476};
	mov.b64 	%fd763, %rd451;
	mov.b64 	%rd452, %fd1979;
	mov.b64 	{%r1482, %r1487}, %rd452;
	// begin inline asm
	shfl.sync.down.b32 %r1481, %r1482, %r1568, %r1042, %r1570;
	// end inline asm
	// begin inline asm
	shfl.sync.down.b32 %r1486, %r1487, %r1568, %r1042, %r1570;
	// end inline asm
	mov.b64 	%rd453, {%r1481, %r1486};
	mov.b64 	%fd764, %rd453;
	mov.b64 	%rd454, %fd1978;
	mov.b64 	{%r1492, %r1497}, %rd454;
	// begin inline asm
	shfl.sync.down.b32 %r1491, %r1492, %r1568, %r1042, %r1570;
	// end inline asm
	// begin inline asm
	shfl.sync.down.b32 %r1496, %r1497, %r1568, %r1042, %r1570;
	// end inline asm
	mov.b64 	%rd455, {%r1491, %r1496};
	mov.b64 	%fd765, %rd455;
	mov.b64 	%rd456, %fd1977;
	mov.b64 	{%r1502, %r1507}, %rd456;
	// begin inline asm
	shfl.sync.down.b32 %r1501, %r1502, %r1568, %r1042, %r1570;
	// end inline asm
	// begin inline asm
	shfl.sync.down.b32 %r1506, %r1507, %r1568, %r1042, %r1570;
	// end inline asm
	mov.b64 	%rd457, {%r1501, %r1506};
	mov.b64 	%fd766, %rd457;
	mov.b64 	%rd458, %fd1976;
	mov.b64 	{%r1512, %r1517}, %rd458;
	// begin inline asm
	shfl.sync.down.b32 %r1511, %r1512, %r1568, %r1042, %r1570;
	// end inline asm
	// begin inline asm
	shfl.sync.down.b32 %r1516, %r1517, %r1568, %r1042, %r1570;
	// end inline asm
	mov.b64 	%rd459, {%r1511, %r1516};
	mov.b64 	%fd767, %rd459;
	mov.b64 	%rd460, %fd1975;
	mov.b64 	{%r1522, %r1527}, %rd460;
	// begin inline asm
	shfl.sync.down.b32 %r1521, %r1522, %r1568, %r1042, %r1570;
	// end inline asm
	// begin inline asm
	shfl.sync.down.b32 %r1526, %r1527, %r1568, %r1042, %r1570;
	// end inline asm
	mov.b64 	%rd461, {%r1521, %r1526};
	mov.b64 	%fd768, %rd461;
	mov.b64 	%rd462, %fd1974;
	mov.b64 	{%r1532, %r1537}, %rd462;
	// begin inline asm
	shfl.sync.down.b32 %r1531, %r1532, %r1568, %r1042, %r1570;
	// end inline asm
	// begin inline asm
	shfl.sync.down.b32 %r1536, %r1537, %r1568, %r1042, %r1570;
	// end inline asm
	mov.b64 	%rd463, {%r1531, %r1536};
	mov.b64 	%fd769, %rd463;
	// begin inline asm
	shfl.sync.down.b32 %r1541, %r2277, %r1568, %r1042, %r1570;
	// end inline asm
	// begin inline asm
	shfl.sync.down.b32 %r1546, %r1547, %r1568, %r1042, %r1570;
	// end inline asm
	mov.b64 	%rd464, %fd1973;
	mov.b64 	{%r1552, %r1557}, %rd464;
	// begin inline asm
	shfl.sync.down.b32 %r1551, %r1552, %r1568, %r1042, %r1570;
	// end inline asm
	// begin inline asm
	shfl.sync.down.b32 %r1556, %r1557, %r1568, %r1042, %r1570;
	// end inline asm
	mov.b64 	%rd465, {%r1551, %r1556};
	mov.b64 	%fd770, %rd465;
	mov.b64 	{%r1562, %r1567}, %rd611;
	// begin inline asm
	shfl.sync.down.b32 %r1561, %r1562, %r1568, %r1042, %r1570;
	// end inline asm
	// begin inline asm
	shfl.sync.down.b32 %r1566, %r1567, %r1568, %r1042, %r1570;
	// end inline asm
	mov.b64 	%rd73, {%r1561, %r1566};
	add.s32 	%r1571, %r913, 16;
	setp.gt.s32 	%p122, %r1571, %r1042;
	setp.lt.f64 	%p123, %fd1973, %fd770;
	or.pred  	%p124, %p122, %p123;
	mov.u64 	%rd643, %rd611;
	mov.f64 	%fd2325, %fd1973;
	mov.u32 	%r2320, %r2277;
	mov.f64 	%fd2326, %fd1974;
	mov.f64 	%fd2327, %fd1975;
	mov.f64 	%fd2328, %fd1976;
	mov.f64 	%fd2329, %fd1977;
	mov.f64 	%fd2330, %fd1978;
	mov.f64 	%fd2331, %fd1979;
	mov.f64 	%fd2332, %fd1980;
	mov.f64 	%fd2333, %fd1981;
	mov.f64 	%fd2334, %fd1982;
	mov.f64 	%fd2335, %fd1983;
	@%p124 bra 	$L__BB2_80;
	setp.gt.f64 	%p125, %fd1973, %fd770;
	mov.u64 	%rd643, %rd73;
	mov.f64 	%fd2325, %fd770;
	mov.u32 	%r2320, %r1541;
	mov.f64 	%fd2326, %fd769;
	mov.f64 	%fd2327, %fd768;
	mov.f64 	%fd2328, %fd767;
	mov.f64 	%fd2329, %fd766;
	mov.f64 	%fd2330, %fd765;
	mov.f64 	%fd2331, %fd764;
	mov.f64 	%fd2332, %fd763;
	mov.f64 	%fd2333, %fd762;
	mov.f64 	%fd2334, %fd761;
	mov.f64 	%fd2335, %fd760;
	@%p125 bra 	$L__BB2_80;
	setp.lt.s64 	%p126, %rd611, %rd73;
	min.s64 	%rd643, %rd611, %rd73;
	selp.f64 	%fd2325, %fd1973, %fd770, %p126;
	selp.b32 	%r2320, %r2277, %r1541, %p126;
	selp.f64 	%fd2326, %fd1974, %fd769, %p126;
	selp.f64 	%fd2327, %fd1975, %fd768, %p126;
	selp.f64 	%fd2328, %fd1976, %fd767, %p126;
	selp.f64 	%fd2329, %fd1977, %fd766, %p126;
	selp.f64 	%fd2330, %fd1978, %fd765, %p126;
	selp.f64 	%fd2331, %fd1979, %fd764, %p126;
	selp.f64 	%fd2332, %fd1980, %fd763, %p126;
	selp.f64 	%fd2333, %fd1981, %fd762, %p126;
	selp.f64 	%fd2334, %fd1982, %fd761, %p126;
	selp.f64 	%fd2335, %fd1983, %fd760, %p126;
$L__BB2_80:
	setp.ne.s32 	%p127, %r913, 0;
	@%p127 bra 	$L__BB2_82;
	shr.u32 	%r1572, %r53, 5;
	mov.u32 	%r1573, _ZN6thrust24THRUST_300001_SM_1000_NS8cuda_cub4core6detail5shmemE;
	mad.lo.s32 	%r1574, %r1572, 104, %r1573;
	st.shared.f64 	[%r1574+8], %fd2335;
	st.shared.f64 	[%r1574+16], %fd2334;
	st.shared.f64 	[%r1574+24], %fd2333;
	st.shared.f64 	[%r1574+32], %fd2332;
	st.shared.f64 	[%r1574+40], %fd2331;
	st.shared.f64 	[%r1574+48], %fd2330;
	st.shared.f64 	[%r1574+56], %fd2329;
	st.shared.f64 	[%r1574+64], %fd2328;
	st.shared.f64 	[%r1574+72], %fd2327;
	st.shared.f64 	[%r1574+80], %fd2326;
	st.shared.u32 	[%r1574+88], %r2320;
	st.shared.f64 	[%r1574+96], %fd2325;
	st.shared.u64 	[%r1574+104], %rd643;
$L__BB2_82:
	bar.sync 	0;
	setp.ne.s32 	%p128, %r53, 0;
	@%p128 bra 	$L__BB2_184;
	setp.lt.s32 	%p129, %r54, 33;
	mov.f64 	%fd1995, %fd2335;
	mov.f64 	%fd1996, %fd2334;
	mov.f64 	%fd1997, %fd2333;
	mov.f64 	%fd1998, %fd2332;
	mov.f64 	%fd1999, %fd2331;
	mov.f64 	%fd2000, %fd2330;
	mov.f64 	%fd2001, %fd2329;
	mov.f64 	%fd2002, %fd2328;
	mov.f64 	%fd2003, %fd2327;
	mov.f64 	%fd2004, %fd2326;
	mov.u32 	%r2279, %r2320;
	mov.f64 	%fd2005, %fd2325;
	mov.u64 	%rd613, %rd643;
	@%p129 bra 	$L__BB2_87;
	ld.shared.v2.f64 	{%fd793, %fd794}, [_ZN6thrust24THRUST_300001_SM_1000_NS8cuda_cub4core6detail5shmemE+112];
	ld.shared.v2.f64 	{%fd795, %fd796}, [_ZN6thrust24THRUST_300001_SM_1000_NS8cuda_cub4core6detail5shmemE+128];
	ld.shared.v2.f64 	{%fd797, %fd798}, [_ZN6thrust24THRUST_300001_SM_1000_NS8cuda_cub4core6detail5shmemE+144];
	ld.shared.v2.f64 	{%fd799, %fd800}, [_ZN6thrust24THRUST_300001_SM_1000_NS8cuda_cub4core6detail5shmemE+160];
	ld.shared.v2.f64 	{%fd801, %fd802}, [_ZN6thrust24THRUST_300001_SM_1000_NS8cuda_cub4core6detail5shmemE+176];
	ld.shared.u32 	%r108, [_ZN6thrust24THRUST_300001_SM_1000_NS8cuda_cub4core6detail5shmemE+192];
	ld.shared.f64 	%fd803, [_ZN6thrust24THRUST_300001_SM_1000_NS8cuda_cub4core6detail5shmemE+200];
	ld.shared.u64 	%rd76, [_ZN6thrust24THRUST_300001_SM_1000_NS8cuda_cub4core6detail5shmemE+208];
	setp.lt.f64 	%p130, %fd2325, %fd803;
	mov.f64 	%fd1995, %fd2335;
	mov.f64 	%fd1996, %fd2334;
	mov.f64 	%fd1997, %fd2333;
	mov.f64 	%fd1998, %fd2332;
	mov.f64 	%fd1999, %fd2331;
	mov.f64 	%fd2000, %fd2330;
	mov.f64 	%fd2001, %fd2329;
	mov.f64 	%fd2002, %fd2328;
	mov.f64 	%fd2003, %fd2327;
	mov.f64 	%fd2004, %fd2326;
	mov.u32 	%r2279, %r2320;
	mov.f64 	%fd2005, %fd2325;
	mov.u64 	%rd613, %rd643;
	@%p130 bra 	$L__BB2_87;
	setp.lt.f64 	%p131, %fd803, %fd2325;
	mov.f64 	%fd1995, %fd793;
	mov.f64 	%fd1996, %fd794;
	mov.f64 	%fd1997, %fd795;
	mov.f64 	%fd1998, %fd796;
	mov.f64 	%fd1999, %fd797;
	mov.f64 	%fd2000, %fd798;
	mov.f64 	%fd2001, %fd799;
	mov.f64 	%fd2002, %fd800;
	mov.f64 	%fd2003, %fd801;
	mov.f64 	%fd2004, %fd802;
	mov.u32 	%r2279, %r108;
	mov.f64 	%fd2005, %fd803;
	mov.u64 	%rd613, %rd76;
	@%p131 bra 	$L__BB2_87;
	setp.lt.s64 	%p132, %rd643, %rd76;
	min.s64 	%rd613, %rd643, %rd76;
	selp.f64 	%fd2005, %fd2325, %fd803, %p132;
	selp.b32 	%r2279, %r2320, %r108, %p132;
	selp.f64 	%fd2004, %fd2326, %fd802, %p132;
	selp.f64 	%fd2003, %fd2327, %fd801, %p132;
	selp.f64 	%fd2002, %fd2328, %fd800, %p132;
	selp.f64 	%fd2001, %fd2329, %fd799, %p132;
	selp.f64 	%fd2000, %fd2330, %fd798, %p132;
	selp.f64 	%fd1999, %fd2331, %fd797, %p132;
	selp.f64 	%fd1998, %fd2332, %fd796, %p132;
	selp.f64 	%fd1997, %fd2333, %fd795, %p132;
	selp.f64 	%fd1996, %fd2334, %fd794, %p132;
	selp.f64 	%fd1995, %fd2335, %fd793, %p132;
$L__BB2_87:
	setp.lt.s32 	%p133, %r54, 65;
	mov.f64 	%fd2006, %fd1995;
	mov.f64 	%fd2007, %fd1996;
	mov.f64 	%fd2008, %fd1997;
	mov.f64 	%fd2009, %fd1998;
	mov.f64 	%fd2010, %fd1999;
	mov.f64 	%fd2011, %fd2000;
	mov.f64 	%fd2012, %fd2001;
	mov.f64 	%fd2013, %fd2002;
	mov.f64 	%fd2014, %fd2003;
	mov.f64 	%fd2015, %fd2004;
	mov.u32 	%r2280, %r2279;
	mov.f64 	%fd2016, %fd2005;
	mov.u64 	%rd614, %rd613;
	@%p133 bra 	$L__BB2_91;
	ld.shared.f64 	%fd826, [_ZN6thrust24THRUST_300001_SM_1000_NS8cuda_cub4core6detail5shmemE+216];
	ld.shared.v2.f64 	{%fd827, %fd828}, [_ZN6thrust24THRUST_300001_SM_1000_NS8cuda_cub4core6detail5shmemE+224];
	ld.shared.v2.f64 	{%fd829, %fd830}, [_ZN6thrust24THRUST_300001_SM_1000_NS8cuda_cub4core6detail5shmemE+240];
	ld.shared.v2.f64 	{%fd831, %fd832}, [_ZN6thrust24THRUST_300001_SM_1000_NS8cuda_cub4core6detail5shmemE+256];
	ld.shared.v2.f64 	{%fd833, %fd834}, [_ZN6thrust24THRUST_300001_SM_1000_NS8cuda_cub4core6detail5shmemE+272];
	ld.shared.f64 	%fd835, [_ZN6thrust24THRUST_300001_SM_1000_NS8cuda_cub4core6detail5shmemE+288];
	ld.shared.u32 	%r111, [_ZN6thrust24THRUST_300001_SM_1000_NS8cuda_cub4core6detail5shmemE+296];
	ld.shared.v2.u64 	{%rd466, %rd79}, [_ZN6thrust24THRUST_300001_SM_1000_NS8cuda_cub4core6detail5shmemE+304];
	mov.b64 	%fd836, %rd466;
	setp.lt.f64 	%p134, %fd2005, %fd836;
	mov.f64 	%fd2006, %fd1995;
	mov.f64 	%fd2007, %fd1996;
	mov.f64 	%fd2008, %fd1997;
	mov.f64 	%fd2009, %fd1998;
	mov.f64 	%fd2010, %fd1999;
	mov.f64 	%fd2011, %fd2000;
	mov.f64 	%fd2012, %fd2001;
	mov.f64 	%fd2013, %fd2002;
	mov.f64 	%fd2014, %fd2003;
	mov.f64 	%fd2015, %fd2004;
	mov.u32 	%r2280, %r2279;
	mov.f64 	%fd2016, %fd2005;
	mov.u64 	%rd614, %rd613;
	@%p134 bra 	$L__BB2_91;
	setp.lt.f64 	%p135, %fd836, %fd2005;
	mov.f64 	%fd2006, %fd826;
	mov.f64 	%fd2007, %fd827;
	mov.f64 	%fd2008, %fd828;
	mov.f64 	%fd2009, %fd829;
	mov.f64 	%fd2010, %fd830;
	mov.f64 	%fd2011, %fd831;
	mov.f64 	%fd2012, %fd832;
	mov.f64 	%fd2013, %fd833;
	mov.f64 	%fd2014, %fd834;
	mov.f64 	%fd2015, %fd835;
	mov.u32 	%r2280, %r111;
	mov.f64 	%fd2016, %fd836;
	mov.u64 	%rd614, %rd79;
	@%p135 bra 	$L__BB2_91;
	setp.lt.s64 	%p136, %rd613, %rd79;
	min.s64 	%rd614, %rd613, %rd79;
	selp.f64 	%fd2016, %fd2005, %fd836, %p136;
	selp.b32 	%r2280, %r2279, %r111, %p136;
	selp.f64 	%fd2015, %fd2004, %fd835, %p136;
	selp.f64 	%fd2014, %fd2003, %fd834, %p136;
	selp.f64 	%fd2013, %fd2002, %fd833, %p136;
	selp.f64 	%fd2012, %fd2001, %fd832, %p136;
	selp.f64 	%fd2011, %fd2000, %fd831, %p136;
	selp.f64 	%fd2010, %fd1999, %fd830, %p136;
	selp.f64 	%fd2009, %fd1998, %fd829, %p136;
	selp.f64 	%fd2008, %fd1997, %fd828, %p136;
	selp.f64 	%fd2007, %fd1996, %fd827, %p136;
	selp.f64 	%fd2006, %fd1995, %fd826, %p136;
$L__BB2_91:
	setp.lt.s32 	%p137, %r54, 97;
	mov.f64 	%fd2017, %fd2006;
	mov.f64 	%fd2018, %fd2007;
	mov.f64 	%fd2019, %fd2008;
	mov.f64 	%fd2020, %fd2009;
	mov.f64 	%fd2021, %fd2010;
	mov.f64 	%fd2022, %fd2011;
	mov.f64 	%fd2023, %fd2012;
	mov.f64 	%fd2024, %fd2013;
	mov.f64 	%fd2025, %fd2014;
	mov.f64 	%fd2026, %fd2015;
	mov.u32 	%r2281, %r2280;
	mov.f64 	%fd2027, %fd2016;
	mov.u64 	%rd615, %rd614;
	@%p137 bra 	$L__BB2_95;
	ld.shared.v2.f64 	{%fd859, %fd860}, [_ZN6thrust24THRUST_300001_SM_1000_NS8cuda_cub4core6detail5shmemE+320];
	ld.shared.v2.f64 	{%fd861, %fd862}, [_ZN6thrust24THRUST_300001_SM_1000_NS8cuda_cub4core6detail5shmemE+336];
	ld.shared.v2.f64 	{%fd863, %fd864}, [_ZN6thrust24THRUST_300001_SM_1000_NS8cuda_cub4core6detail5shmemE+352];
	ld.shared.v2.f64 	{%fd865, %fd866}, [_ZN6thrust24THRUST_300001_SM_1000_NS8cuda_cub4core6detail5shmemE+368];
	ld.shared.v2.f64 	{%fd867, %fd868}, [_ZN6thrust24THRUST_300001_SM_1000_NS8cuda_cub4core6detail5shmemE+384];
	ld.shared.u32 	%r114, [_ZN6thrust24THRUST_300001_SM_1000_NS8cuda_cub4core6detail5shmemE+400];
	ld.shared.f64 	%fd869, [_ZN6thrust24THRUST_300001_SM_1000_NS8cuda_cub4core6detail5shmemE+408];
	ld.shared.u64 	%rd82, [_ZN6thrust24THRUST_300001_SM_1000_NS8cuda_cub4core6detail5shmemE+416];
	setp.lt.f64 	%p138, %fd2016, %fd869;
	mov.f64 	%fd2017, %fd2006;
	mov.f64 	%fd2018, %fd2007;
	mov.f64 	%fd2019, %fd2008;
	mov.f64 	%fd2020, %fd2009;
	mov.f64 	%fd2021, %fd2010;
	mov.f64 	%fd2022, %fd2011;
	mov.f64 	%fd2023, %fd2012;
	mov.f64 	%fd2024, %fd2013;
	mov.f64 	%fd2025, %fd2014;
	mov.f64 	%fd2026, %fd2015;
	mov.u32 	%r2281, %r2280;
	mov.f64 	%fd2027, %fd2016;
	mov.u64 	%rd615, %rd614;
	@%p138 bra 	$L__BB2_95;
	setp.lt.f64 	%p139, %fd869, %fd2016;
	mov.f64 	%fd2017, %fd859;
	mov.f64 	%fd2018, %fd860;
	mov.f64 	%fd2019, %fd861;
	mov.f64 	%fd2020, %fd862;
	mov.f64 	%fd2021, %fd863;
	mov.f64 	%fd2022, %fd864;
	mov.f64 	%fd2023, %fd865;
	mov.f64 	%fd2024, %fd866;
	mov.f64 	%fd2025, %fd867;
	mov.f64 	%fd2026, %fd868;
	mov.u32 	%r2281, %r114;
	mov.f64 	%fd2027, %fd869;
	mov.u64 	%rd615, %rd82;
	@%p139 bra 	$L__BB2_95;
	setp.lt.s64 	%p140, %rd614, %rd82;
	min.s64 	%rd615, %rd614, %rd82;
	selp.f64 	%fd2027, %fd2016, %fd869, %p140;
	selp.b32 	%r2281, %r2280, %r114, %p140;
	selp.f64 	%fd2026, %fd2015, %fd868, %p140;
	selp.f64 	%fd2025, %fd2014, %fd867, %p140;
	selp.f64 	%fd2024, %fd2013, %fd866, %p140;
	selp.f64 	%fd2023, %fd2012, %fd865, %p140;
	selp.f64 	%fd2022, %fd2011, %fd864, %p140;
	selp.f64 	%fd2021, %fd2010, %fd863, %p140;
	selp.f64 	%fd2020, %fd2009, %fd862, %p140;
	selp.f64 	%fd2019, %fd2008, %fd861, %p140;
	selp.f64 	%fd2018, %fd2007, %fd860, %p140;
	selp.f64 	%fd2017, %fd2006, %fd859, %p140;
$L__BB2_95:
	setp.lt.s32 	%p141, %r54, 129;
	mov.f64 	%fd2028, %fd2017;
	mov.f64 	%fd2029, %fd2018;
	mov.f64 	%fd2030, %fd2019;
	mov.f64 	%fd2031, %fd2020;
	mov.f64 	%fd2032, %fd2021;
	mov.f64 	%fd2033, %fd2022;
	mov.f64 	%fd2034, %fd2023;
	mov.f64 	%fd2035, %fd2024;
	mov.f64 	%fd2036, %fd2025;
	mov.f64 	%fd2037, %fd2026;
	mov.u32 	%r2282, %r2281;
	mov.f64 	%fd2038, %fd2027;
	mov.u64 	%rd616, %rd615;
	@%p141 bra 	$L__BB2_99;
	ld.shared.f64 	%fd892, [_ZN6thrust24THRUST_300001_SM_1000_NS8cuda_cub4core6detail5shmemE+424];
	ld.shared.v2.f64 	{%fd893, %fd894}, [_ZN6thrust24THRUST_300001_SM_1000_NS8cuda_cub4core6detail5shmemE+432];
	ld.shared.v2.f64 	{%fd895, %fd896}, [_ZN6thrust24THRUST_300001_SM_1000_NS8cuda_cub4core6detail5shmemE+448];
	ld.shared.v2.f64 	{%fd897, %fd898}, [_ZN6thrust24THRUST_300001_SM_1000_NS8cuda_cub4core6detail5shmemE+464];
	ld.shared.v2.f64 	{%fd899, %fd900}, [_ZN6thrust24THRUST_300001_SM_1000_NS8cuda_cub4core6detail5shmemE+480];
	ld.shared.f64 	%fd901, [_ZN6thrust24THRUST_300001_SM_1000_NS8cuda_cub4core6detail5shmemE+496];
	ld.shared.u32 	%r117, [_ZN6thrust24THRUST_300001_SM_1000_NS8cuda_cub4core6detail5shmemE+504];
	ld.shared.v2.u64 	{%rd467, %rd85}, [_ZN6thrust24THRUST_300001_SM_1000_NS8cuda_cub4core6detail5shmemE+512];
	mov.b64 	%fd902, %rd467;
	setp.lt.f64 	%p142, %fd2027, %fd902;
	mov.f64 	%fd2028, %fd2017;
	mov.f64 	%fd2029, %fd2018;
	mov.f64 	%fd2030, %fd2019;
	mov.f64 	%fd2031, %fd2020;
	mov.f64 	%fd2032, %fd2021;
	mov.f64 	%fd2033, %fd2022;
	mov.f64 	%fd2034, %fd2023;
	mov.f64 	%fd2035, %fd2024;
	mov.f64 	%fd2036, %fd2025;
	mov.f64 	%fd2037, %fd2026;
	mov.u32 	%r2282, %r2281;
	mov.f64 	%fd2038, %fd2027;
	mov.u64 	%rd616, %rd615;
	@%p142 bra 	$L__BB2_99;
	setp.lt.f64 	%p143, %fd902, %fd2027;
	mov.f64 	%fd2028, %fd892;
	mov.f64 	%fd2029, %fd893;
	mov.f64 	%fd2030, %fd894;
	mov.f64 	%fd2031, %fd895;
	mov.f64 	%fd2032, %fd896;
	mov.f64 	%fd2033, %fd897;
	mov.f64 	%fd2034, %fd898;
	mov.f64 	%fd2035, %fd899;
	mov.f64 	%fd2036, %fd900;
	mov.f64 	%fd2037, %fd901;
	mov.u32 	%r2282, %r117;
	mov.f64 	%fd2038, %fd902;
	mov.u64 	%rd616, %rd85;
	@%p143 bra 	$L__BB2_99;
	setp.lt.s64 	%p144, %rd615, %rd85;
	min.s64 	%rd616, %rd615, %rd85;
	selp.f64 	%fd2038, %fd2027, %fd902, %p144;
	selp.b32 	%r2282, %r2281, %r117, %p144;
	selp.f64 	%fd2037, %fd2026, %fd901, %p144;
	selp.f64 	%fd2036, %fd2025, %fd900, %p144;
	selp.f64 	%fd2035, %fd2024, %fd899, %p144;
	selp.f64 	%fd2034, %fd2023, %fd898, %p144;
	selp.f64 	%fd2033, %fd2022, %fd897, %p144;
	selp.f64 	%fd2032, %fd2021, %fd896, %p144;
	selp.f64 	%fd2031, %fd2020, %fd895, %p144;
	selp.f64 	%fd2030, %fd2019, %fd894, %p144;
	selp.f64 	%fd2029, %fd2018, %fd893, %p144;
	selp.f64 	%fd2028, %fd2017, %fd892, %p144;
$L__BB2_99:
	setp.lt.s32 	%p145, %r54, 161;
	mov.f64 	%fd2039, %fd2028;
	mov.f64 	%fd2040, %fd2029;
	mov.f64 	%fd2041, %fd2030;
	mov.f64 	%fd2042, %fd2031;
	mov.f64 	%fd2043, %fd2032;
	mov.f64 	%fd2044, %fd2033;
	mov.f64 	%fd2045, %fd2034;
	mov.f64 	%fd2046, %fd2035;
	mov.f64 	%fd2047, %fd2036;
	mov.f64 	%fd2048, %fd2037;
	mov.u32 	%r2283, %r2282;
	mov.f64 	%fd2049, %fd2038;
	mov.u64 	%rd617, %rd616;
	@%p145 bra 	$L__BB2_103;
	ld.shared.v2.f64 	{%fd925, %fd926}, [_ZN6thrust24THRUST_300001_SM_1000_NS8cuda_cub4core6detail5shmemE+528];
	ld.shared.v2.f64 	{%fd927, %fd928}, [_ZN6thrust24THRUST_300001_SM_1000_NS8cuda_cub4core6detail5shmemE+544];
	ld.shared.v2.f64 	{%fd929, %fd930}, [_ZN6thrust24THRUST_300001_SM_1000_NS8cuda_cub4core6detail5shmemE+560];
	ld.shared.v2.f64 	{%fd931, %fd932}, [_ZN6thrust24THRUST_300001_SM_1000_NS8cuda_cub4core6detail5shmemE+576];
	ld.shared.v2.f64 	{%fd933, %fd934}, [_ZN6thrust24THRUST_300001_SM_1000_NS8cuda_cub4core6detail5shmemE+592];
	ld.shared.u32 	%r120, [_ZN6thrust24THRUST_300001_SM_1000_NS8cuda_cub4core6detail5shmemE+608];
	ld.shared.f64 	%fd935, [_ZN6thrust24THRUST_300001_SM_1000_NS8cuda_cub4core6detail5shmemE+616];
	ld.shared.u64 	%rd88, [_ZN6thrust24THRUST_300001_SM_1000_NS8cuda_cub4core6detail5shmemE+624];
	setp.lt.f64 	%p146, %fd2038, %fd935;
	mov.f64 	%fd2039, %fd2028;
	mov.f64 	%fd2040, %fd2029;
	mov.f64 	%fd2041, %fd2030;
	mov.f64 	%fd2042, %fd2031;
	mov.f64 	%fd2043, %fd2032;
	mov.f64 	%fd2044, %fd2033;
	mov.f64 	%fd2045, %fd2034;
	mov.f64 	%fd2046, %fd2035;
	mov.f64 	%fd2047, %fd2036;
	mov.f64 	%fd2048, %fd2037;
	mov.u32 	%r2283, %r2282;
	mov.f64 	%fd2049, %fd2038;
	mov.u64 	%rd617, %rd616;
	@%p146 bra 	$L__BB2_103;
	setp.lt.f64 	%p147, %fd935, %fd2038;
	mov.f64 	%fd2039, %fd925;
	mov.f64 	%fd2040, %fd926;
	mov.f64 	%fd2041, %fd927;
	mov.f64 	%fd2042, %fd928;
	mov.f64 	%fd2043, %fd929;
	mov.f64 	%fd2044, %fd930;
	mov.f64 	%fd2045, %fd931;
	mov.f64 	%fd2046, %fd932;
	mov.f64 	%fd2047, %fd933;
	mov.f64 	%fd2048, %fd934;
	mov.u32 	%r2283, %r120;
	mov.f64 	%fd2049, %fd935;
	mov.u64 	%rd617, %rd88;
	@%p147 bra 	$L__BB2_103;
	setp.lt.s64 	%p148, %rd616, %rd88;
	min.s64 	%rd617, %rd616, %rd88;
	selp.f64 	%fd2049, %fd2038, %fd935, %p148;
	selp.b32 	%r2283, %r2282, %r120, %p148;
	selp.f64 	%fd2048, %fd2037, %fd934, %p148;
	selp.f64 	%fd2047, %fd2036, %fd933, %p148;
	selp.f64 	%fd2046, %fd2035, %fd932, %p148;
	selp.f64 	%fd2045, %fd2034, %fd931, %p148;
	selp.f64 	%fd2044, %fd2033, %fd930, %p148;
	selp.f64 	%fd2043, %fd2032, %fd929, %p148;
	selp.f64 	%fd2042, %fd2031, %fd928, %p148;
	selp.f64 	%fd2041, %fd2030, %fd927, %p148;
	selp.f64 	%fd2040, %fd2029, %fd926, %p148;
	selp.f64 	%fd2039, %fd2028, %fd925, %p148;
$L__BB2_103:
	setp.lt.s32 	%p149, %r54, 193;
	mov.f64 	%fd2050, %fd2039;
	mov.f64 	%fd2051, %fd2040;
	mov.f64 	%fd2052, %fd2041;
	mov.f64 	%fd2053, %fd2042;
	mov.f64 	%fd2054, %fd2043;
	mov.f64 	%fd2055, %fd2044;
	mov.f64 	%fd2056, %fd2045;
	mov.f64 	%fd2057, %fd2046;
	mov.f64 	%fd2058, %fd2047;
	mov.f64 	%fd2059, %fd2048;
	mov.u32 	%r2284, %r2283;
	mov.f64 	%fd2060, %fd2049;
	mov.u64 	%rd618, %rd617;
	@%p149 bra 	$L__BB2_107;
	ld.shared.f64 	%fd958, [_ZN6thrust24THRUST_300001_SM_1000_NS8cuda_cub4core6detail5shmemE+632];
	ld.shared.v2.f64 	{%fd959, %fd960}, [_ZN6thrust24THRUST_300001_SM_1000_NS8cuda_cub4core6detail5shmemE+640];
	ld.shared.v2.f64 	{%fd961, %fd962}, [_ZN6thrust24THRUST_300001_SM_1000_NS8cuda_cub4core6detail5shmemE+656];
	ld.shared.v2.f64 	{%fd963, %fd964}, [_ZN6thrust24THRUST_300001_SM_1000_NS8cuda_cub4core6detail5shmemE+672];
	ld.shared.v2.f64 	{%fd965, %fd966}, [_ZN6thrust24THRUST_300001_SM_1000_NS8cuda_cub4core6detail5shmemE+688];
	ld.shared.f64 	%fd967, [_ZN6thrust24THRUST_300001_SM_1000_NS8cuda_cub4core6detail5shmemE+704];
	ld.shared.u32 	%r123, [_ZN6thrust24THRUST_300001_SM_1000_NS8cuda_cub4core6detail5shmemE+712];
	ld.shared.v2.u64 	{%rd468, %rd91}, [_ZN6thrust24THRUST_300001_SM_1000_NS8cuda_cub4core6detail5shmemE+720];
	mov.b64 	%fd968, %rd468;
	setp.lt.f64 	%p150, %fd2049, %fd968;
	mov.f64 	%fd2050, %fd2039;
	mov.f64 	%fd2051, %fd2040;
	mov.f64 	%fd2052, %fd2041;
	mov.f64 	%fd2053, %fd2042;
	mov.f64 	%fd2054, %fd2043;
	mov.f64 	%fd2055, %fd2044;
	mov.f64 	%fd2056, %fd2045;
	mov.f64 	%fd2057, %fd2046;
	mov.f64 	%fd2058, %fd2047;
	mov.f64 	%fd2059, %fd2048;
	mov.u32 	%r2284, %r2283;
	mov.f64 	%fd2060, %fd2049;
	mov.u64 	%rd618, %rd617;
	@%p150 bra 	$L__BB2_107;
	setp.lt.f64 	%p151, %fd968, %fd2049;
	mov.f64 	%fd2050, %fd958;
	mov.f64 	%fd2051, %fd959;
	mov.f64 	%fd2052, %fd960;
	mov.f64 	%fd2053, %fd961;
	mov.f64 	%fd2054, %fd962;
	mov.f64 	%fd2055, %fd963;
	mov.f64 	%fd2056, %fd964;
	mov.f64 	%fd2057, %fd965;
	mov.f64 	%fd2058, %fd966;
	mov.f64 	%fd2059, %fd967;
	mov.u32 	%r2284, %r123;
	mov.f64 	%fd2060, %fd968;
	mov.u64 	%rd618, %rd91;
	@%p151 bra 	$L__BB2_107;
	setp.lt.s64 	%p152, %rd617, %rd91;
	min.s64 	%rd618, %rd617, %rd91;
	selp.f64 	%fd2060, %fd2049, %fd968, %p152;
	selp.b32 	%r2284, %r2283, %r123, %p152;
	selp.f64 	%fd2059, %fd2048, %fd967, %p152;
	selp.f64 	%fd2058, %fd2047, %fd966, %p152;
	selp.f64 	%fd2057, %fd2046, %fd965, %p152;
	selp.f64 	%fd2056, %fd2045, %fd964, %p152;
	selp.f64 	%fd2055, %fd2044, %fd963, %p152;
	selp.f64 	%fd2054, %fd2043, %fd962, %p152;
	selp.f64 	%fd2053, %fd2042, %fd961, %p152;
	selp.f64 	%fd2052, %fd2041, %fd960, %p152;
	selp.f64 	%fd2051, %fd2040, %fd959, %p152;
	selp.f64 	%fd2050, %fd2039, %fd958, %p152;
$L__BB2_107:
	setp.lt.s32 	%p153, %r54, 225;
	mov.u64 	%rd643, %rd618;
	mov.f64 	%fd2325, %fd2060;
	mov.u32 	%r2320, %r2284;
	mov.f64 	%fd2326, %fd2059;
	mov.f64 	%fd2327, %fd2058;
	mov.f64 	%fd2328, %fd2057;
	mov.f64 	%fd2329, %fd2056;
	mov.f64 	%fd2330, %fd2055;
	mov.f64 	%fd2331, %fd2054;
	mov.f64 	%fd2332, %fd2053;
	mov.f64 	%fd2333, %fd2052;
	mov.f64 	%fd2334, %fd2051;
	mov.f64 	%fd2335, %fd2050;
	@%p153 bra 	$L__BB2_184;
	ld.shared.v2.f64 	{%fd991, %fd992}, [_ZN6thrust24THRUST_300001_SM_1000_NS8cuda_cub4core6detail5shmemE+736];
	ld.shared.v2.f64 	{%fd993, %fd994}, [_ZN6thrust24THRUST_300001_SM_1000_NS8cuda_cub4core6detail5shmemE+752];
	ld.shared.v2.f64 	{%fd995, %fd996}, [_ZN6thrust24THRUST_300001_SM_1000_NS8cuda_cub4core6detail5shmemE+768];
	ld.shared.v2.f64 	{%fd997, %fd998}, [_ZN6thrust24THRUST_300001_SM_1000_NS8cuda_cub4core6detail5shmemE+784];
	ld.shared.v2.f64 	{%fd999, %fd1000}, [_ZN6thrust24THRUST_300001_SM_1000_NS8cuda_cub4core6detail5shmemE+800];
	ld.shared.u32 	%r126, [_ZN6thrust24THRUST_300001_SM_1000_NS8cuda_cub4core6detail5shmemE+816];
	ld.shared.f64 	%fd1001, [_ZN6thrust24THRUST_300001_SM_1000_NS8cuda_cub4core6detail5shmemE+824];
	ld.shared.u64 	%rd94, [_ZN6thrust24THRUST_300001_SM_1000_NS8cuda_cub4core6detail5shmemE+832];
	setp.lt.f64 	%p154, %fd2060, %fd1001;
	mov.u64 	%rd643, %rd618;
	mov.f64 	%fd2325, %fd2060;
	mov.u32 	%r2320, %r2284;
	mov.f64 	%fd2326, %fd2059;
	mov.f64 	%fd2327, %fd2058;
	mov.f64 	%fd2328, %fd2057;
	mov.f64 	%fd2329, %fd2056;
	mov.f64 	%fd2330, %fd2055;
	mov.f64 	%fd2331, %fd2054;
	mov.f64 	%fd2332, %fd2053;
	mov.f64 	%fd2333, %fd2052;
	mov.f64 	%fd2334, %fd2051;
	mov.f64 	%fd2335, %fd2050;
	@%p154 bra 	$L__BB2_184;
	setp.lt.f64 	%p155, %fd1001, %fd2060;
	mov.u64 	%rd643, %rd94;
	mov.f64 	%fd2325, %fd1001;
	mov.u32 	%r2320, %r126;
	mov.f64 	%fd2326, %fd1000;
	mov.f64 	%fd2327, %fd999;
	mov.f64 	%fd2328, %fd998;
	mov.f64 	%fd2329, %fd997;
	mov.f64 	%fd2330, %fd996;
	mov.f64 	%fd2331, %fd995;
	mov.f64 	%fd2332, %fd994;
	mov.f64 	%fd2333, %fd993;
	mov.f64 	%fd2334, %fd992;
	mov.f64 	%fd2335, %fd991;
	@%p155 bra 	$L__BB2_184;
	setp.lt.s64 	%p156, %rd618, %rd94;
	min.s64 	%rd643, %rd618, %rd94;
	selp.f64 	%fd2325, %fd2060, %fd1001, %p156;
	selp.b32 	%r2320, %r2284, %r126, %p156;
	selp.f64 	%fd2326, %fd2059, %fd1000, %p156;
	selp.f64 	%fd2327, %fd2058, %fd999, %p156;
	selp.f64 	%fd2328, %fd2057, %fd998, %p156;
	selp.f64 	%fd2329, %fd2056, %fd997, %p156;
	selp.f64 	%fd2330, %fd2055, %fd996, %p156;
	selp.f64 	%fd2331, %fd2054, %fd995, %p156;
	selp.f64 	%fd2332, %fd2053, %fd994, %p156;
	selp.f64 	%fd2333, %fd2052, %fd993, %p156;
	selp.f64 	%fd2334, %fd2051, %fd992, %p156;
	selp.f64 	%fd2335, %fd2050, %fd991, %p156;
	bra.uni 	$L__BB2_184;
$L__BB2_111:
	ld.param.u32 	%r2231, [_ZN6thrust24THRUST_300001_SM_1000_NS8cuda_cub4core6detail13_kernel_agentINS1_8__reduce11ReduceAgentINS0_12zip_iteratorIN4cuda3std3__45tupleIJP8DataNodeNS0_17counting_iteratorIlNS0_11use_defaultESF_SF_EEEEEEEPNSB_IJSC_lEEESJ_iNS1_9__extrema9arg_min_fISC_l12cmp_impurityEEEEJSI_SK_iN3cub18CUB_300001_SM_100013GridEvenShareIiEENSR_9GridQueueIjEESO_EEEvDpT0__param_2];
	mov.u32 	%r2295, %tid.x;
	cvt.s64.s32 	%rd163, %r1;
	cvt.u64.u32 	%rd164, %r2295;
	add.s64 	%rd165, %rd163, %rd164;
	mad.lo.s64 	%rd166, %rd165, 96, %rd2;
	add.s64 	%rd631, %rd165, %rd160;
	ld.global.f64 	%fd2203, [%rd166];
	ld.global.f64 	%fd2202, [%rd166+8];
	ld.global.f64 	%fd2201, [%rd166+16];
	ld.global.f64 	%fd2200, [%rd166+24];
	ld.global.f64 	%fd2199, [%rd166+32];
	ld.global.f64 	%fd2198, [%rd166+40];
	ld.global.f64 	%fd2197, [%rd166+48];
	ld.global.f64 	%fd2196, [%rd166+56];
	ld.global.f64 	%fd2195, [%rd166+64];
	ld.global.f64 	%fd2194, [%rd166+72];
	ld.global.u32 	%r2308, [%rd166+80];
	ld.global.f64 	%fd2193, [%rd166+88];
	setp.le.s32 	%p2, %r2231, %r2;
	@%p2 bra 	$L__BB2_145;
	setp.ne.s32 	%p3, %r2295, 0;
	@%p3 bra 	$L__BB2_114;
	atom.global.add.u32 	%r226, [%rd1+4], 256;
	add.s32 	%r227, %r226, %r2;
	st.shared.u32 	[_ZN6thrust24THRUST_300001_SM_1000_NS8cuda_cub4core6detail5shmemE+944], %r227;
$L__BB2_114:
	ld.param.u32 	%r2232, [_ZN6thrust24THRUST_300001_SM_1000_NS8cuda_cub4core6detail13_kernel_agentINS1_8__reduce11ReduceAgentINS0_12zip_iteratorIN4cuda3std3__45tupleIJP8DataNodeNS0_17counting_iteratorIlNS0_11use_defaultESF_SF_EEEEEEEPNSB_IJSC_lEEESJ_iNS1_9__extrema9arg_min_fISC_l12cmp_impurityEEEEJSI_SK_iN3cub18CUB_300001_SM_100013GridEvenShareIiEENSR_9GridQueueIjEESO_EEEvDpT0__param_2];
	bar.sync 	0;
	ld.shared.u32 	%r2289, [_ZN6thrust24THRUST_300001_SM_1000_NS8cuda_cub4core6detail5shmemE+944];
	add.s32 	%r228, %r2289, 256;
	setp.gt.s32 	%p4, %r228, %r2232;
	@%p4 bra 	$L__BB2_122;
	mov.f64 	%fd2061, %fd2203;
	mov.f64 	%fd2062, %fd2202;
	mov.f64 	%fd2063, %fd2201;
	mov.f64 	%fd2064, %fd2200;
	mov.f64 	%fd2065, %fd2199;
	mov.f64 	%fd2066, %fd2198;
	mov.f64 	%fd2067, %fd2197;
	mov.f64 	%fd2068, %fd2196;
	mov.f64 	%fd2069, %fd2195;
	mov.f64 	%fd2070, %fd2194;
	mov.u32 	%r2286, %r2308;
	mov.f64 	%fd2071, %fd2193;
	mov.u64 	%rd619, %rd631;
$L__BB2_116:
	cvt.s64.s32 	%rd167, %r2289;
	add.s64 	%rd168, %rd167, %rd164;
	cvta.to.global.u64 	%rd169, %rd159;
	mad.lo.s64 	%rd170, %rd168, 96, %rd169;
	ld.global.f64 	%fd1035, [%rd170];
	ld.global.f64 	%fd1036, [%rd170+8];
	ld.global.f64 	%fd1037, [%rd170+16];
	ld.global.f64 	%fd1038, [%rd170+24];
	ld.global.f64 	%fd1039, [%rd170+32];
	ld.global.f64 	%fd1040, [%rd170+40];
	ld.global.f64 	%fd1041, [%rd170+48];
	ld.global.f64 	%fd1042, [%rd170+56];
	ld.global.f64 	%fd1043, [%rd170+64];
	ld.global.f64 	%fd1044, [%rd170+72];
	ld.global.u32 	%r133, [%rd170+80];
	ld.global.f64 	%fd1045, [%rd170+88];
	setp.lt.f64 	%p5, %fd2071, %fd1045;
	@%p5 bra 	$L__BB2_119;
	cvt.s64.s32 	%rd171, %r2289;
	add.s64 	%rd172, %rd171, %rd164;
	add.s64 	%rd631, %rd172, %rd160;
	setp.lt.f64 	%p6, %fd1045, %fd2071;
	mov.f64 	%fd2193, %fd1045;
	mov.u32 	%r2308, %r133;
	mov.f64 	%fd2194, %fd1044;
	mov.f64 	%fd2195, %fd1043;
	mov.f64 	%fd2196, %fd1042;
	mov.f64 	%fd2197, %fd1041;
	mov.f64 	%fd2198, %fd1040;
	mov.f64 	%fd2199, %fd1039;
	mov.f64 	%fd2200, %fd1038;
	mov.f64 	%fd2201, %fd1037;
	mov.f64 	%fd2202, %fd1036;
	mov.f64 	%fd2203, %fd1035;
	@%p6 bra 	$L__BB2_119;
	cvt.s64.s32 	%rd173, %r2289;
	add.s64 	%rd175, %rd173, %rd164;
	add.s64 	%rd176, %rd175, %rd160;
	setp.lt.s64 	%p7, %rd619, %rd176;
	min.s64 	%rd631, %rd619, %rd176;
	selp.f64 	%fd2193, %fd2071, %fd1045, %p7;
	selp.b32 	%r2308, %r2286, %r133, %p7;
	selp.f64 	%fd2194, %fd2070, %fd1044, %p7;
	selp.f64 	%fd2195, %fd2069, %fd1043, %p7;
	selp.f64 	%fd2196, %fd2068, %fd1042, %p7;
	selp.f64 	%fd2197, %fd2067, %fd1041, %p7;
	selp.f64 	%fd2198, %fd2066, %fd1040, %p7;
	selp.f64 	%fd2199, %fd2065, %fd1039, %p7;
	selp.f64 	%fd2200, %fd2064, %fd1038, %p7;
	selp.f64 	%fd2201, %fd2063, %fd1037, %p7;
	selp.f64 	%fd2202, %fd2062, %fd1036, %p7;
	selp.f64 	%fd2203, %fd2061, %fd1035, %p7;
$L__BB2_119:
	setp.ne.s32 	%p8, %r2295, 0;
	bar.sync 	0;
	@%p8 bra 	$L__BB2_121;
	atom.global.add.u32 	%r229, [%rd1+4], 256;
	add.s32 	%r230, %r229, %r2;
	st.shared.u32 	[_ZN6thrust24THRUST_300001_SM_1000_NS8cuda_cub4core6detail5shmemE+944], %r230;
$L__BB2_121:
	ld.param.u32 	%r2233, [_ZN6thrust24THRUST_300001_SM_1000_NS8cuda_cub4core6detail13_kernel_agentINS1_8__reduce11ReduceAgentINS0_12zip_iteratorIN4cuda3std3__45tupleIJP8DataNodeNS0_17counting_iteratorIlNS0_11use_defaultESF_SF_EEEEEEEPNSB_IJSC_lEEESJ_iNS1_9__extrema9arg_min_fISC_l12cmp_impurityEEEEJSI_SK_iN3cub18CUB_300001_SM_100013GridEvenShareIiEENSR_9GridQueueIjEESO_EEEvDpT0__param_2];
	bar.sync 	0;
	ld.shared.u32 	%r2289, [_ZN6thrust24THRUST_300001_SM_1000_NS8cuda_cub4core6detail5shmemE+944];
	add.s32 	%r231, %r2289, 256;
	setp.le.s32 	%p9, %r231, %r2233;
	mov.f64 	%fd2061, %fd2203;
	mov.f64 	%fd2062, %fd2202;
	mov.f64 	%fd2063, %fd2201;
	mov.f64 	%fd2064, %fd2200;
	mov.f64 	%fd2065, %fd2199;
	mov.f64 	%fd2066, %fd2198;
	mov.f64 	%fd2067, %fd2197;
	mov.f64 	%fd2068, %fd2196;
	mov.f64 	%fd2069, %fd2195;
	mov.f64 	%fd2070, %fd2194;
	mov.u32 	%r2286, %r2308;
	mov.f64 	%fd2071, %fd2193;
	mov.u64 	%rd619, %rd631;
	@%p9 bra 	$L__BB2_116;
$L__BB2_122:
	ld.param.u32 	%r2234, [_ZN6thrust24THRUST_300001_SM_1000_NS8cuda_cub4core6detail13_kernel_agentINS1_8__reduce11ReduceAgentINS0_12zip_iteratorIN4cuda3std3__45tupleIJP8DataNodeNS0_17counting_iteratorIlNS0_11use_defaultESF_SF_EEEEEEEPNSB_IJSC_lEEESJ_iNS1_9__extrema9arg_min_fISC_l12cmp_impurityEEEEJSI_SK_iN3cub18CUB_300001_SM_100013GridEvenShareIiEENSR_9GridQueueIjEESO_EEEvDpT0__param_2];
	setp.le.s32 	%p10, %r2234, %r2289;
	@%p10 bra 	$L__BB2_145;
	ld.param.u32 	%r2235, [_ZN6thrust24THRUST_300001_SM_1000_NS8cuda_cub4core6detail13_kernel_agentINS1_8__reduce11ReduceAgentINS0_12zip_iteratorIN4cuda3std3__45tupleIJP8DataNodeNS0_17counting_iteratorIlNS0_11use_defaultESF_SF_EEEEEEEPNSB_IJSC_lEEESJ_iNS1_9__extrema9arg_min_fISC_l12cmp_impurityEEEEJSI_SK_iN3cub18CUB_300001_SM_100013GridEvenShareIiEENSR_9GridQueueIjEESO_EEEvDpT0__param_2];
	sub.s32 	%r139, %r2235, %r2289;
	setp.ge.s32 	%p11, %r2295, %r139;
	@%p11 bra 	$L__BB2_145;
	ld.param.u32 	%r2236, [_ZN6thrust24THRUST_300001_SM_1000_NS8cuda_cub4core6detail13_kernel_agentINS1_8__reduce11ReduceAgentINS0_12zip_iteratorIN4cuda3std3__45tupleIJP8DataNodeNS0_17counting_iteratorIlNS0_11use_defaultESF_SF_EEEEEEEPNSB_IJSC_lEEESJ_iNS1_9__extrema9arg_min_fISC_l12cmp_impurityEEEEJSI_SK_iN3cub18CUB_300001_SM_100013GridEvenShareIiEENSR_9GridQueueIjEESO_EEEvDpT0__param_2];
	not.b32 	%r233, %r2295;
	add.s32 	%r234, %r2236, %r233;
	sub.s32 	%r140, %r234, %r2289;
	and.b32  	%r235, %r140, 768;
	setp.eq.s32 	%p12, %r235, 768;
	@%p12 bra 	$L__BB2_130;
	add.s32 	%r2291, %r2295, %r2289;
	shr.u32 	%r236, %r140, 8;
	add.s32 	%r237, %r236, 1;
	and.b32  	%r238, %r237, 3;
	neg.s32 	%r2290, %r238;
$L__BB2_126:
	.pragma "nounroll";
	mov.u64 	%rd103, %rd631;
	mov.f64 	%fd1089, %fd2193;
	mov.u32 	%r146, %r2308;
	mov.f64 	%fd1088, %fd2194;
	mov.f64 	%fd1087, %fd2195;
	mov.f64 	%fd1086, %fd2196;
	mov.f64 	%fd1085, %fd2197;
	mov.f64 	%fd1084, %fd2198;
	mov.f64 	%fd1083, %fd2199;
	mov.f64 	%fd1082, %fd2200;
	mov.f64 	%fd1081, %fd2201;
	mov.f64 	%fd1080, %fd2202;
	mov.f64 	%fd1079, %fd2203;
	mul.wide.s32 	%rd178, %r2291, 96;
	cvta.to.global.u64 	%rd179, %rd159;
	add.s64 	%rd180, %rd179, %rd178;
	ld.global.f64 	%fd1090, [%rd180];
	ld.global.f64 	%fd1091, [%rd180+8];
	ld.global.f64 	%fd1092, [%rd180+16];
	ld.global.f64 	%fd1093, [%rd180+24];
	ld.global.f64 	%fd1094, [%rd180+32];
	ld.global.f64 	%fd1095, [%rd180+40];
	ld.global.f64 	%fd1096, [%rd180+48];
	ld.global.f64 	%fd1097, [%rd180+56];
	ld.global.f64 	%fd1098, [%rd180+64];
	ld.global.f64 	%fd1099, [%rd180+72];
	ld.global.u32 	%r147, [%rd180+80];
	ld.global.f64 	%fd1100, [%rd180+88];
	setp.lt.f64 	%p13, %fd1089, %fd1100;
	@%p13 bra 	$L__BB2_129;
	cvt.s64.s32 	%rd181, %r2291;
	add.s64 	%rd631, %rd160, %rd181;
	setp.lt.f64 	%p14, %fd1100, %fd1089;
	mov.f64 	%fd2193, %fd1100;
	mov.u32 	%r2308, %r147;
	mov.f64 	%fd2194, %fd1099;
	mov.f64 	%fd2195, %fd1098;
	mov.f64 	%fd2196, %fd1097;
	mov.f64 	%fd2197, %fd1096;
	mov.f64 	%fd2198, %fd1095;
	mov.f64 	%fd2199, %fd1094;
	mov.f64 	%fd2200, %fd1093;
	mov.f64 	%fd2201, %fd1092;
	mov.f64 	%fd2202, %fd1091;
	mov.f64 	%fd2203, %fd1090;
	@%p14 bra 	$L__BB2_129;
	cvt.s64.s32 	%rd182, %r2291;
	add.s64 	%rd183, %rd160, %rd182;
	setp.lt.s64 	%p15, %rd103, %rd183;
	min.s64 	%rd631, %rd103, %rd183;
	selp.f64 	%fd2193, %fd1089, %fd1100, %p15;
	selp.b32 	%r2308, %r146, %r147, %p15;
	selp.f64 	%fd2194, %fd1088, %fd1099, %p15;
	selp.f64 	%fd2195, %fd1087, %fd1098, %p15;
	selp.f64 	%fd2196, %fd1086, %fd1097, %p15;
	selp.f64 	%fd2197, %fd1085, %fd1096, %p15;
	selp.f64 	%fd2198, %fd1084, %fd1095, %p15;
	selp.f64 	%fd2199, %fd1083, %fd1094, %p15;
	selp.f64 	%fd2200, %fd1082, %fd1093, %p15;
	selp.f64 	%fd2201, %fd1081, %fd1092, %p15;
	selp.f64 	%fd2202, %fd1080, %fd1091, %p15;
	selp.f64 	%fd2203, %fd1079, %fd1090, %p15;
$L__BB2_129:
	add.s32 	%r2295, %r2295, 256;
	add.s32 	%r2291, %r2291, 256;
	add.s32 	%r2290, %r2290, 1;
	setp.ne.s32 	%p16, %r2290, 0;
	@%p16 bra 	$L__BB2_126;
$L__BB2_130:
	ld.param.u32 	%r2237, [_ZN6thrust24THRUST_300001_SM_1000_NS8cuda_cub4core6detail13_kernel_agentINS1_8__reduce11ReduceAgentINS0_12zip_iteratorIN4cuda3std3__45tupleIJP8DataNodeNS0_17counting_iteratorIlNS0_11use_defaultESF_SF_EEEEEEEPNSB_IJSC_lEEESJ_iNS1_9__extrema9arg_min_fISC_l12cmp_impurityEEEEJSI_SK_iN3cub18CUB_300001_SM_100013GridEvenShareIiEENSR_9GridQueueIjEESO_EEEvDpT0__param_2];
	mov.u32 	%r239, %tid.x;
	not.b32 	%r240, %r239;
	add.s32 	%r241, %r2237, %r240;
	sub.s32 	%r242, %r241, %r2289;
	setp.lt.u32 	%p17, %r242, 768;
	@%p17 bra 	$L__BB2_145;
	add.s32 	%r2298, %r2295, %r2289;
	add.s32 	%r2301, %r2298, 256;
	add.s32 	%r2300, %r2298, 512;
	add.s32 	%r2299, %r2298, 768;
$L__BB2_132:
	mul.wide.s32 	%rd184, %r2298, 96;
	cvta.to.global.u64 	%rd185, %rd159;
	add.s64 	%rd186, %rd185, %rd184;
	ld.global.f64 	%fd1156, [%rd186];
	ld.global.f64 	%fd1157, [%rd186+8];
	ld.global.f64 	%fd1158, [%rd186+16];
	ld.global.f64 	%fd1159, [%rd186+24];
	ld.global.f64 	%fd1160, [%rd186+32];
	ld.global.f64 	%fd1161, [%rd186+40];
	ld.global.f64 	%fd1162, [%rd186+48];
	ld.global.f64 	%fd1163, [%rd186+56];
	ld.global.f64 	%fd1164, [%rd186+64];
	ld.global.f64 	%fd1165, [%rd186+72];
	ld.global.u32 	%r166, [%rd186+80];
	ld.global.f64 	%fd1166, [%rd186+88];
	setp.lt.f64 	%p18, %fd2193, %fd1166;
	mov.u64 	%rd627, %rd631;
	mov.f64 	%fd2149, %fd2193;
	mov.u32 	%r2304, %r2308;
	mov.f64 	%fd2150, %fd2194;
	mov.f64 	%fd2151, %fd2195;
	mov.f64 	%fd2152, %fd2196;
	mov.f64 	%fd2153, %fd2197;
	mov.f64 	%fd2154, %fd2198;
	mov.f64 	%fd2155, %fd2199;
	mov.f64 	%fd2156, %fd2200;
	mov.f64 	%fd2157, %fd2201;
	mov.f64 	%fd2158, %fd2202;
	mov.f64 	%fd2159, %fd2203;
	@%p18 bra 	$L__BB2_135;
	cvt.s64.s32 	%rd187, %r2298;
	add.s64 	%rd627, %rd160, %rd187;
	setp.lt.f64 	%p19, %fd1166, %fd2193;
	mov.f64 	%fd2149, %fd1166;
	mov.u32 	%r2304, %r166;
	mov.f64 	%fd2150, %fd1165;
	mov.f64 	%fd2151, %fd1164;
	mov.f64 	%fd2152, %fd1163;
	mov.f64 	%fd2153, %fd1162;
	mov.f64 	%fd2154, %fd1161;
	mov.f64 	%fd2155, %fd1160;
	mov.f64 	%fd2156, %fd1159;
	mov.f64 	%fd2157, %fd1158;
	mov.f64 	%fd2158, %fd1157;
	mov.f64 	%fd2159, %fd1156;
	@%p19 bra 	$L__BB2_135;
	cvt.s64.s32 	%rd188, %r2298;
	add.s64 	%rd189, %rd160, %rd188;
	setp.lt.s64 	%p20, %rd631, %rd189;
	min.s64 	%rd627, %rd631, %rd189;
	selp.f64 	%fd2149, %fd2193, %fd1166, %p20;
	selp.b32 	%r2304, %r2308, %r166, %p20;
	selp.f64 	%fd2150, %fd2194, %fd1165, %p20;
	selp.f64 	%fd2151, %fd2195, %fd1164, %p20;
	selp.f64 	%fd2152, %fd2196, %fd1163, %p20;
	selp.f64 	%fd2153, %fd2197, %fd1162, %p20;
	selp.f64 	%fd2154, %fd2198, %fd1161, %p20;
	selp.f64 	%fd2155, %fd2199, %fd1160, %p20;
	selp.f64 	%fd2156, %fd2200, %fd1159, %p20;
	selp.f64 	%fd2157, %fd2201, %fd1158, %p20;
	selp.f64 	%fd2158, %fd2202, %fd1157, %p20;
	selp.f64 	%fd2159, %fd2203, %fd1156, %p20;
$L__BB2_135:
	cvta.to.global.u64 	%rd190, %rd159;
	mul.wide.s32 	%rd191, %r2298, 96;
	add.s64 	%rd192, %rd190, %rd191;
	ld.global.f64 	%fd1189, [%rd192+24576];
	ld.global.f64 	%fd1190, [%rd192+24584];
	ld.global.f64 	%fd1191, [%rd192+24592];
	ld.global.f64 	%fd1192, [%rd192+24600];
	ld.global.f64 	%fd1193, [%rd192+24608];
	ld.global.f64 	%fd1194, [%rd192+24616];
	ld.global.f64 	%fd1195, [%rd192+24624];
	ld.global.f64 	%fd1196, [%rd192+24632];
	ld.global.f64 	%fd1197, [%rd192+24640];
	ld.global.f64 	%fd1198, [%rd192+24648];
	ld.global.u32 	%r169, [%rd192+24656];
	ld.global.f64 	%fd1199, [%rd192+24664];
	setp.lt.f64 	%p21, %fd2149, %fd1199;
	mov.u64 	%rd628, %rd627;
	mov.f64 	%fd2160, %fd2149;
	mov.u32 	%r2305, %r2304;
	mov.f64 	%fd2161, %fd2150;
	mov.f64 	%fd2162, %fd2151;
	mov.f64 	%fd2163, %fd2152;
	mov.f64 	%fd2164, %fd2153;
	mov.f64 	%fd2165, %fd2154;
	mov.f64 	%fd2166, %fd2155;
	mov.f64 	%fd2167, %fd2156;
	mov.f64 	%fd2168, %fd2157;
	mov.f64 	%fd2169, %fd2158;
	mov.f64 	%fd2170, %fd2159;
	@%p21 bra 	$L__BB2_138;
	cvt.s64.s32 	%rd193, %r2301;
	add.s64 	%rd628, %rd160, %rd193;
	setp.lt.f64 	%p22, %fd1199, %fd2149;
	mov.f64 	%fd2160, %fd1199;
	mov.u32 	%r2305, %r169;
	mov.f64 	%fd2161, %fd1198;
	mov.f64 	%fd2162, %fd1197;
	mov.f64 	%fd2163, %fd1196;
	mov.f64 	%fd2164, %fd1195;
	mov.f64 	%fd2165, %fd1194;
	mov.f64 	%fd2166, %fd1193;
	mov.f64 	%fd2167, %fd1192;
	mov.f64 	%fd2168, %fd1191;
	mov.f64 	%fd2169, %fd1190;
	mov.f64 	%fd2170, %fd1189;
	@%p22 bra 	$L__BB2_138;
	cvt.s64.s32 	%rd194, %r2301;
	add.s64 	%rd195, %rd160, %rd194;
	setp.lt.s64 	%p23, %rd627, %rd195;
	min.s64 	%rd628, %rd627, %rd195;
	selp.f64 	%fd2160, %fd2149, %fd1199, %p23;
	selp.b32 	%r2305, %r2304, %r169, %p23;
	selp.f64 	%fd2161, %fd2150, %fd1198, %p23;
	selp.f64 	%fd2162, %fd2151, %fd1197, %p23;
	selp.f64 	%fd2163, %fd2152, %fd1196, %p23;
	selp.f64 	%fd2164, %fd2153, %fd1195, %p23;
	selp.f64 	%fd2165, %fd2154, %fd1194, %p23;
	selp.f64 	%fd2166, %fd2155, %fd1193, %p23;
	selp.f64 	%fd2167, %fd2156, %fd1192, %p23;
	selp.f64 	%fd2168, %fd2157, %fd1191, %p23;
	selp.f64 	%fd2169, %fd2158, %fd1190, %p23;
	selp.f64 	%fd2170, %fd2159, %fd1189, %p23;
$L__BB2_138:
	cvta.to.global.u64 	%rd196, %rd159;
	mul.wide.s32 	%rd197, %r2298, 96;
	add.s64 	%rd198, %rd196, %rd197;
	ld.global.f64 	%fd1222, [%rd198+49152];
	ld.global.f64 	%fd1223, [%rd198+49160];
	ld.global.f64 	%fd1224, [%rd198+49168];
	ld.global.f64 	%fd1225, [%rd198+49176];
	ld.global.f64 	%fd1226, [%rd198+49184];
	ld.global.f64 	%fd1227, [%rd198+49192];
	ld.global.f64 	%fd1228, [%rd198+49200];
	ld.global.f64 	%fd1229, [%rd198+49208];
	ld.global.f64 	%fd1230, [%rd198+49216];
	ld.global.f64 	%fd1231, [%rd198+49224];
	ld.global.u32 	%r172, [%rd198+49232];
	ld.global.f64 	%fd1232, [%rd198+49240];
	setp.lt.f64 	%p24, %fd2160, %fd1232;
	mov.u64 	%rd629, %rd628;
	mov.f64 	%fd2171, %fd2160;
	mov.u32 	%r2306, %r2305;
	mov.f64 	%fd2172, %fd2161;
	mov.f64 	%fd2173, %fd2162;
	mov.f64 	%fd2174, %fd2163;
	mov.f64 	%fd2175, %fd2164;
	mov.f64 	%fd2176, %fd2165;
	mov.f64 	%fd2177, %fd2166;
	mov.f64 	%fd2178, %fd2167;
	mov.f64 	%fd2179, %fd2168;
	mov.f64 	%fd2180, %fd2169;
	mov.f64 	%fd2181, %fd2170;
	@%p24 bra 	$L__BB2_141;
	cvt.s64.s32 	%rd199, %r2300;
	add.s64 	%rd629, %rd160, %rd199;
	setp.lt.f64 	%p25, %fd1232, %fd2160;
	mov.f64 	%fd2171, %fd1232;
	mov.u32 	%r2306, %r172;
	mov.f64 	%fd2172, %fd1231;
	mov.f64 	%fd2173, %fd1230;
	mov.f64 	%fd2174, %fd1229;
	mov.f64 	%fd2175, %fd1228;
	mov.f64 	%fd2176, %fd1227;
	mov.f64 	%fd2177, %fd1226;
	mov.f64 	%fd2178, %fd1225;
	mov.f64 	%fd2179, %fd1224;
	mov.f64 	%fd2180, %fd1223;
	mov.f64 	%fd2181, %fd1222;
	@%p25 bra 	$L__BB2_141;
	cvt.s64.s32 	%rd200, %r2300;
	add.s64 	%rd201, %rd160, %rd200;
	setp.lt.s64 	%p26, %rd628, %rd201;
	min.s64 	%rd629, %rd628, %rd201;
	selp.f64 	%fd2171, %fd2160, %fd1232, %p26;
	selp.b32 	%r2306, %r2305, %r172, %p26;
	selp.f64 	%fd2172, %fd2161, %fd1231, %p26;
	selp.f64 	%fd2173, %fd2162, %fd1230, %p26;
	selp.f64 	%fd2174, %fd2163, %fd1229, %p26;
	selp.f64 	%fd2175, %fd2164, %fd1228, %p26;
	selp.f64 	%fd2176, %fd2165, %fd1227, %p26;
	selp.f64 	%fd2177, %fd2166, %fd1226, %p26;
	selp.f64 	%fd2178, %fd2167, %fd1225, %p26;
	selp.f64 	%fd2179, %fd2168, %fd1224, %p26;
	selp.f64 	%fd2180, %fd2169, %fd1223, %p26;
	selp.f64 	%fd2181, %fd2170, %fd1222, %p26;
$L__BB2_141:
	cvta.to.global.u64 	%rd202, %rd159;
	mul.wide.s32 	%rd203, %r2298, 96;
	add.s64 	%rd204, %rd202, %rd203;
	ld.global.f64 	%fd1255, [%rd204+73728];
	ld.global.f64 	%fd1256, [%rd204+73736];
	ld.global.f64 	%fd1257, [%rd204+73744];
	ld.global.f64 	%fd1258, [%rd204+73752];
	ld.global.f64 	%fd1259, [%rd204+73760];
	ld.global.f64 	%fd1260, [%rd204+73768];
	ld.global.f64 	%fd1261, [%rd204+73776];
	ld.global.f64 	%fd1262, [%rd204+73784];
	ld.global.f64 	%fd1263, [%rd204+73792];
	ld.global.f64 	%fd1264, [%rd204+73800];
	ld.global.u32 	%r175, [%rd204+73808];
	ld.global.f64 	%fd1265, [%rd204+73816];
	setp.lt.f64 	%p27, %fd2171, %fd1265;
	mov.u64 	%rd631, %rd629;
	mov.f64 	%fd2193, %fd2171;
	mov.u32 	%r2308, %r2306;
	mov.f64 	%fd2194, %fd2172;
	mov.f64 	%fd2195, %fd2173;
	mov.f64 	%fd2196, %fd2174;
	mov.f64 	%fd2197, %fd2175;
	mov.f64 	%fd2198, %fd2176;
	mov.f64 	%fd2199, %fd2177;
	mov.f64 	%fd2200, %fd2178;
	mov.f64 	%fd2201, %fd2179;
	mov.f64 	%fd2202, %fd2180;
	mov.f64 	%fd2203, %fd2181;
	@%p27 bra 	$L__BB2_144;
	cvt.s64.s32 	%rd205, %r2299;
	add.s64 	%rd631, %rd160, %rd205;
	setp.lt.f64 	%p28, %fd1265, %fd2171;
	mov.f64 	%fd2193, %fd1265;
	mov.u32 	%r2308, %r175;
	mov.f64 	%fd2194, %fd1264;
	mov.f64 	%fd2195, %fd1263;
	mov.f64 	%fd2196, %fd1262;
	mov.f64 	%fd2197, %fd1261;
	mov.f64 	%fd2198, %fd1260;
	mov.f64 	%fd2199, %fd1259;
	mov.f64 	%fd2200, %fd1258;
	mov.f64 	%fd2201, %fd1257;
	mov.f64 	%fd2202, %fd1256;
	mov.f64 	%fd2203, %fd1255;
	@%p28 bra 	$L__BB2_144;
	cvt.s64.s32 	%rd206, %r2299;
	add.s64 	%rd207, %rd160, %rd206;
	setp.lt.s64 	%p29, %rd629, %rd207;
	min.s64 	%rd631, %rd629, %rd207;
	selp.f64 	%fd2193, %fd2171, %fd1265, %p29;
	selp.b32 	%r2308, %r2306, %r175, %p29;
	selp.f64 	%fd2194, %fd2172, %fd1264, %p29;
	selp.f64 	%fd2195, %fd2173, %fd1263, %p29;
	selp.f64 	%fd2196, %fd2174, %fd1262, %p29;
	selp.f64 	%fd2197, %fd2175, %fd1261, %p29;
	selp.f64 	%fd2198, %fd2176, %fd1260, %p29;
	selp.f64 	%fd2199, %fd2177, %fd1259, %p29;
	selp.f64 	%fd2200, %fd2178, %fd1258, %p29;
	selp.f64 	%fd2201, %fd2179, %fd1257, %p29;
	selp.f64 	%fd2202, %fd2180, %fd1256, %p29;
	selp.f64 	%fd2203, %fd2181, %fd1255, %p29;
$L__BB2_144:
	add.s32 	%r2295, %r2295, 1024;
	add.s32 	%r2301, %r2301, 1024;
	add.s32 	%r2300, %r2300, 1024;
	add.s32 	%r2299, %r2299, 1024;
	add.s32 	%r2298, %r2298, 1024;
	setp.lt.s32 	%p30, %r2295, %r139;
	@%p30 bra 	$L__BB2_132;
$L__BB2_145:
	// begin inline asm
	mov.u32 %r243, %laneid;
	// end inline asm
	mov.b64 	%rd208, %fd2203;
	mov.b64 	{%r245, %r250}, %rd208;
	mov.b32 	%r371, 1;
	mov.b32 	%r372, 31;
	mov.b32 	%r373, -1;
	// begin inline asm
	shfl.sync.down.b32 %r244, %r245, %r371, %r372, %r373;
	// end inline asm
	// begin inline asm
	shfl.sync.down.b32 %r249, %r250, %r371, %r372, %r373;
	// end inline asm
	mov.b64 	%rd209, {%r244, %r249};
	mov.b64 	%fd1299, %rd209;
	mov.b64 	%rd210, %fd2202;
	mov.b64 	{%r255, %r260}, %rd210;
	// begin inline asm
	shfl.sync.down.b32 %r254, %r255, %r371, %r372, %r373;
	// end inline asm
	// begin inline asm
	shfl.sync.down.b32 %r259, %r260, %r371, %r372, %r373;
	// end inline asm
	mov.b64 	%rd211, {%r254, %r259};
	mov.b64 	%fd1300, %rd211;
	mov.b64 	%rd212, %fd2201;
	mov.b64 	{%r265, %r270}, %rd212;
	// begin inline asm
	shfl.sync.down.b32 %r264, %r265, %r371, %r372, %r373;
	// end inline asm
	// begin inline asm
	shfl.sync.down.b32 %r269, %r270, %r371, %r372, %r373;
	// end inline asm
	mov.b64 	%rd213, {%r264, %r269};
	mov.b64 	%fd1301, %rd213;
	mov.b64 	%rd214, %fd2200;
	mov.b64 	{%r275, %r280}, %rd214;
	// begin inline asm
	shfl.sync.down.b32 %r274, %r275, %r371, %r372, %r373;
	// end inline asm
	// begin inline asm
	shfl.sync.down.b32 %r279, %r280, %r371, %r372, %r373;
	// end inline asm
	mov.b64 	%rd215, {%r274, %r279};
	mov.b64 	%fd1302, %rd215;
	mov.b64 	%rd216, %fd2199;
	mov.b64 	{%r285, %r290}, %rd216;
	// begin inline asm
	shfl.sync.down.b32 %r284, %r285, %r371, %r372, %r373;
	// end inline asm
	// begin inline asm
	shfl.sync.down.b32 %r289, %r290, %r371, %r372, %r373;
	// end inline asm
	mov.b64 	%rd217, {%r284, %r289};
	mov.b64 	%fd1303, %rd217;
	mov.b64 	%rd218, %fd2198;
	mov.b64 	{%r295, %r300}, %rd218;
	// begin inline asm
	shfl.sync.down.b32 %r294, %r295, %r371, %r372, %r373;
	// end inline asm
	// begin inline asm
	shfl.sync.down.b32 %r299, %r300, %r371, %r372, %r373;
	// end inline asm
	mov.b64 	%rd219, {%r294, %r299};
	mov.b64 	%fd1304, %rd219;
	mov.b64 	%rd220, %fd2197;
	mov.b64 	{%r305, %r310}, %rd220;
	// begin inline asm
	shfl.sync.down.b32 %r304, %r305, %r371, %r372, %r373;
	// end inline asm
	// begin inline asm
	shfl.sync.down.b32 %r309, %r310, %r371, %r372, %r373;
	// end inline asm
	mov.b64 	%rd221, {%r304, %r309};
	mov.b64 	%fd1305, %rd221;
	mov.b64 	%rd222, %fd2196;
	mov.b64 	{%r315, %r320}, %rd222;
	// begin inline asm
	shfl.sync.down.b32 %r314, %r315, %r371, %r372, %r373;
	// end inline asm
	// begin inline asm
	shfl.sync.down.b32 %r319, %r320, %r371, %r372, %r373;
	// end inline asm
	mov.b64 	%rd223, {%r314, %r319};
	mov.b64 	%fd1306, %rd223;
	mov.b64 	%rd224, %fd2195;
	mov.b64 	{%r325, %r330}, %rd224;
	// begin inline asm
	shfl.sync.down.b32 %r324, %r325, %r371, %r372, %r373;
	// end inline asm
	// begin inline asm
	shfl.sync.down.b32 %r329, %r330, %r371, %r372, %r373;
	// end inline asm
	mov.b64 	%rd225, {%r324, %r329};
	mov.b64 	%fd1307, %rd225;
	mov.b64 	%rd226, %fd2194;
	mov.b64 	{%r335, %r340}, %rd226;
	// begin inline asm
	shfl.sync.down.b32 %r334, %r335, %r371, %r372, %r373;
	// end inline asm
	// begin inline asm
	shfl.sync.down.b32 %r339, %r340, %r371, %r372, %r373;
	// end inline asm
	mov.b64 	%rd227, {%r334, %r339};
	mov.b64 	%fd1308, %rd227;
	// begin inline asm
	shfl.sync.down.b32 %r344, %r2308, %r371, %r372, %r373;
	// end inline asm
	// begin inline asm
	shfl.sync.down.b32 %r349, %r350, %r371, %r372, %r373;
	// end inline asm
	mov.b64 	%rd228, %fd2193;
	mov.b64 	{%r355, %r360}, %rd228;
	// begin inline asm
	shfl.sync.down.b32 %r354, %r355, %r371, %r372, %r373;
	// end inline asm
	// begin inline asm
	shfl.sync.down.b32 %r359, %r360, %r371, %r372, %r373;
	// end inline asm
	mov.b64 	%rd229, {%r354, %r359};
	mov.b64 	%fd1309, %rd229;
	mov.b64 	{%r365, %r370}, %rd631;
	// begin inline asm
	shfl.sync.down.b32 %r364, %r365, %r371, %r372, %r373;
	// end inline asm
	// begin inline asm
	shfl.sync.down.b32 %r369, %r370, %r371, %r372, %r373;
	// end inline asm
	mov.b64 	%rd123, {%r364, %r369};
	setp.gt.s32 	%p31, %r243, 30;
	setp.lt.f64 	%p32, %fd2193, %fd1309;
	or.pred  	%p33, %p31, %p32;
	mov.u64 	%rd632, %rd631;
	mov.f64 	%fd2204, %fd2193;
	mov.u32 	%r2309, %r2308;
	mov.f64 	%fd2205, %fd2194;
	mov.f64 	%fd2206, %fd2195;
	mov.f64 	%fd2207, %fd2196;
	mov.f64 	%fd2208, %fd2197;
	mov.f64 	%fd2209, %fd2198;
	mov.f64 	%fd2210, %fd2199;
	mov.f64 	%fd2211, %fd2200;
	mov.f64 	%fd2212, %fd2201;
	mov.f64 	%fd2213, %fd2202;
	mov.f64 	%fd2214, %fd2203;
	@%p33 bra 	$L__BB2_148;
	setp.gt.f64 	%p34, %fd2193, %fd1309;
	mov.u64 	%rd632, %rd123;
	mov.f64 	%fd2204, %fd1309;
	mov.u32 	%r2309, %r344;
	mov.f64 	%fd2205, %fd1308;
	mov.f64 	%fd2206, %fd1307;
	mov.f64 	%fd2207, %fd1306;
	mov.f64 	%fd2208, %fd1305;
	mov.f64 	%fd2209, %fd1304;
	mov.f64 	%fd2210, %fd1303;
	mov.f64 	%fd2211, %fd1302;
	mov.f64 	%fd2212, %fd1301;
	mov.f64 	%fd2213, %fd1300;
	mov.f64 	%fd2214, %fd1299;
	@%p34 bra 	$L__BB2_148;
	setp.lt.s64 	%p35, %rd631, %rd123;
	min.s64 	%rd632, %rd631, %rd123;
	selp.f64 	%fd2204, %fd2193, %fd1309, %p35;
	selp.b32 	%r2309, %r2308, %r344, %p35;
	selp.f64 	%fd2205, %fd2194, %fd1308, %p35;
	selp.f64 	%fd2206, %fd2195, %fd1307, %p35;
	selp.f64 	%fd2207, %fd2196, %fd1306, %p35;
	selp.f64 	%fd2208, %fd2197, %fd1305, %p35;
	selp.f64 	%fd2209, %fd2198, %fd1304, %p35;
	selp.f64 	%fd2210, %fd2199, %fd1303, %p35;
	selp.f64 	%fd2211, %fd2200, %fd1302, %p35;
	selp.f64 	%fd2212, %fd2201, %fd1301, %p35;
	selp.f64 	%fd2213, %fd2202, %fd1300, %p35;
	selp.f64 	%fd2214, %fd2203, %fd1299, %p35;
$L__BB2_148:
	mov.b64 	%rd230, %fd2214;
	mov.b64 	{%r375, %r380}, %rd230;
	mov.b32 	%r501, 2;
	mov.b32 	%r502, 31;
	mov.b32 	%r503, -1;
	// begin inline asm
	shfl.sync.down.b32 %r374, %r375, %r501, %r502, %r503;
	// end inline asm
	// begin inline asm
	shfl.sync.down.b32 %r379, %r380, %r501, %r502, %r503;
	// end inline asm
	mov.b64 	%rd231, {%r374, %r379};
	mov.b64 	%fd1332, %rd231;
	mov.b64 	%rd232, %fd2213;
	mov.b64 	{%r385, %r390}, %rd232;
	// begin inline asm
	shfl.sync.down.b32 %r384, %r385, %r501, %r502, %r503;
	// end inline asm
	// begin inline asm
	shfl.sync.down.b32 %r389, %r390, %r501, %r502, %r503;
	// end inline asm
	mov.b64 	%rd233, {%r384, %r389};
	mov.b64 	%fd1333, %rd233;
	mov.b64 	%rd234, %fd2212;
	mov.b64 	{%r395, %r400}, %rd234;
	// begin inline asm
	shfl.sync.down.b32 %r394, %r395, %r501, %r502, %r503;
	// end inline asm
	// begin inline asm
	shfl.sync.down.b32 %r399, %r400, %r501, %r502, %r503;
	// end inline asm
	mov.b64 	%rd235, {%r394, %r399};
	mov.b64 	%fd1334, %rd235;
	mov.b64 	%rd236, %fd2211;
	mov.b64 	{%r405, %r410}, %rd236;
	// begin inline asm
	shfl.sync.down.b32 %r404, %r405, %r501, %r502, %r503;
	// end inline asm
	// begin inline asm
	shfl.sync.down.b32 %r409, %r410, %r501, %r502, %r503;
	// end inline asm
	mov.b64 	%rd237, {%r404, %r409};
	mov.b64 	%fd1335, %rd237;
	mov.b64 	%rd238, %fd2210;
	mov.b64 	{%r415, %r420}, %rd238;
	// begin inline asm
	shfl.sync.down.b32 %r414, %r415, %r501, %r502, %r503;
	// end inline asm
	// begin inline asm
	shfl.sync.down.b32 %r419, %r420, %r501, %r502, %r503;
	// end inline asm
	mov.b64 	%rd239, {%r414, %r419};
	mov.b64 	%fd1336, %rd239;
	mov.b64 	%rd240, %fd2209;
	mov.b64 	{%r425, %r430}, %rd240;
	// begin inline asm
	shfl.sync.down.b32 %r424, %r425, %r501, %r502, %r503;
	// end inline asm
	// begin inline asm
	shfl.sync.down.b32 %r429, %r430, %r501, %r502, %r503;
	// end inline asm
	mov.b64 	%rd241, {%r424, %r429};
	mov.b64 	%fd1337, %rd241;
	mov.b64 	%rd242, %fd2208;
	mov.b64 	{%r435, %r440}, %rd242;
	// begin inline asm
	shfl.sync.down.b32 %r434, %r435, %r501, %r502, %r503;
	// end inline asm
	// begin inline asm
	shfl.sync.down.b32 %r439, %r440, %r501, %r502, %r503;
	// end inline asm
	mov.b64 	%rd243, {%r434, %r439};
	mov.b64 	%fd1338, %rd243;
	mov.b64 	%rd244, %fd2207;
	mov.b64 	{%r445, %r450}, %rd244;
	// begin inline asm
	shfl.sync.down.b32 %r444, %r445, %r501, %r502, %r503;
	// end inline asm
	// begin inline asm
	shfl.sync.down.b32 %r449, %r450, %r501, %r502, %r503;
	// end inline asm
	mov.b64 	%rd245, {%r444, %r449};
	mov.b64 	%fd1339, %rd245;
	mov.b64 	%rd246, %fd2206;
	mov.b64 	{%r455, %r460}, %rd246;
	// begin inline asm
	shfl.sync.down.b32 %r454, %r455, %r501, %r502, %r503;
	// end inline asm
	// begin inline asm
	shfl.sync.down.b32 %r459, %r460, %r501, %r502, %r503;
	// end inline asm
	mov.b64 	%rd247, {%r454, %r459};
	mov.b64 	%fd1340, %rd247;
	mov.b64 	%rd248, %fd2205;
	mov.b64 	{%r465, %r470}, %rd248;
	// begin inline asm
	shfl.sync.down.b32 %r464, %r465, %r501, %r502, %r503;
	// end inline asm
	// begin inline asm
	shfl.sync.down.b32 %r469, %r470, %r501, %r502, %r503;
	// end inline asm
	mov.b64 	%rd249, {%r464, %r469};
	mov.b64 	%fd1341, %rd249;
	// begin inline asm
	shfl.sync.down.b32 %r474, %r2309, %r501, %r502, %r503;
	// end inline asm
	// begin inline asm
	shfl.sync.down.b32 %r479, %r480, %r501, %r502, %r503;
	// end inline asm
	mov.b64 	%rd250, %fd2204;
	mov.b64 	{%r485, %r490}, %rd250;
	// begin inline asm
	shfl.sync.down.b32 %r484, %r485, %r501, %r502, %r503;
	// end inline asm
	// begin inline asm
	shfl.sync.down.b32 %r489, %r490, %r501, %r502, %r503;
	// end inline asm
	mov.b64 	%rd251, {%r484, %r489};
	mov.b64 	%fd1342, %rd251;
	mov.b64 	{%r495, %r500}, %rd632;
	// begin inline asm
	shfl.sync.down.b32 %r494, %r495, %r501, %r502, %r503;
	// end inline asm
	// begin inline asm
	shfl.sync.down.b32 %r499, %r500, %r501, %r502, %r503;
	// end inline asm
	mov.b64 	%rd126, {%r494, %r499};
	setp.gt.s32 	%p36, %r243, 29;
	setp.lt.f64 	%p37, %fd2204, %fd1342;
	or.pred  	%p38, %p36, %p37;
	mov.f64 	%fd2215, %fd2214;
	mov.f64 	%fd2216, %fd2213;
	mov.f64 	%fd2217, %fd2212;
	mov.f64 	%fd2218, %fd2211;
	mov.f64 	%fd2219, %fd2210;
	mov.f64 	%fd2220, %fd2209;
	mov.f64 	%fd2221, %fd2208;
	mov.f64 	%fd2222, %fd2207;
	mov.f64 	%fd2223, %fd2206;
	mov.f64 	%fd2224, %fd2205;
	mov.u32 	%r2310, %r2309;
	mov.f64 	%fd2225, %fd2204;
	mov.u64 	%rd633, %rd632;
	@%p38 bra 	$L__BB2_151;
	setp.gt.f64 	%p39, %fd2204, %fd1342;
	mov.f64 	%fd2215, %fd1332;
	mov.f64 	%fd2216, %fd1333;
	mov.f64 	%fd2217, %fd1334;
	mov.f64 	%fd2218, %fd1335;
	mov.f64 	%fd2219, %fd1336;
	mov.f64 	%fd2220, %fd1337;
	mov.f64 	%fd2221, %fd1338;
	mov.f64 	%fd2222, %fd1339;
	mov.f64 	%fd2223, %fd1340;
	mov.f64 	%fd2224, %fd1341;
	mov.u32 	%r2310, %r474;
	mov.f64 	%fd2225, %fd1342;
	mov.u64 	%rd633, %rd126;
	@%p39 bra 	$L__BB2_151;
	setp.lt.s64 	%p40, %rd632, %rd126;
	selp.f64 	%fd2215, %fd2214, %fd1332, %p40;
	selp.f64 	%fd2216, %fd2213, %fd1333, %p40;
	selp.f64 	%fd2217, %fd2212, %fd1334, %p40;
	selp.f64 	%fd2218, %fd2211, %fd1335, %p40;
	selp.f64 	%fd2219, %fd2210, %fd1336, %p40;
	selp.f64 	%fd2220, %fd2209, %fd1337, %p40;
	selp.f64 	%fd2221, %fd2208, %fd1338, %p40;
	selp.f64 	%fd2222, %fd2207, %fd1339, %p40;
	selp.f64 	%fd2223, %fd2206, %fd1340, %p40;
	selp.f64 	%fd2224, %fd2205, %fd1341, %p40;
	selp.b32 	%r2310, %r2309, %r474, %p40;
	selp.f64 	%fd2225, %fd2204, %fd1342, %p40;
	min.s64 	%rd633, %rd632, %rd126;
$L__BB2_151:
	mov.b64 	%rd252, %fd2215;
	mov.b64 	{%r505, %r510}, %rd252;
	mov.b32 	%r631, 4;
	mov.b32 	%r632, 31;
	mov.b32 	%r633, -1;
	// begin inline asm
	shfl.sync.down.b32 %r504, %r505, %r631, %r632, %r633;
	// end inline asm
	// begin inline asm
	shfl.sync.down.b32 %r509, %r510, %r631, %r632, %r633;
	// end inline asm
	mov.b64 	%rd253, {%r504, %r509};
	mov.b64 	%fd1365, %rd253;
	mov.b64 	%rd254, %fd2216;
	mov.b64 	{%r515, %r520}, %rd254;
	// begin inline asm
	shfl.sync.down.b32 %r514, %r515, %r631, %r632, %r633;
	// end inline asm
	// begin inline asm
	shfl.sync.down.b32 %r519, %r520, %r631, %r632, %r633;
	// end inline asm
	mov.b64 	%rd255, {%r514, %r519};
	mov.b64 	%fd1366, %rd255;
	mov.b64 	%rd256, %fd2217;
	mov.b64 	{%r525, %r530}, %rd256;
	// begin inline asm
	shfl.sync.down.b32 %r524, %r525, %r631, %r632, %r633;
	// end inline asm
	// begin inline asm
	shfl.sync.down.b32 %r529, %r530, %r631, %r632, %r633;
	// end inline asm
	mov.b64 	%rd257, {%r524, %r529};
	mov.b64 	%fd1367, %rd257;
	mov.b64 	%rd258, %fd2218;
	mov.b64 	{%r535, %r540}, %rd258;
	// begin inline asm
	shfl.sync.down.b32 %r534, %r535, %r631, %r632, %r633;
	// end inline asm
	// begin inline asm
	shfl.sync.down.b32 %r539, %r540, %r631, %r632, %r633;
	// end inline asm
	mov.b64 	%rd259, {%r534, %r539};
	mov.b64 	%fd1368, %rd259;
	mov.b64 	%rd260, %fd2219;
	mov.b64 	{%r545, %r550}, %rd260;
	// begin inline asm
	shfl.sync.down.b32 %r544, %r545, %r631, %r632, %r633;
	// end inline asm
	// begin inline asm
	shfl.sync.down.b32 %r549, %r550, %r631, %r632, %r633;
	// end inline asm
	mov.b64 	%rd261, {%r544, %r549};
	mov.b64 	%fd1369, %rd261;
	mov.b64 	%rd262, %fd2220;
	mov.b64 	{%r555, %r560}, %rd262;
	// begin inline asm
	shfl.sync.down.b32 %r554, %r555, %r631, %r632, %r633;
	// end inline asm
	// begin inline asm
	shfl.sync.down.b32 %r559, %r560, %r631, %r632, %r633;
	// end inline asm
	mov.b64 	%rd263, {%r554, %r559};
	mov.b64 	%fd1370, %rd263;
	mov.b64 	%rd264, %fd2221;
	mov.b64 	{%r565, %r570}, %rd264;
	// begin inline asm
	shfl.sync.down.b32 %r564, %r565, %r631, %r632, %r633;
	// end inline asm
	// begin inline asm
	shfl.sync.down.b32 %r569, %r570, %r631, %r632, %r633;
	// end inline asm
	mov.b64 	%rd265, {%r564, %r569};
	mov.b64 	%fd1371, %rd265;
	mov.b64 	%rd266, %fd2222;
	mov.b64 	{%r575, %r580}, %rd266;
	// begin inline asm
	shfl.sync.down.b32 %r574, %r575, %r631, %r632, %r633;
	// end inline asm
	// begin inline asm
	shfl.sync.down.b32 %r579, %r580, %r631, %r632, %r633;
	// end inline asm
	mov.b64 	%rd267, {%r574, %r579};
	mov.b64 	%fd1372, %rd267;
	mov.b64 	%rd268, %fd2223;
	mov.b64 	{%r585, %r590}, %rd268;
	// begin inline asm
	shfl.sync.down.b32 %r584, %r585, %r631, %r632, %r633;
	// end inline asm
	// begin inline asm
	shfl.sync.down.b32 %r589, %r590, %r631, %r632, %r633;
	// end inline asm
	mov.b64 	%rd269, {%r584, %r589};
	mov.b64 	%fd1373, %rd269;
	mov.b64 	%rd270, %fd2224;
	mov.b64 	{%r595, %r600}, %rd270;
	// begin inline asm
	shfl.sync.down.b32 %r594, %r595, %r631, %r632, %r633;
	// end inline asm
	// begin inline asm
	shfl.sync.down.b32 %r599, %r600, %r631, %r632, %r633;
	// end inline asm
	mov.b64 	%rd271, {%r594, %r599};
	mov.b64 	%fd1374, %rd271;
	// begin inline asm
	shfl.sync.down.b32 %r604, %r2310, %r631, %r632, %r633;
	// end inline asm
	// begin inline asm
	shfl.sync.down.b32 %r609, %r610, %r631, %r632, %r633;
	// end inline asm
	mov.b64 	%rd272, %fd2225;
	mov.b64 	{%r615, %r620}, %rd272;
	// begin inline asm
	shfl.sync.down.b32 %r614, %r615, %r631, %r632, %r633;
	// end inline asm
	// begin inline asm
	shfl.sync.down.b32 %r619, %r620, %r631, %r632, %r633;
	// end inline asm
	mov.b64 	%rd273, {%r614, %r619};
	mov.b64 	%fd1375, %rd273;
	mov.b64 	{%r625, %r630}, %rd633;
	// begin inline asm
	shfl.sync.down.b32 %r624, %r625, %r631, %r632, %r633;
	// end inline asm
	// begin inline asm
	shfl.sync.down.b32 %r629, %r630, %r631, %r632, %r633;
	// end inline asm
	mov.b64 	%rd129, {%r624, %r629};
	setp.gt.s32 	%p41, %r243, 27;
	setp.lt.f64 	%p42, %fd2225, %fd1375;
	or.pred  	%p43, %p41, %p42;
	mov.f64 	%fd2226, %fd2215;
	mov.f64 	%fd2227, %fd2216;
	mov.f64 	%fd2228, %fd2217;
	mov.f64 	%fd2229, %fd2218;
	mov.f64 	%fd2230, %fd2219;
	mov.f64 	%fd2231, %fd2220;
	mov.f64 	%fd2232, %fd2221;
	mov.f64 	%fd2233, %fd2222;
	mov.f64 	%fd2234, %fd2223;
	mov.f64 	%fd2235, %fd2224;
	mov.u32 	%r2311, %r2310;
	mov.f64 	%fd2236, %fd2225;
	mov.u64 	%rd634, %rd633;
	@%p43 bra 	$L__BB2_154;
	setp.gt.f64 	%p44, %fd2225, %fd1375;
	mov.f64 	%fd2226, %fd1365;
	mov.f64 	%fd2227, %fd1366;
	mov.f64 	%fd2228, %fd1367;
	mov.f64 	%fd2229, %fd1368;
	mov.f64 	%fd2230, %fd1369;
	mov.f64 	%fd2231, %fd1370;
	mov.f64 	%fd2232, %fd1371;
	mov.f64 	%fd2233, %fd1372;
	mov.f64 	%fd2234, %fd1373;
	mov.f64 	%fd2235, %fd1374;
	mov.u32 	%r2311, %r604;
	mov.f64 	%fd2236, %fd1375;
	mov.u64 	%rd634, %rd129;
	@%p44 bra 	$L__BB2_154;
	setp.lt.s64 	%p45, %rd633, %rd129;
	selp.f64 	%fd2226, %fd2215, %fd1365, %p45;
	selp.f64 	%fd2227, %fd2216, %fd1366, %p45;
	selp.f64 	%fd2228, %fd2217, %fd1367, %p45;
	selp.f64 	%fd2229, %fd2218, %fd1368, %p45;
	selp.f64 	%fd2230, %fd2219, %fd1369, %p45;
	selp.f64 	%fd2231, %fd2220, %fd1370, %p45;
	selp.f64 	%fd2232, %fd2221, %fd1371, %p45;
	selp.f64 	%fd2233, %fd2222, %fd1372, %p45;
	selp.f64 	%fd2234, %fd2223, %fd1373, %p45;
	selp.f64 	%fd2235, %fd2224, %fd1374, %p45;
	selp.b32 	%r2311, %r2310, %r604, %p45;
	selp.f64 	%fd2236, %fd2225, %fd1375, %p45;
	min.s64 	%rd634, %rd633, %rd129;
$L__BB2_154:
	mov.b64 	%rd274, %fd2226;
	mov.b64 	{%r635, %r640}, %rd274;
	mov.b32 	%r761, 8;
	mov.b32 	%r762, 31;
	mov.b32 	%r763, -1;
	// begin inline asm
	shfl.sync.down.b32 %r634, %r635, %r761, %r762, %r763;
	// end inline asm
	// begin inline asm
	shfl.sync.down.b32 %r639, %r640, %r761, %r762, %r763;
	// end inline asm
	mov.b64 	%rd275, {%r634, %r639};
	mov.b64 	%fd1398, %rd275;
	mov.b64 	%rd276, %fd2227;
	mov.b64 	{%r645, %r650}, %rd276;
	// begin inline asm
	shfl.sync.down.b32 %r644, %r645, %r761, %r762, %r763;
	// end inline asm
	// begin inline asm
	shfl.sync.down.b32 %r649, %r650, %r761, %r762, %r763;
	// end inline asm
	mov.b64 	%rd277, {%r644, %r649};
	mov.b64 	%fd1399, %rd277;
	mov.b64 	%rd278, %fd2228;
	mov.b64 	{%r655, %r660}, %rd278;
	// begin inline asm
	shfl.sync.down.b32 %r654, %r655, %r761, %r762, %r763;
	// end inline asm
	// begin inline asm
	shfl.sync.down.b32 %r659, %r660, %r761, %r762, %r763;
	// end inline asm
	mov.b64 	%rd279, {%r654, %r659};
	mov.b64 	%fd1400, %rd279;
	mov.b64 	%rd280, %fd2229;
	mov.b64 	{%r665, %r670}, %rd280;
	// begin inline asm
	shfl.sync.down.b32 %r664, %r665, %r761, %r762, %r763;
	// end inline asm
	// begin inline asm
	shfl.sync.down.b32 %r669, %r670, %r761, %r762, %r763;
	// end inline asm
	mov.b64 	%rd281, {%r664, %r669};
	mov.b64 	%fd1401, %rd281;
	mov.b64 	%rd282, %fd2230;
	mov.b64 	{%r675, %r680}, %rd282;
	// begin inline asm
	shfl.sync.down.b32 %r674, %r675, %r761, %r762, %r763;
	// end inline asm
	// begin inline asm
	shfl.sync.down.b32 %r679, %r680, %r761, %r762, %r763;
	// end inline asm
	mov.b64 	%rd283, {%r674, %r679};
	mov.b64 	%fd1402, %rd283;
	mov.b64 	%rd284, %fd2231;
	mov.b64 	{%r685, %r690}, %rd284;
	// begin inline asm
	shfl.sync.down.b32 %r684, %r685, %r761, %r762, %r763;
	// end inline asm
	// begin inline asm
	shfl.sync.down.b32 %r689, %r690, %r761, %r762, %r763;
	// end inline asm
	mov.b64 	%rd285, {%r684, %r689};
	mov.b64 	%fd1403, %rd285;
	mov.b64 	%rd286, %fd2232;
	mov.b64 	{%r695, %r700}, %rd286;
	// begin inline asm
	shfl.sync.down.b32 %r694, %r695, %r761, %r762, %r763;
	// end inline asm
	// begin inline asm
	shfl.sync.down.b32 %r699, %r700, %r761, %r762, %r763;
	// end inline asm
	mov.b64 	%rd287, {%r694, %r699};
	mov.b64 	%fd1404, %rd287;
	mov.b64 	%rd288, %fd2233;
	mov.b64 	{%r705, %r710}, %rd288;
	// begin inline asm
	shfl.sync.down.b32 %r704, %r705, %r761, %r762, %r763;
	// end inline asm
	// begin inline asm
	shfl.sync.down.b32 %r709, %r710, %r761, %r762, %r763;
	// end inline asm
	mov.b64 	%rd289, {%r704, %r709};
	mov.b64 	%fd1405, %rd289;
	mov.b64 	%rd290, %fd2234;
	mov.b64 	{%r715, %r720}, %rd290;
	// begin inline asm
	shfl.sync.down.b32 %r714, %r715, %r761, %r762, %r763;
	// end inline asm
	// begin inline asm
	shfl.sync.down.b32 %r719, %r720, %r761, %r762, %r763;
	// end inline asm
	mov.b64 	%rd291, {%r714, %r719};
	mov.b64 	%fd1406, %rd291;
	mov.b64 	%rd292, %fd2235;
	mov.b64 	{%r725, %r730}, %rd292;
	// begin inline asm
	shfl.sync.down.b32 %r724, %r725, %r761, %r762, %r763;
	// end inline asm
	// begin inline asm
	shfl.sync.down.b32 %r729, %r730, %r761, %r762, %r763;
	// end inline asm
	mov.b64 	%rd293, {%r724, %r729};
	mov.b64 	%fd1407, %rd293;
	// begin inline asm
	shfl.sync.down.b32 %r734, %r2311, %r761, %r762, %r763;
	// end inline asm
	// begin inline asm
	shfl.sync.down.b32 %r739, %r740, %r761, %r762, %r763;
	// end inline asm
	mov.b64 	%rd294, %fd2236;
	mov.b64 	{%r745, %r750}, %rd294;
	// begin inline asm
	shfl.sync.down.b32 %r744, %r745, %r761, %r762, %r763;
	// end inline asm
	// begin inline asm
	shfl.sync.down.b32 %r749, %r750, %r761, %r762, %r763;
	// end inline asm
	mov.b64 	%rd295, {%r744, %r749};
	mov.b64 	%fd1408, %rd295;
	mov.b64 	{%r755, %r760}, %rd634;
	// begin inline asm
	shfl.sync.down.b32 %r754, %r755, %r761, %r762, %r763;
	// end inline asm
	// begin inline asm
	shfl.sync.down.b32 %r759, %r760, %r761, %r762, %r763;
	// end inline asm
	mov.b64 	%rd132, {%r754, %r759};
	setp.gt.s32 	%p46, %r243, 23;
	setp.lt.f64 	%p47, %fd2236, %fd1408;
	or.pred  	%p48, %p46, %p47;
	mov.f64 	%fd2237, %fd2226;
	mov.f64 	%fd2238, %fd2227;
	mov.f64 	%fd2239, %fd2228;
	mov.f64 	%fd2240, %fd2229;
	mov.f64 	%fd2241, %fd2230;
	mov.f64 	%fd2242, %fd2231;
	mov.f64 	%fd2243, %fd2232;
	mov.f64 	%fd2244, %fd2233;
	mov.f64 	%fd2245, %fd2234;
	mov.f64 	%fd2246, %fd2235;
	mov.u32 	%r2312, %r2311;
	mov.f64 	%fd2247, %fd2236;
	mov.u64 	%rd635, %rd634;
	@%p48 bra 	$L__BB2_157;
	setp.gt.f64 	%p49, %fd2236, %fd1408;
	mov.f64 	%fd2237, %fd1398;
	mov.f64 	%fd2238, %fd1399;
	mov.f64 	%fd2239, %fd1400;
	mov.f64 	%fd2240, %fd1401;
	mov.f64 	%fd2241, %fd1402;
	mov.f64 	%fd2242, %fd1403;
	mov.f64 	%fd2243, %fd1404;
	mov.f64 	%fd2244, %fd1405;
	mov.f64 	%fd2245, %fd1406;
	mov.f64 	%fd2246, %fd1407;
	mov.u32 	%r2312, %r734;
	mov.f64 	%fd2247, %fd1408;
	mov.u64 	%rd635, %rd132;
	@%p49 bra 	$L__BB2_157;
	setp.lt.s64 	%p50, %rd634, %rd132;
	selp.f64 	%fd2237, %fd2226, %fd1398, %p50;
	selp.f64 	%fd2238, %fd2227, %fd1399, %p50;
	selp.f64 	%fd2239, %fd2228, %fd1400, %p50;
	selp.f64 	%fd2240, %fd2229, %fd1401, %p50;
	selp.f64 	%fd2241, %fd2230, %fd1402, %p50;
	selp.f64 	%fd2242, %fd2231, %fd1403, %p50;
	selp.f64 	%fd2243, %fd2232, %fd1404, %p50;
	selp.f64 	%fd2244, %fd2233, %fd1405, %p50;
	selp.f64 	%fd2245, %fd2234, %fd1406, %p50;
	selp.f64 	%fd2246, %fd2235, %fd1407, %p50;
	selp.b32 	%r2312, %r2311, %r734, %p50;
	selp.f64 	%fd2247, %fd2236, %fd1408, %p50;
	min.s64 	%rd635, %rd634, %rd132;
$L__BB2_157:
	mov.b64 	%rd296, %fd2237;
	mov.b64 	{%r765, %r770}, %rd296;
	mov.b32 	%r891, 16;
	mov.b32 	%r892, 31;
	mov.b32 	%r893, -1;
	// begin inline asm
	shfl.sync.down.b32 %r764, %r765, %r891, %r892, %r893;
	// end inline asm
	// begin inline asm
	shfl.sync.down.b32 %r769, %r770, %r891, %r892, %r893;
	// end inline asm
	mov.b64 	%rd297, {%r764, %r769};
	mov.b64 	%fd1431, %rd297;
	mov.b64 	%rd298, %fd2238;
	mov.b64 	{%r775, %r780}, %rd298;
	// begin inline asm
	shfl.sync.down.b32 %r774, %r775, %r891, %r892, %r893;
	// end inline asm
	// begin inline asm
	shfl.sync.down.b32 %r779, %r780, %r891, %r892, %r893;
	// end inline asm
	mov.b64 	%rd299, {%r774, %r779};
	mov.b64 	%fd1432, %rd299;
	mov.b64 	%rd300, %fd2239;
	mov.b64 	{%r785, %r790}, %rd300;
	// begin inline asm
	shfl.sync.down.b32 %r784, %r785, %r891, %r892, %r893;
	// end inline asm
	// begin inline asm
	shfl.sync.down.b32 %r789, %r790, %r891, %r892, %r893;
	// end inline asm
	mov.b64 	%rd301, {%r784, %r789};
	mov.b64 	%fd1433, %rd301;
	mov.b64 	%rd302, %fd2240;
	mov.b64 	{%r795, %r800}, %rd302;
	// begin inline asm
	shfl.sync.down.b32 %r794, %r795, %r891, %r892, %r893;
	// end inline asm
	// begin inline asm
	shfl.sync.down.b32 %r799, %r800, %r891, %r892, %r893;
	// end inline asm
	mov.b64 	%rd303, {%r794, %r799};
	mov.b64 	%fd1434, %rd303;
	mov.b64 	%rd304, %fd2241;
	mov.b64 	{%r805, %r810}, %rd304;
	// begin inline asm
	shfl.sync.down.b32 %r804, %r805, %r891, %r892, %r893;
	// end inline asm
	// begin inline asm
	shfl.sync.down.b32 %r809, %r810, %r891, %r892, %r893;
	// end inline asm
	mov.b64 	%rd305, {%r804, %r809};
	mov.b64 	%fd1435, %rd305;
	mov.b64 	%rd306, %fd2242;
	mov.b64 	{%r815, %r820}, %rd306;
	// begin inline asm
	shfl.sync.down.b32 %r814, %r815, %r891, %r892, %r893;
	// end inline asm
	// begin inline asm
	shfl.sync.down.b32 %r819, %r820, %r891, %r892, %r893;
	// end inline asm
	mov.b64 	%rd307, {%r814, %r819};
	mov.b64 	%fd1436, %rd307;
	mov.b64 	%rd308, %fd2243;
	mov.b64 	{%r825, %r830}, %rd308;
	// begin inline asm
	shfl.sync.down.b32 %r824, %r825, %r891, %r892, %r893;
	// end inline asm
	// begin inline asm
	shfl.sync.down.b32 %r829, %r830, %r891, %r892, %r893;
	// end inline asm
	mov.b64 	%rd309, {%r824, %r829};
	mov.b64 	%fd1437, %rd309;
	mov.b64 	%rd310, %fd2244;
	mov.b64 	{%r835, %r840}, %rd310;
	// begin inline asm
	shfl.sync.down.b32 %r834, %r835, %r891, %r892, %r893;
	// end inline asm
	// begin inline asm
	shfl.sync.down.b32 %r839, %r840, %r891, %r892, %r893;
	// end inline asm
	mov.b64 	%rd311, {%r834, %r839};
	mov.b64 	%fd1438, %rd311;
	mov.b64 	%rd312, %fd2245;
	mov.b64 	{%r845, %r850}, %rd312;
	// begin inline asm
	shfl.sync.down.b32 %r844, %r845, %r891, %r892, %r893;
	// end inline asm
	// begin inline asm
	shfl.sync.down.b32 %r849, %r850, %r891, %r892, %r893;
	// end inline asm
	mov.b64 	%rd313, {%r844, %r849};
	mov.b64 	%fd1439, %rd313;
	mov.b64 	%rd314, %fd2246;
	mov.b64 	{%r855, %r860}, %rd314;
	// begin inline asm
	shfl.sync.down.b32 %r854, %r855, %r891, %r892, %r893;
	// end inline asm
	// begin inline asm
	shfl.sync.down.b32 %r859, %r860, %r891, %r892, %r893;
	// end inline asm
	mov.b64 	%rd315, {%r854, %r859};
	mov.b64 	%fd1440, %rd315;
	// begin inline asm
	shfl.sync.down.b32 %r864, %r2312, %r891, %r892, %r893;
	// end inline asm
	// begin inline asm
	shfl.sync.down.b32 %r869, %r870, %r891, %r892, %r893;
	// end inline asm
	mov.b64 	%rd316, %fd2247;
	mov.b64 	{%r875, %r880}, %rd316;
	// begin inline asm
	shfl.sync.down.b32 %r874, %r875, %r891, %r892, %r893;
	// end inline asm
	// begin inline asm
	shfl.sync.down.b32 %r879, %r880, %r891, %r892, %r893;
	// end inline asm
	mov.b64 	%rd317, {%r874, %r879};
	mov.b64 	%fd1441, %rd317;
	mov.b64 	{%r885, %r890}, %rd635;
	// begin inline asm
	shfl.sync.down.b32 %r884, %r885, %r891, %r892, %r893;
	// end inline asm
	// begin inline asm
	shfl.sync.down.b32 %r889, %r890, %r891, %r892, %r893;
	// end inline asm
	mov.b64 	%rd135, {%r884, %r889};
	setp.gt.s32 	%p51, %r243, 15;
	setp.lt.f64 	%p52, %fd2247, %fd1441;
	or.pred  	%p53, %p51, %p52;
	mov.f64 	%fd2335, %fd2237;
	mov.f64 	%fd2334, %fd2238;
	mov.f64 	%fd2333, %fd2239;
	mov.f64 	%fd2332, %fd2240;
	mov.f64 	%fd2331, %fd2241;
	mov.f64 	%fd2330, %fd2242;
	mov.f64 	%fd2329, %fd2243;
	mov.f64 	%fd2328, %fd2244;
	mov.f64 	%fd2327, %fd2245;
	mov.f64 	%fd2326, %fd2246;
	mov.u32 	%r2320, %r2312;
	mov.f64 	%fd2325, %fd2247;
	mov.u64 	%rd643, %rd635;
	@%p53 bra 	$L__BB2_160;
	setp.gt.f64 	%p54, %fd2247, %fd1441;
	mov.f64 	%fd2335, %fd1431;
	mov.f64 	%fd2334, %fd1432;
	mov.f64 	%fd2333, %fd1433;
	mov.f64 	%fd2332, %fd1434;
	mov.f64 	%fd2331, %fd1435;
	mov.f64 	%fd2330, %fd1436;
	mov.f64 	%fd2329, %fd1437;
	mov.f64 	%fd2328, %fd1438;
	mov.f64 	%fd2327, %fd1439;
	mov.f64 	%fd2326, %fd1440;
	mov.u32 	%r2320, %r864;
	mov.f64 	%fd2325, %fd1441;
	mov.u64 	%rd643, %rd135;
	@%p54 bra 	$L__BB2_160;
	setp.lt.s64 	%p55, %rd635, %rd135;
	selp.f64 	%fd2335, %fd2237, %fd1431, %p55;
	selp.f64 	%fd2334, %fd2238, %fd1432, %p55;
	selp.f64 	%fd2333, %fd2239, %fd1433, %p55;
	selp.f64 	%fd2332, %fd2240, %fd1434, %p55;
	selp.f64 	%fd2331, %fd2241, %fd1435, %p55;
	selp.f64 	%fd2330, %fd2242, %fd1436, %p55;
	selp.f64 	%fd2329, %fd2243, %fd1437, %p55;
	selp.f64 	%fd2328, %fd2244, %fd1438, %p55;
	selp.f64 	%fd2327, %fd2245, %fd1439, %p55;
	selp.f64 	%fd2326, %fd2246, %fd1440, %p55;
	selp.b32 	%r2320, %r2312, %r864, %p55;
	selp.f64 	%fd2325, %fd2247, %fd1441, %p55;
	min.s64 	%rd643, %rd635, %rd135;
$L__BB2_160:
	mov.u32 	%r200, %tid.x;
	setp.ne.s32 	%p56, %r243, 0;
	@%p56 bra 	$L__BB2_162;
	shr.u32 	%r894, %r200, 5;
	mov.u32 	%r895, _ZN6thrust24THRUST_300001_SM_1000_NS8cuda_cub4core6detail5shmemE;
	mad.lo.s32 	%r896, %r894, 104, %r895;
	st.shared.f64 	[%r896+8], %fd2335;
	st.shared.f64 	[%r896+16], %fd2334;
	st.shared.f64 	[%r896+24], %fd2333;
	st.shared.f64 	[%r896+32], %fd2332;
	st.shared.f64 	[%r896+40], %fd2331;
	st.shared.f64 	[%r896+48], %fd2330;
	st.shared.f64 	[%r896+56], %fd2329;
	st.shared.f64 	[%r896+64], %fd2328;
	st.shared.f64 	[%r896+72], %fd2327;
	st.shared.f64 	[%r896+80], %fd2326;
	st.shared.u32 	[%r896+88], %r2320;
	st.shared.f64 	[%r896+96], %fd2325;
	st.shared.u64 	[%r896+104], %rd643;
$L__BB2_162:
	bar.sync 	0;
	setp.ne.s32 	%p57, %r200, 0;
	@%p57 bra 	$L__BB2_184;
	ld.shared.v2.f64 	{%fd1464, %fd1465}, [_ZN6thrust24THRUST_300001_SM_1000_NS8cuda_cub4core6detail5shmemE+112];
	ld.shared.v2.f64 	{%fd1466, %fd1467}, [_ZN6thrust24THRUST_300001_SM_1000_NS8cuda_cub4core6detail5shmemE+128];
	ld.shared.v2.f64 	{%fd1468, %fd1469}, [_ZN6thrust24THRUST_300001_SM_1000_NS8cuda_cub4core6detail5shmemE+144];
	ld.shared.v2.f64 	{%fd1470, %fd1471}, [_ZN6thrust24THRUST_300001_SM_1000_NS8cuda_cub4core6detail5shmemE+160];
	ld.shared.v2.f64 	{%fd1472, %fd1473}, [_ZN6thrust24THRUST_300001_SM_1000_NS8cuda_cub4core6detail5shmemE+176];
	ld.shared.u32 	%r201, [_ZN6thrust24THRUST_300001_SM_1000_NS8cuda_cub4core6detail5shmemE+192];
	ld.shared.f64 	%fd1474, [_ZN6thrust24THRUST_300001_SM_1000_NS8cuda_cub4core6detail5shmemE+200];
	ld.shared.u64 	%rd138, [_ZN6thrust24THRUST_300001_SM_1000_NS8cuda_cub4core6detail5shmemE+208];
	setp.lt.f64 	%p58, %fd2325, %fd1474;
	mov.f64 	%fd2259, %fd2335;
	mov.f64 	%fd2260, %fd2334;
	mov.f64 	%fd2261, %fd2333;
	mov.f64 	%fd2262, %fd2332;
	mov.f64 	%fd2263, %fd2331;
	mov.f64 	%fd2264, %fd2330;
	mov.f64 	%fd2265, %fd2329;
	mov.f64 	%fd2266, %fd2328;
	mov.f64 	%fd2267, %fd2327;
	mov.f64 	%fd2268, %fd2326;
	mov.u32 	%r2314, %r2320;
	mov.f64 	%fd2269, %fd2325;
	mov.u64 	%rd637, %rd643;
	@%p58 bra 	$L__BB2_166;
	setp.lt.f64 	%p59, %fd1474, %fd2325;
	mov.f64 	%fd2259, %fd1464;
	mov.f64 	%fd2260, %fd1465;
	mov.f64 	%fd2261, %fd1466;
	mov.f64 	%fd2262, %fd1467;
	mov.f64 	%fd2263, %fd1468;
	mov.f64 	%fd2264, %fd1469;
	mov.f64 	%fd2265, %fd1470;
	mov.f64 	%fd2266, %fd1471;
	mov.f64 	%fd2267, %fd1472;
	mov.f64 	%fd2268, %fd1473;
	mov.u32 	%r2314, %r201;
	mov.f64 	%fd2269, %fd1474;
	mov.u64 	%rd637, %rd138;
	@%p59 bra 	$L__BB2_166;
	setp.lt.s64 	%p60, %rd643, %rd138;
	selp.f64 	%fd2259, %fd2335, %fd1464, %p60;
	selp.f64 	%fd2260, %fd2334, %fd1465, %p60;
	selp.f64 	%fd2261, %fd2333, %fd1466, %p60;
	selp.f64 	%fd2262, %fd2332, %fd1467, %p60;
	selp.f64 	%fd2263, %fd2331, %fd1468, %p60;
	selp.f64 	%fd2264, %fd2330, %fd1469, %p60;
	selp.f64 	%fd2265, %fd2329, %fd1470, %p60;
	selp.f64 	%fd2266, %fd2328, %fd1471, %p60;
	selp.f64 	%fd2267, %fd2327, %fd1472, %p60;
	selp.f64 	%fd2268, %fd2326, %fd1473, %p60;
	selp.b32 	%r2314, %r2320, %r201, %p60;
	selp.f64 	%fd2269, %fd2325, %fd1474, %p60;
	min.s64 	%rd637, %rd643, %rd138;
$L__BB2_166:
	ld.shared.f64 	%fd1497, [_ZN6thrust24THRUST_300001_SM_1000_NS8cuda_cub4core6detail5shmemE+216];
	ld.shared.v2.f64 	{%fd1498, %fd1499}, [_ZN6thrust24THRUST_300001_SM_1000_NS8cuda_cub4core6detail5shmemE+224];
	ld.shared.v2.f64 	{%fd1500, %fd1501}, [_ZN6thrust24THRUST_300001_SM_1000_NS8cuda_cub4core6detail5shmemE+240];
	ld.shared.v2.f64 	{%fd1502, %fd1503}, [_ZN6thrust24THRUST_300001_SM_1000_NS8cuda_cub4core6detail5shmemE+256];
	ld.shared.v2.f64 	{%fd1504, %fd1505}, [_ZN6thrust24THRUST_300001_SM_1000_NS8cuda_cub4core6detail5shmemE+272];
	ld.shared.f64 	%fd1506, [_ZN6thrust24THRUST_300001_SM_1000_NS8cuda_cub4core6detail5shmemE+288];
	ld.shared.u32 	%r204, [_ZN6thrust24THRUST_300001_SM_1000_NS8cuda_cub4core6detail5shmemE+296];
	ld.shared.v2.u64 	{%rd318, %rd141}, [_ZN6thrust24THRUST_300001_SM_1000_NS8cuda_cub4core6detail5shmemE+304];
	mov.b64 	%fd1507, %rd318;
	setp.lt.f64 	%p61, %fd2269, %fd1507;
	mov.f64 	%fd2270, %fd2259;
	mov.f64 	%fd2271, %fd2260;
	mov.f64 	%fd2272, %fd2261;
	mov.f64 	%fd2273, %fd2262;
	mov.f64 	%fd2274, %fd2263;
	mov.f64 	%fd2275, %fd2264;
	mov.f64 	%fd2276, %fd2265;
	mov.f64 	%fd2277, %fd2266;
	mov.f64 	%fd2278, %fd2267;
	mov.f64 	%fd2279, %fd2268;
	mov.u32 	%r2315, %r2314;
	mov.f64 	%fd2280, %fd2269;
	mov.u64 	%rd638, %rd637;
	@%p61 bra 	$L__BB2_169;
	setp.lt.f64 	%p62, %fd1507, %fd2269;
	mov.f64 	%fd2270, %fd1497;
	mov.f64 	%fd2271, %fd1498;
	mov.f64 	%fd2272, %fd1499;
	mov.f64 	%fd2273, %fd1500;
	mov.f64 	%fd2274, %fd1501;
	mov.f64 	%fd2275, %fd1502;
	mov.f64 	%fd2276, %fd1503;
	mov.f64 	%fd2277, %fd1504;
	mov.f64 	%fd2278, %fd1505;
	mov.f64 	%fd2279, %fd1506;
	mov.u32 	%r2315, %r204;
	mov.f64 	%fd2280, %fd1507;
	mov.u64 	%rd638, %rd141;
	@%p62 bra 	$L__BB2_169;
	setp.lt.s64 	%p63, %rd637, %rd141;
	selp.f64 	%fd2270, %fd2259, %fd1497, %p63;
	selp.f64 	%fd2271, %fd2260, %fd1498, %p63;
	selp.f64 	%fd2272, %fd2261, %fd1499, %p63;
	selp.f64 	%fd2273, %fd2262, %fd1500, %p63;
	selp.f64 	%fd2274, %fd2263, %fd1501, %p63;
	selp.f64 	%fd2275, %fd2264, %fd1502, %p63;
	selp.f64 	%fd2276, %fd2265, %fd1503, %p63;
	selp.f64 	%fd2277, %fd2266, %fd1504, %p63;
	selp.f64 	%fd2278, %fd2267, %fd1505, %p63;
	selp.f64 	%fd2279, %fd2268, %fd1506, %p63;
	selp.b32 	%r2315, %r2314, %r204, %p63;
	selp.f64 	%fd2280, %fd2269, %fd1507, %p63;
	min.s64 	%rd638, %rd637, %rd141;
$L__BB2_169:
	ld.shared.v2.f64 	{%fd1530, %fd1531}, [_ZN6thrust24THRUST_300001_SM_1000_NS8cuda_cub4core6detail5shmemE+320];
	ld.shared.v2.f64 	{%fd1532, %fd1533}, [_ZN6thrust24THRUST_300001_SM_1000_NS8cuda_cub4core6detail5shmemE+336];
	ld.shared.v2.f64 	{%fd1534, %fd1535}, [_ZN6thrust24THRUST_300001_SM_1000_NS8cuda_cub4core6detail5shmemE+352];
	ld.shared.v2.f64 	{%fd1536, %fd1537}, [_ZN6thrust24THRUST_300001_SM_1000_NS8cuda_cub4core6detail5shmemE+368];
	ld.shared.v2.f64 	{%fd1538, %fd1539}, [_ZN6thrust24THRUST_300001_SM_1000_NS8cuda_cub4core6detail5shmemE+384];
	ld.shared.u32 	%r207, [_ZN6thrust24THRUST_300001_SM_1000_NS8cuda_cub4core6detail5shmemE+400];
	ld.shared.f64 	%fd1540, [_ZN6thrust24THRUST_300001_SM_1000_NS8cuda_cub4core6detail5shmemE+408];
	ld.shared.u64 	%rd144, [_ZN6thrust24THRUST_300001_SM_1000_NS8cuda_cub4core6detail5shmemE+416];
	setp.lt.f64 	%p64, %fd2280, %fd1540;
	mov.f64 	%fd2281, %fd2270;
	mov.f64 	%fd2282, %fd2271;
	mov.f64 	%fd2283, %fd2272;
	mov.f64 	%fd2284, %fd2273;
	mov.f64 	%fd2285, %fd2274;
	mov.f64 	%fd2286, %fd2275;
	mov.f64 	%fd2287, %fd2276;
	mov.f64 	%fd2288, %fd2277;
	mov.f64 	%fd2289, %fd2278;
	mov.f64 	%fd2290, %fd2279;
	mov.u32 	%r2316, %r2315;
	mov.f64 	%fd2291, %fd2280;
	mov.u64 	%rd639, %rd638;
	@%p64 bra 	$L__BB2_172;
	setp.lt.f64 	%p65, %fd1540, %fd2280;
	mov.f64 	%fd2281, %fd1530;
	mov.f64 	%fd2282, %fd1531;
	mov.f64 	%fd2283, %fd1532;
	mov.f64 	%fd2284, %fd1533;
	mov.f64 	%fd2285, %fd1534;
	mov.f64 	%fd2286, %fd1535;
	mov.f64 	%fd2287, %fd1536;
	mov.f64 	%fd2288, %fd1537;
	mov.f64 	%fd2289, %fd1538;
	mov.f64 	%fd2290, %fd1539;
	mov.u32 	%r2316, %r207;
	mov.f64 	%fd2291, %fd1540;
	mov.u64 	%rd639, %rd144;
	@%p65 bra 	$L__BB2_172;
	setp.lt.s64 	%p66, %rd638, %rd144;
	selp.f64 	%fd2281, %fd2270, %fd1530, %p66;
	selp.f64 	%fd2282, %fd2271, %fd1531, %p66;
	selp.f64 	%fd2283, %fd2272, %fd1532, %p66;
	selp.f64 	%fd2284, %fd2273, %fd1533, %p66;
	selp.f64 	%fd2285, %fd2274, %fd1534, %p66;
	selp.f64 	%fd2286, %fd2275, %fd1535, %p66;
	selp.f64 	%fd2287, %fd2276, %fd1536, %p66;
	selp.f64 	%fd2288, %fd2277, %fd1537, %p66;
	selp.f64 	%fd2289, %fd2278, %fd1538, %p66;
	selp.f64 	%fd2290, %fd2279, %fd1539, %p66;
	selp.b32 	%r2316, %r2315, %r207, %p66;
	selp.f64 	%fd2291, %fd2280, %fd1540, %p66;
	min.s64 	%rd639, %rd638, %rd144;
$L__BB2_172:
	ld.shared.f64 	%fd1563, [_ZN6thrust24THRUST_300001_SM_1000_NS8cuda_cub4core6detail5shmemE+424];
	ld.shared.v2.f64 	{%fd1564, %fd1565}, [_ZN6thrust24THRUST_300001_SM_1000_NS8cuda_cub4core6detail5shmemE+432];
	ld.shared.v2.f64 	{%fd1566, %fd1567}, [_ZN6thrust24THRUST_300001_SM_1000_NS8cuda_cub4core6detail5shmemE+448];
	ld.shared.v2.f64 	{%fd1568, %fd1569}, [_ZN6thrust24THRUST_300001_SM_1000_NS8cuda_cub4core6detail5shmemE+464];
	ld.shared.v2.f64 	{%fd1570, %fd1571}, [_ZN6thrust24THRUST_300001_SM_1000_NS8cuda_cub4core6detail5shmemE+480];
	ld.shared.f64 	%fd1572, [_ZN6thrust24THRUST_300001_SM_1000_NS8cuda_cub4core6detail5shmemE+496];
	ld.shared.u32 	%r210, [_ZN6thrust24THRUST_300001_SM_1000_NS8cuda_cub4core6detail5shmemE+504];
	ld.shared.v2.u64 	{%rd319, %rd147}, [_ZN6thrust24THRUST_300001_SM_1000_NS8cuda_cub4core6detail5shmemE+512];
	mov.b64 	%fd1573, %rd319;
	setp.lt.f64 	%p67, %fd2291, %fd1573;
	mov.f64 	%fd2292, %fd2281;
	mov.f64 	%fd2293, %fd2282;
	mov.f64 	%fd2294, %fd2283;
	mov.f64 	%fd2295, %fd2284;
	mov.f64 	%fd2296, %fd2285;
	mov.f64 	%fd2297, %fd2286;
	mov.f64 	%fd2298, %fd2287;
	mov.f64 	%fd2299, %fd2288;
	mov.f64 	%fd2300, %fd2289;
	mov.f64 	%fd2301, %fd2290;
	mov.u32 	%r2317, %r2316;
	mov.f64 	%fd2302, %fd2291;
	mov.u64 	%rd640, %rd639;
	@%p67 bra 	$L__BB2_175;
	setp.lt.f64 	%p68, %fd1573, %fd2291;
	mov.f64 	%fd2292, %fd1563;
	mov.f64 	%fd2293, %fd1564;
	mov.f64 	%fd2294, %fd1565;
	mov.f64 	%fd2295, %fd1566;
	mov.f64 	%fd2296, %fd1567;
	mov.f64 	%fd2297, %fd1568;
	mov.f64 	%fd2298, %fd1569;
	mov.f64 	%fd2299, %fd1570;
	mov.f64 	%fd2300, %fd1571;
	mov.f64 	%fd2301, %fd1572;
	mov.u32 	%r2317, %r210;
	mov.f64 	%fd2302, %fd1573;
	mov.u64 	%rd640, %rd147;
	@%p68 bra 	$L__BB2_175;
	setp.lt.s64 	%p69, %rd639, %rd147;
	selp.f64 	%fd2292, %fd2281, %fd1563, %p69;
	selp.f64 	%fd2293, %fd2282, %fd1564, %p69;
	selp.f64 	%fd2294, %fd2283, %fd1565, %p69;
	selp.f64 	%fd2295, %fd2284, %fd1566, %p69;
	selp.f64 	%fd2296, %fd2285, %fd1567, %p69;
	selp.f64 	%fd2297, %fd2286, %fd1568, %p69;
	selp.f64 	%fd2298, %fd2287, %fd1569, %p69;
	selp.f64 	%fd2299, %fd2288, %fd1570, %p69;
	selp.f64 	%fd2300, %fd2289, %fd1571, %p69;
	selp.f64 	%fd2301, %fd2290, %fd1572, %p69;
	selp.b32 	%r2317, %r2316, %r210, %p69;
	selp.f64 	%fd2302, %fd2291, %fd1573, %p69;
	min.s64 	%rd640, %rd639, %rd147;
$L__BB2_175:
	ld.shared.v2.f64 	{%fd1596, %fd1597}, [_ZN6thrust24THRUST_300001_SM_1000_NS8cuda_cub4core6detail5shmemE+528];
	ld.shared.v2.f64 	{%fd1598, %fd1599}, [_ZN6thrust24THRUST_300001_SM_1000_NS8cuda_cub4core6detail5shmemE+544];
	ld.shared.v2.f64 	{%fd1600, %fd1601}, [_ZN6thrust24THRUST_300001_SM_1000_NS8cuda_cub4core6detail5shmemE+560];
	ld.shared.v2.f64 	{%fd1602, %fd1603}, [_ZN6thrust24THRUST_300001_SM_1000_NS8cuda_cub4core6detail5shmemE+576];
	ld.shared.v2.f64 	{%fd1604, %fd1605}, [_ZN6thrust24THRUST_300001_SM_1000_NS8cuda_cub4core6detail5shmemE+592];
	ld.shared.u32 	%r213, [_ZN6thrust24THRUST_300001_SM_1000_NS8cuda_cub4core6detail5shmemE+608];
	ld.shared.f64 	%fd1606, [_ZN6thrust24THRUST_300001_SM_1000_NS8cuda_cub4core6detail5shmemE+616];
	ld.shared.u64 	%rd150, [_ZN6thrust24THRUST_300001_SM_1000_NS8cuda_cub4core6detail5shmemE+624];
	setp.lt.f64 	%p70, %fd2302, %fd1606;
	mov.f64 	%fd2303, %fd2292;
	mov.f64 	%fd2304, %fd2293;
	mov.f64 	%fd2305, %fd2294;
	mov.f64 	%fd2306, %fd2295;
	mov.f64 	%fd2307, %fd2296;
	mov.f64 	%fd2308, %fd2297;
	mov.f64 	%fd2309, %fd2298;
	mov.f64 	%fd2310, %fd2299;
	mov.f64 	%fd2311, %fd2300;
	mov.f64 	%fd2312, %fd2301;
	mov.u32 	%r2318, %r2317;
	mov.f64 	%fd2313, %fd2302;
	mov.u64 	%rd641, %rd640;
	@%p70 bra 	$L__BB2_178;
	setp.lt.f64 	%p71, %fd1606, %fd2302;
	mov.f64 	%fd2303, %fd1596;
	mov.f64 	%fd2304, %fd1597;
	mov.f64 	%fd2305, %fd1598;
	mov.f64 	%fd2306, %fd1599;
	mov.f64 	%fd2307, %fd1600;
	mov.f64 	%fd2308, %fd1601;
	mov.f64 	%fd2309, %fd1602;
	mov.f64 	%fd2310, %fd1603;
	mov.f64 	%fd2311, %fd1604;
	mov.f64 	%fd2312, %fd1605;
	mov.u32 	%r2318, %r213;
	mov.f64 	%fd2313, %fd1606;
	mov.u64 	%rd641, %rd150;
	@%p71 bra 	$L__BB2_178;
	setp.lt.s64 	%p72, %rd640, %rd150;
	selp.f64 	%fd2303, %fd2292, %fd1596, %p72;
	selp.f64 	%fd2304, %fd2293, %fd1597, %p72;
	selp.f64 	%fd2305, %fd2294, %fd1598, %p72;
	selp.f64 	%fd2306, %fd2295, %fd1599, %p72;
	selp.f64 	%fd2307, %fd2296, %fd1600, %p72;
	selp.f64 	%fd2308, %fd2297, %fd1601, %p72;
	selp.f64 	%fd2309, %fd2298, %fd1602, %p72;
	selp.f64 	%fd2310, %fd2299, %fd1603, %p72;
	selp.f64 	%fd2311, %fd2300, %fd1604, %p72;
	selp.f64 	%fd2312, %fd2301, %fd1605, %p72;
	selp.b32 	%r2318, %r2317, %r213, %p72;
	selp.f64 	%fd2313, %fd2302, %fd1606, %p72;
	min.s64 	%rd641, %rd640, %rd150;
$L__BB2_178:
	ld.shared.f64 	%fd1629, [_ZN6thrust24THRUST_300001_SM_1000_NS8cuda_cub4core6detail5shmemE+632];
	ld.shared.v2.f64 	{%fd1630, %fd1631}, [_ZN6thrust24THRUST_300001_SM_1000_NS8cuda_cub4core6detail5shmemE+640];
	ld.shared.v2.f64 	{%fd1632, %fd1633}, [_ZN6thrust24THRUST_300001_SM_1000_NS8cuda_cub4core6detail5shmemE+656];
	ld.shared.v2.f64 	{%fd1634, %fd1635}, [_ZN6thrust24THRUST_300001_SM_1000_NS8cuda_cub4core6detail5shmemE+672];
	ld.shared.v2.f64 	{%fd1636, %fd1637}, [_ZN6thrust24THRUST_300001_SM_1000_NS8cuda_cub4core6detail5shmemE+688];
	ld.shared.f64 	%fd1638, [_ZN6thrust24THRUST_300001_SM_1000_NS8cuda_cub4core6detail5shmemE+704];
	ld.shared.u32 	%r216, [_ZN6thrust24THRUST_300001_SM_1000_NS8cuda_cub4core6detail5shmemE+712];
	ld.shared.v2.u64 	{%rd320, %rd153}, [_ZN6thrust24THRUST_300001_SM_1000_NS8cuda_cub4core6detail5shmemE+720];
	mov.b64 	%fd1639, %rd320;
	setp.lt.f64 	%p73, %fd2313, %fd1639;
	mov.f64 	%fd2314, %fd2303;
	mov.f64 	%fd2315, %fd2304;
	mov.f64 	%fd2316, %fd2305;
	mov.f64 	%fd2317, %fd2306;
	mov.f64 	%fd2318, %fd2307;
	mov.f64 	%fd2319, %fd2308;
	mov.f64 	%fd2320, %fd2309;
	mov.f64 	%fd2321, %fd2310;
	mov.f64 	%fd2322, %fd2311;
	mov.f64 	%fd2323, %fd2312;
	mov.u32 	%r2319, %r2318;
	mov.f64 	%fd2324, %fd2313;
	mov.u64 	%rd642, %rd641;
	@%p73 bra 	$L__BB2_181;
	setp.lt.f64 	%p74, %fd1639, %fd2313;
	mov.f64 	%fd2314, %fd1629;
	mov.f64 	%fd2315, %fd1630;
	mov.f64 	%fd2316, %fd1631;
	mov.f64 	%fd2317, %fd1632;
	mov.f64 	%fd2318, %fd1633;
	mov.f64 	%fd2319, %fd1634;
	mov.f64 	%fd2320, %fd1635;
	mov.f64 	%fd2321, %fd1636;
	mov.f64 	%fd2322, %fd1637;
	mov.f64 	%fd2323, %fd1638;
	mov.u32 	%r2319, %r216;
	mov.f64 	%fd2324, %fd1639;
	mov.u64 	%rd642, %rd153;
	@%p74 bra 	$L__BB2_181;
	setp.lt.s64 	%p75, %rd641, %rd153;
	selp.f64 	%fd2314, %fd2303, %fd1629, %p75;
	selp.f64 	%fd2315, %fd2304, %fd1630, %p75;
	selp.f64 	%fd2316, %fd2305, %fd1631, %p75;
	selp.f64 	%fd2317, %fd2306, %fd1632, %p75;
	selp.f64 	%fd2318, %fd2307, %fd1633, %p75;
	selp.f64 	%fd2319, %fd2308, %fd1634, %p75;
	selp.f64 	%fd2320, %fd2309, %fd1635, %p75;
	selp.f64 	%fd2321, %fd2310, %fd1636, %p75;
	selp.f64 	%fd2322, %fd2311, %fd1637, %p75;
	selp.f64 	%fd2323, %fd2312, %fd1638, %p75;
	selp.b32 	%r2319, %r2318, %r216, %p75;
	selp.f64 	%fd2324, %fd2313, %fd1639, %p75;
	min.s64 	%rd642, %rd641, %rd153;
$L__BB2_181:
	ld.shared.v2.f64 	{%fd1662, %fd1663}, [_ZN6thrust24THRUST_300001_SM_1000_NS8cuda_cub4core6detail5shmemE+736];
	ld.shared.v2.f64 	{%fd1664, %fd1665}, [_ZN6thrust24THRUST_300001_SM_1000_NS8cuda_cub4core6detail5shmemE+752];
	ld.shared.v2.f64 	{%fd1666, %fd1667}, [_ZN6thrust24THRUST_300001_SM_1000_NS8cuda_cub4core6detail5shmemE+768];
	ld.shared.v2.f64 	{%fd1668, %fd1669}, [_ZN6thrust24THRUST_300001_SM_1000_NS8cuda_cub4core6detail5shmemE+784];
	ld.shared.v2.f64 	{%fd1670, %fd1671}, [_ZN6thrust24THRUST_300001_SM_1000_NS8cuda_cub4core6detail5shmemE+800];
	ld.shared.u32 	%r219, [_ZN6thrust24THRUST_300001_SM_1000_NS8cuda_cub4core6detail5shmemE+816];
	ld.shared.f64 	%fd1672, [_ZN6thrust24THRUST_300001_SM_1000_NS8cuda_cub4core6detail5shmemE+824];
	ld.shared.u64 	%rd156, [_ZN6thrust24THRUST_300001_SM_1000_NS8cuda_cub4core6detail5shmemE+832];
	setp.lt.f64 	%p76, %fd2324, %fd1672;
	mov.u64 	%rd643, %rd642;
	mov.f64 	%fd2325, %fd2324;
	mov.u32 	%r2320, %r2319;
	mov.f64 	%fd2326, %fd2323;
	mov.f64 	%fd2327, %fd2322;
	mov.f64 	%fd2328, %fd2321;
	mov.f64 	%fd2329, %fd2320;
	mov.f64 	%fd2330, %fd2319;
	mov.f64 	%fd2331, %fd2318;
	mov.f64 	%fd2332, %fd2317;
	mov.f64 	%fd2333, %fd2316;
	mov.f64 	%fd2334, %fd2315;
	mov.f64 	%fd2335, %fd2314;
	@%p76 bra 	$L__BB2_184;
	setp.lt.f64 	%p77, %fd1672, %fd2324;
	mov.u64 	%rd643, %rd156;
	mov.f64 	%fd2325, %fd1672;
	mov.u32 	%r2320, %r219;
	mov.f64 	%fd2326, %fd1671;
	mov.f64 	%fd2327, %fd1670;
	mov.f64 	%fd2328, %fd1669;
	mov.f64 	%fd2329, %fd1668;
	mov.f64 	%fd2330, %fd1667;
	mov.f64 	%fd2331, %fd1666;
	mov.f64 	%fd2332, %fd1665;
	mov.f64 	%fd2333, %fd1664;
	mov.f64 	%fd2334, %fd1663;
	mov.f64 	%fd2335, %fd1662;
	@%p77 bra 	$L__BB2_184;
	setp.lt.s64 	%p78, %rd642, %rd156;
	selp.f64 	%fd2335, %fd2314, %fd1662, %p78;
	selp.f64 	%fd2334, %fd2315, %fd1663, %p78;
	selp.f64 	%fd2333, %fd2316, %fd1664, %p78;
	selp.f64 	%fd2332, %fd2317, %fd1665, %p78;
	selp.f64 	%fd2331, %fd2318, %fd1666, %p78;
	selp.f64 	%fd2330, %fd2319, %fd1667, %p78;
	selp.f64 	%fd2329, %fd2320, %fd1668, %p78;
	selp.f64 	%fd2328, %fd2321, %fd1669, %p78;
	selp.f64 	%fd2327, %fd2322, %fd1670, %p78;
	selp.f64 	%fd2326, %fd2323, %fd1671, %p78;
	selp.b32 	%r2320, %r2319, %r219, %p78;
	selp.f64 	%fd2325, %fd2324, %fd1672, %p78;
	min.s64 	%rd643, %rd642, %rd156;
$L__BB2_184:
	mov.u32 	%r2229, %tid.x;
	setp.ne.s32 	%p205, %r2229, 0;
	@%p205 bra 	$L__BB2_186;
	ld.param.u64 	%rd585, [_ZN6thrust24THRUST_300001_SM_1000_NS8cuda_cub4core6detail13_kernel_agentINS1_8__reduce11ReduceAgentINS0_12zip_iteratorIN4cuda3std3__45tupleIJP8DataNodeNS0_17counting_iteratorIlNS0_11use_defaultESF_SF_EEEEEEEPNSB_IJSC_lEEESJ_iNS1_9__extrema9arg_min_fISC_l12cmp_impurityEEEEJSI_SK_iN3cub18CUB_300001_SM_100013GridEvenShareIiEENSR_9GridQueueIjEESO_EEEvDpT0__param_1];
	mov.u32 	%r2230, %ctaid.x;
	cvta.to.global.u64 	%rd582, %rd585;
	mul.wide.u32 	%rd583, %r2230, 104;
	add.s64 	%rd584, %rd582, %rd583;
	st.global.f64 	[%rd584], %fd2335;
	st.global.f64 	[%rd584+8], %fd2334;
	st.global.f64 	[%rd584+16], %fd2333;
	st.global.f64 	[%rd584+24], %fd2332;
	st.global.f64 	[%rd584+32], %fd2331;
	st.global.f64 	[%rd584+40], %fd2330;
	st.global.f64 	[%rd584+48], %fd2329;
	st.global.f64 	[%rd584+56], %fd2328;
	st.global.f64 	[%rd584+64], %fd2327;
	st.global.f64 	[%rd584+72], %fd2326;
	st.global.u32 	[%rd584+80], %r2320;
	st.global.f64 	[%rd584+88], %fd2325;
	st.global.u64 	[%rd584+96], %rd643;
$L__BB2_186:
	ret;

}
	// .globl	_ZN6thrust24THRUST_300001_SM_1000_NS8cuda_cub4core6detail13_kernel_agentINS1_8__reduce10DrainAgentIiEEJN3cub18CUB_300001_SM_10009GridQueueIjEEiEEEvDpT0_
.visible .entry _ZN6thrust24THRUST_300001_SM_1000_NS8cuda_cub4core6detail13_kernel_agentINS1_8__reduce10DrainAgentIiEEJN3cub18CUB_300001_SM_10009GridQueueIjEEiEEEvDpT0_(
	.param .align 8 .b8 _ZN6thrust24THRUST_300001_SM_1000_NS8cuda_cub4core6detail13_kernel_agentINS1_8__reduce10DrainAgentIiEEJN3cub18CUB_300001_SM_10009GridQueueIjEEiEEEvDpT0__param_0[8],
	.param .u32 _ZN6thrust24THRUST_300001_SM_1000_NS8cuda_cub4core6detail13_kernel_agentINS1_8__reduce10DrainAgentIiEEJN3cub18CUB_300001_SM_10009GridQueueIjEEiEEEvDpT0__param_1
)
.maxntid 1
{
	.reg .b32 	%r<3>;
	.reg .b64 	%rd<3>;

	ld.param.u64 	%rd1, [_ZN6thrust24THRUST_300001_SM_1000_NS8cuda_cub4core6detail13_kernel_agentINS1_8__reduce10DrainAgentIiEEJN3cub18CUB_300001_SM_10009GridQueueIjEEiEEEvDpT0__param_0];
	ld.param.u32 	%r1, [_ZN6thrust24THRUST_300001_SM_1000_NS8cuda_cub4core6detail13_kernel_agentINS1_8__reduce10DrainAgentIiEEJN3cub18CUB_300001_SM_10009GridQueueIjEEiEEEvDpT0__param_1];
	cvta.to.global.u64 	%rd2, %rd1;
	st.global.u32 	[%rd2], %r1;
	mov.b32 	%r2, 0;
	st.global.u32 	[%rd2+4], %r2;
	ret;

}
	// .globl	_ZN6thrust24THRUST_300001_SM_1000_NS8cuda_cub4core6detail13_kernel_agentINS1_8__reduce11ReduceAgentIPN4cuda3std3__45tupleIJ8DataNodelEEESD_SC_iNS1_9__extrema9arg_min_fISB_l12cmp_impurityEEEEJSD_SD_iSH_EEEvDpT0_
.visible .entry _ZN6thrust24THRUST_300001_SM_1000_NS8cuda_cub4core6detail13_kernel_agentINS1_8__reduce11ReduceAgentIPN4cuda3std3__45tupleIJ8DataNodelEEESD_SC_iNS1_9__extrema9arg_min_fISB_l12cmp_impurityEEEEJSD_SD_iSH_EEEvDpT0_(
	.param .u64 .ptr .align 1 _ZN6thrust24THRUST_300001_SM_1000_NS8cuda_cub4core6detail13_kernel_agentINS1_8__reduce11ReduceAgentIPN4cuda3std3__45tupleIJ8DataNodelEEESD_SC_iNS1_9__extrema9arg_min_fISB_l12cmp_impurityEEEEJSD_SD_iSH_EEEvDpT0__param_0,
	.param .u64 .ptr .align 1 _ZN6thrust24THRUST_300001_SM_1000_NS8cuda_cub4core6detail13_kernel_agentINS1_8__reduce11ReduceAgentIPN4cuda3std3__45tupleIJ8DataNodelEEESD_SC_iNS1_9__extrema9arg_min_fISB_l12cmp_impurityEEEEJSD_SD_iSH_EEEvDpT0__param_1,
	.param .u32 _ZN6thrust24THRUST_300001_SM_1000_NS8cuda_cub4core6detail13_kernel_agentINS1_8__reduce11ReduceAgentIPN4cuda3std3__45tupleIJ8DataNodelEEESD_SC_iNS1_9__extrema9arg_min_fISB_l12cmp_impurityEEEEJSD_SD_iSH_EEEvDpT0__param_2,
	.param .align 1 .b8 _ZN6thrust24THRUST_300001_SM_1000_NS8cuda_cub4core6detail13_kernel_agentINS1_8__reduce11ReduceAgentIPN4cuda3std3__45tupleIJ8DataNodelEEESD_SC_iNS1_9__extrema9arg_min_fISB_l12cmp_impurityEEEEJSD_SD_iSH_EEEvDpT0__param_3[1]
)
.maxntid 256
{
	.reg .pred 	%p<159>;
	.reg .b32 	%r<1602>;
	.reg .b64 	%rd<775>;
	.reg .b64 	%fd<1830>;

	ld.param.u32 	%r156, [_ZN6thrust24THRUST_300001_SM_1000_NS8cuda_cub4core6detail13_kernel_agentINS1_8__reduce11ReduceAgentIPN4cuda3std3__45tupleIJ8DataNodelEEESD_SC_iNS1_9__extrema9arg_min_fISB_l12cmp_impurityEEEEJSD_SD_iSH_EEEvDpT0__param_2];
	setp.eq.s32 	%p1, %r156, 0;
	@%p1 bra 	$L__BB4_141;
	ld.param.u32 	%r1519, [_ZN6thrust24THRUST_300001_SM_1000_NS8cuda_cub4core6detail13_kernel_agentINS1_8__reduce11ReduceAgentIPN4cuda3std3__45tupleIJ8DataNodelEEESD_SC_iNS1_9__extrema9arg_min_fISB_l12cmp_impurityEEEEJSD_SD_iSH_EEEvDpT0__param_2];
	setp.gt.s32 	%p2, %r1519, 255;
	@%p2 bra 	$L__BB4_71;
	ld.param.u32 	%r1526, [_ZN6thrust24THRUST_300001_SM_1000_NS8cuda_cub4core6detail13_kernel_agentINS1_8__reduce11ReduceAgentIPN4cuda3std3__45tupleIJ8DataNodelEEESD_SC_iNS1_9__extrema9arg_min_fISB_l12cmp_impurityEEEEJSD_SD_iSH_EEEvDpT0__param_2];
	mov.u32 	%r1548, %tid.x;
	setp.ge.s32 	%p77, %r1548, %r1526;
	mov.b32 	%r1556, 0;
	mov.f64 	%fd1412, 0d0000000000000000;
	mov.b64 	%rd736, 0;
	mov.f64 	%fd1413, %fd1412;
	mov.f64 	%fd1414, %fd1412;
	mov.f64 	%fd1415, %fd1412;
	mov.f64 	%fd1416, %fd1412;
	mov.f64 	%fd1417, %fd1412;
	mov.f64 	%fd1418, %fd1412;
	mov.f64 	%fd1419, %fd1412;
	mov.f64 	%fd1420, %fd1412;
	mov.f64 	%fd1421, %fd1412;
	mov.f64 	%fd1422, %fd1412;
	@%p77 bra 	$L__BB4_4;
	ld.param.u64 	%rd719, [_ZN6thrust24THRUST_300001_SM_1000_NS8cuda_cub4core6detail13_kernel_agentINS1_8__reduce11ReduceAgentIPN4cuda3std3__45tupleIJ8DataNodelEEESD_SC_iNS1_9__extrema9arg_min_fISB_l12cmp_impurityEEEEJSD_SD_iSH_EEEvDpT0__param_0];
	mul.wide.u32 	%rd459, %r1548, 104;
	add.s64 	%rd434, %rd719, %rd459;
	// begin inline asm
	ld.global.nc.u64 %rd433, [%rd434];
	// end inline asm
	add.s64 	%rd436, %rd434, 8;
	// begin inline asm
	ld.global.nc.u64 %rd435, [%rd436];
	// end inline asm
	add.s64 	%rd438, %rd434, 16;
	// begin inline asm
	ld.global.nc.u64 %rd437, [%rd438];
	// end inline asm
	add.s64 	%rd440, %rd434, 24;
	// begin inline asm
	ld.global.nc.u64 %rd439, [%rd440];
	// end inline asm
	add.s64 	%rd442, %rd434, 32;
	// begin inline asm
	ld.global.nc.u64 %rd441, [%rd442];
	// end inline asm
	add.s64 	%rd444, %rd434, 40;
	// begin inline asm
	ld.global.nc.u64 %rd443, [%rd444];
	// end inline asm
	add.s64 	%rd446, %rd434, 48;
	// begin inline asm
	ld.global.nc.u64 %rd445, [%rd446];
	// end inline asm
	add.s64 	%rd448, %rd434, 56;
	// begin inline asm
	ld.global.nc.u64 %rd447, [%rd448];
	// end inline asm
	add.s64 	%rd450, %rd434, 64;
	// begin inline asm
	ld.global.nc.u64 %rd449, [%rd450];
	// end inline asm
	add.s64 	%rd452, %rd434, 72;
	// begin inline asm
	ld.global.nc.u64 %rd451, [%rd452];
	// end inline asm
	add.s64 	%rd454, %rd434, 80;
	// begin inline asm
	ld.global.nc.u64 %rd453, [%rd454];
	// end inline asm
	add.s64 	%rd456, %rd434, 88;
	// begin inline asm
	ld.global.nc.u64 %rd455, [%rd456];
	// end inline asm
	add.s64 	%rd458, %rd434, 96;
	// begin inline asm
	ld.global.nc.u64 %rd736, [%rd458];
	// end inline asm
	cvt.u32.u64 	%r1556, %rd453;
	mov.b64 	%fd1422, %rd433;
	mov.b64 	%fd1421, %rd435;
	mov.b64 	%fd1420, %rd437;
	mov.b64 	%fd1419, %rd439;
	mov.b64 	%fd1418, %rd441;
	mov.b64 	%fd1417, %rd443;
	mov.b64 	%fd1416, %rd445;
	mov.b64 	%fd1415, %rd447;
	mov.b64 	%fd1414, %rd449;
	mov.b64 	%fd1413, %rd451;
	mov.b64 	%fd1412, %rd455;
	add.s32 	%r1548, %r1548, 256;
$L__BB4_4:
	ld.param.u32 	%r1527, [_ZN6thrust24THRUST_300001_SM_1000_NS8cuda_cub4core6detail13_kernel_agentINS1_8__reduce11ReduceAgentIPN4cuda3std3__45tupleIJ8DataNodelEEESD_SC_iNS1_9__extrema9arg_min_fISB_l12cmp_impurityEEEEJSD_SD_iSH_EEEvDpT0__param_2];
	setp.ge.s32 	%p78, %r1548, %r1527;
	@%p78 bra 	$L__BB4_25;
	ld.param.u32 	%r1528, [_ZN6thrust24THRUST_300001_SM_1000_NS8cuda_cub4core6detail13_kernel_agentINS1_8__reduce11ReduceAgentIPN4cuda3std3__45tupleIJ8DataNodelEEESD_SC_iNS1_9__extrema9arg_min_fISB_l12cmp_impurityEEEEJSD_SD_iSH_EEEvDpT0__param_2];
	not.b32 	%r830, %r1548;
	add.s32 	%r6, %r1528, %r830;
	and.b32  	%r831, %r6, 768;
	setp.eq.s32 	%p79, %r831, 768;
	@%p79 bra 	$L__BB4_11;
	ld.param.u64 	%rd720, [_ZN6thrust24THRUST_300001_SM_1000_NS8cuda_cub4core6detail13_kernel_agentINS1_8__reduce11ReduceAgentIPN4cuda3std3__45tupleIJ8DataNodelEEESD_SC_iNS1_9__extrema9arg_min_fISB_l12cmp_impurityEEEEJSD_SD_iSH_EEEvDpT0__param_0];
	mul.wide.u32 	%rd461, %r1548, 104;
	add.s64 	%rd462, %rd461, %rd720;
	add.s64 	%rd727, %rd462, 96;
	shr.u32 	%r832, %r6, 8;
	add.s32 	%r833, %r832, 1;
	and.b32  	%r834, %r833, 3;
	neg.s32 	%r1544, %r834;
$L__BB4_7:
	.pragma "nounroll";
	mov.u64 	%rd5, %rd736;
	mov.f64 	%fd33, %fd1412;
	mov.u32 	%r10, %r1556;
	mov.f64 	%fd32, %fd1413;
	mov.f64 	%fd31, %fd1414;
	mov.f64 	%fd30, %fd1415;
	mov.f64 	%fd29, %fd1416;
	mov.f64 	%fd28, %fd1417;
	mov.f64 	%fd27, %fd1418;
	mov.f64 	%fd26, %fd1419;
	mov.f64 	%fd25, %fd1420;
	mov.f64 	%fd24, %fd1421;
	mov.f64 	%fd23, %fd1422;
	add.s64 	%rd464, %rd727, -96;
	// begin inline asm
	ld.global.nc.u64 %rd463, [%rd464];
	// end inline asm
	add.s64 	%rd466, %rd727, -88;
	// begin inline asm
	ld.global.nc.u64 %rd465, [%rd466];
	// end inline asm
	add.s64 	%rd468, %rd727, -80;
	// begin inline asm
	ld.global.nc.u64 %rd467, [%rd468];
	// end inline asm
	add.s64 	%rd470, %rd727, -72;
	// begin inline asm
	ld.global.nc.u64 %rd469, [%rd470];
	// end inline asm
	add.s64 	%rd472, %rd727, -64;
	// begin inline asm
	ld.global.nc.u64 %rd471, [%rd472];
	// end inline asm
	add.s64 	%rd474, %rd727, -56;
	// begin inline asm
	ld.global.nc.u64 %rd473, [%rd474];
	// end inline asm
	add.s64 	%rd476, %rd727, -48;
	// begin inline asm
	ld.global.nc.u64 %rd475, [%rd476];
	// end inline asm
	add.s64 	%rd478, %rd727, -40;
	// begin inline asm
	ld.global.nc.u64 %rd477, [%rd478];
	// end inline asm
	add.s64 	%rd480, %rd727, -32;
	// begin inline asm
	ld.global.nc.u64 %rd479, [%rd480];
	// end inline asm
	add.s64 	%rd482, %rd727, -24;
	// begin inline asm
	ld.global.nc.u64 %rd481, [%rd482];
	// end inline asm
	add.s64 	%rd484, %rd727, -16;
	// begin inline asm
	ld.global.nc.u64 %rd483, [%rd484];
	// end inline asm
	add.s64 	%rd486, %rd727, -8;
	// begin inline asm
	ld.global.nc.u64 %rd485, [%rd486];
	// end inline asm
	// begin inline asm
	ld.global.nc.u64 %rd487, [%rd727];
	// end inline asm
	cvt.u32.u64 	%r11, %rd483;
	mov.b64 	%fd34, %rd463;
	mov.b64 	%fd35, %rd465;
	mov.b64 	%fd36, %rd467;
	mov.b64 	%fd37, %rd469;
	mov.b64 	%fd38, %rd471;
	mov.b64 	%fd39, %rd473;
	mov.b64 	%fd40, %rd475;
	mov.b64 	%fd41, %rd477;
	mov.b64 	%fd42, %rd479;
	mov.b64 	%fd43, %rd481;
	mov.b64 	%fd44, %rd485;
	setp.lt.f64 	%p80, %fd33, %fd44;
	@%p80 bra 	$L__BB4_10;
	setp.gt.f64 	%p81, %fd33, %fd44;
	mov.u64 	%rd736, %rd487;
	mov.f64 	%fd1412, %fd44;
	mov.u32 	%r1556, %r11;
	mov.f64 	%fd1413, %fd43;
	mov.f64 	%fd1414, %fd42;
	mov.f64 	%fd1415, %fd41;
	mov.f64 	%fd1416, %fd40;
	mov.f64 	%fd1417, %fd39;
	mov.f64 	%fd1418, %fd38;
	mov.f64 	%fd1419, %fd37;
	mov.f64 	%fd1420, %fd36;
	mov.f64 	%fd1421, %fd35;
	mov.f64 	%fd1422, %fd34;
	@%p81 bra 	$L__BB4_10;
	setp.lt.s64 	%p82, %rd5, %rd487;
	min.s64 	%rd736, %rd5, %rd487;
	selp.f64 	%fd1412, %fd33, %fd44, %p82;
	selp.b32 	%r1556, %r10, %r11, %p82;
	selp.f64 	%fd1413, %fd32, %fd43, %p82;
	selp.f64 	%fd1414, %fd31, %fd42, %p82;
	selp.f64 	%fd1415, %fd30, %fd41, %p82;
	selp.f64 	%fd1416, %fd29, %fd40, %p82;
	selp.f64 	%fd1417, %fd28, %fd39, %p82;
	selp.f64 	%fd1418, %fd27, %fd38, %p82;
	selp.f64 	%fd1419, %fd26, %fd37, %p82;
	selp.f64 	%fd1420, %fd25, %fd36, %p82;
	selp.f64 	%fd1421, %fd24, %fd35, %p82;
	selp.f64 	%fd1422, %fd23, %fd34, %p82;
$L__BB4_10:
	add.s32 	%r1548, %r1548, 256;
	add.s64 	%rd727, %rd727, 26624;
	add.s32 	%r1544, %r1544, 1;
	setp.ne.s32 	%p83, %r1544, 0;
	@%p83 bra 	$L__BB4_7;
$L__BB4_11:
	setp.lt.u32 	%p84, %r6, 768;
	@%p84 bra 	$L__BB4_25;
$L__BB4_12:
	ld.param.u64 	%rd721, [_ZN6thrust24THRUST_300001_SM_1000_NS8cuda_cub4core6detail13_kernel_agentINS1_8__reduce11ReduceAgentIPN4cuda3std3__45tupleIJ8DataNodelEEESD_SC_iNS1_9__extrema9arg_min_fISB_l12cmp_impurityEEEEJSD_SD_iSH_EEEvDpT0__param_0];
	mul.wide.s32 	%rd515, %r1548, 104;
	add.s64 	%rd490, %rd721, %rd515;
	// begin inline asm
	ld.global.nc.u64 %rd489, [%rd490];
	// end inline asm
	add.s64 	%rd492, %rd490, 8;
	// begin inline asm
	ld.global.nc.u64 %rd491, [%rd492];
	// end inline asm
	add.s64 	%rd494, %rd490, 16;
	// begin inline asm
	ld.global.nc.u64 %rd493, [%rd494];
	// end inline asm
	add.s64 	%rd496, %rd490, 24;
	// begin inline asm
	ld.global.nc.u64 %rd495, [%rd496];
	// end inline asm
	add.s64 	%rd498, %rd490, 32;
	// begin inline asm
	ld.global.nc.u64 %rd497, [%rd498];
	// end inline asm
	add.s64 	%rd500, %rd490, 40;
	// begin inline asm
	ld.global.nc.u64 %rd499, [%rd500];
	// end inline asm
	add.s64 	%rd502, %rd490, 48;
	// begin inline asm
	ld.global.nc.u64 %rd501, [%rd502];
	// end inline asm
	add.s64 	%rd504, %rd490, 56;
	// begin inline asm
	ld.global.nc.u64 %rd503, [%rd504];
	// end inline asm
	add.s64 	%rd506, %rd490, 64;
	// begin inline asm
	ld.global.nc.u64 %rd505, [%rd506];
	// end inline asm
	add.s64 	%rd508, %rd490, 72;
	// begin inline asm
	ld.global.nc.u64 %rd507, [%rd508];
	// end inline asm
	add.s64 	%rd510, %rd490, 80;
	// begin inline asm
	ld.global.nc.u64 %rd509, [%rd510];
	// end inline asm
	add.s64 	%rd512, %rd490, 88;
	// begin inline asm
	ld.global.nc.u64 %rd511, [%rd512];
	// end inline asm
	add.s64 	%rd514, %rd490, 96;
	// begin inline asm
	ld.global.nc.u64 %rd513, [%rd514];
	// end inline asm
	cvt.u32.u64 	%r21, %rd509;
	mov.b64 	%fd100, %rd489;
	mov.b64 	%fd101, %rd491;
	mov.b64 	%fd102, %rd493;
	mov.b64 	%fd103, %rd495;
	mov.b64 	%fd104, %rd497;
	mov.b64 	%fd105, %rd499;
	mov.b64 	%fd106, %rd501;
	mov.b64 	%fd107, %rd503;
	mov.b64 	%fd108, %rd505;
	mov.b64 	%fd109, %rd507;
	mov.b64 	%fd110, %rd511;
	setp.lt.f64 	%p85, %fd1412, %fd110;
	mov.u64 	%rd733, %rd736;
	mov.f64 	%fd1379, %fd1412;
	mov.u32 	%r1553, %r1556;
	mov.f64 	%fd1380, %fd1413;
	mov.f64 	%fd1381, %fd1414;
	mov.f64 	%fd1382, %fd1415;
	mov.f64 	%fd1383, %fd1416;
	mov.f64 	%fd1384, %fd1417;
	mov.f64 	%fd1385, %fd1418;
	mov.f64 	%fd1386, %fd1419;
	mov.f64 	%fd1387, %fd1420;
	mov.f64 	%fd1388, %fd1421;
	mov.f64 	%fd1389, %fd1422;
	@%p85 bra 	$L__BB4_15;
	setp.gt.f64 	%p86, %fd1412, %fd110;
	mov.u64 	%rd733, %rd513;
	mov.f64 	%fd1379, %fd110;
	mov.u32 	%r1553, %r21;
	mov.f64 	%fd1380, %fd109;
	mov.f64 	%fd1381, %fd108;
	mov.f64 	%fd1382, %fd107;
	mov.f64 	%fd1383, %fd106;
	mov.f64 	%fd1384, %fd105;
	mov.f64 	%fd1385, %fd104;
	mov.f64 	%fd1386, %fd103;
	mov.f64 	%fd1387, %fd102;
	mov.f64 	%fd1388, %fd101;
	mov.f64 	%fd1389, %fd100;
	@%p86 bra 	$L__BB4_15;
	setp.lt.s64 	%p87, %rd736, %rd513;
	min.s64 	%rd733, %rd736, %rd513;
	selp.f64 	%fd1379, %fd1412, %fd110, %p87;
	selp.b32 	%r1553, %r1556, %r21, %p87;
	selp.f64 	%fd1380, %fd1413, %fd109, %p87;
	selp.f64 	%fd1381, %fd1414, %fd108, %p87;
	selp.f64 	%fd1382, %fd1415, %fd107, %p87;
	selp.f64 	%fd1383, %fd1416, %fd106, %p87;
	selp.f64 	%fd1384, %fd1417, %fd105, %p87;
	selp.f64 	%fd1385, %fd1418, %fd104, %p87;
	selp.f64 	%fd1386, %fd1419, %fd103, %p87;
	selp.f64 	%fd1387, %fd1420, %fd102, %p87;
	selp.f64 	%fd1388, %fd1421, %fd101, %p87;
	selp.f64 	%fd1389, %fd1422, %fd100, %p87;
$L__BB4_15:
	ld.param.u64 	%rd722, [_ZN6thrust24THRUST_300001_SM_1000_NS8cuda_cub4core6detail13_kernel_agentINS1_8__reduce11ReduceAgentIPN4cuda3std3__45tupleIJ8DataNodelEEESD_SC_iNS1_9__extrema9arg_min_fISB_l12cmp_impurityEEEEJSD_SD_iSH_EEEvDpT0__param_0];
	mul.wide.s32 	%rd542, %r1548, 104;
	add.s64 	%rd543, %rd722, %rd542;
	add.s64 	%rd517, %rd543, 26624;
	// begin inline asm
	ld.global.nc.u64 %rd516, [%rd517];
	// end inline asm
	add.s64 	%rd519, %rd543, 26632;
	// begin inline asm
	ld.global.nc.u64 %rd518, [%rd519];
	// end inline asm
	add.s64 	%rd521, %rd543, 26640;
	// begin inline asm
	ld.global.nc.u64 %rd520, [%rd521];
	// end inline asm
	add.s64 	%rd523, %rd543, 26648;
	// begin inline asm
	ld.global.nc.u64 %rd522, [%rd523];
	// end inline asm
	add.s64 	%rd525, %rd543, 26656;
	// begin inline asm
	ld.global.nc.u64 %rd524, [%rd525];
	// end inline asm
	add.s64 	%rd527, %rd543, 26664;
	// begin inline asm
	ld.global.nc.u64 %rd526, [%rd527];
	// end inline asm
	add.s64 	%rd529, %rd543, 26672;
	// begin inline asm
	ld.global.nc.u64 %rd528, [%rd529];
	// end inline asm
	add.s64 	%rd531, %rd543, 26680;
	// begin inline asm
	ld.global.nc.u64 %rd530, [%rd531];
	// end inline asm
	add.s64 	%rd533, %rd543, 26688;
	// begin inline asm
	ld.global.nc.u64 %rd532, [%rd533];
	// end inline asm
	add.s64 	%rd535, %rd543, 26696;
	// begin inline asm
	ld.global.nc.u64 %rd534, [%rd535];
	// end inline asm
	add.s64 	%rd537, %rd543, 26704;
	// begin inline asm
	ld.global.nc.u64 %rd536, [%rd537];
	// end inline asm
	add.s64 	%rd539, %rd543, 26712;
	// begin inline asm
	ld.global.nc.u64 %rd538, [%rd539];
	// end inline asm
	add.s64 	%rd541, %rd543, 26720;
	// begin inline asm
	ld.global.nc.u64 %rd540, [%rd541];
	// end inline asm
	cvt.u32.u64 	%r24, %rd536;
	mov.b64 	%fd133, %rd516;
	mov.b64 	%fd134, %rd518;
	mov.b64 	%fd135, %rd520;
	mov.b64 	%fd136, %rd522;
	mov.b64 	%fd137, %rd524;
	mov.b64 	%fd138, %rd526;
	mov.b64 	%fd139, %rd528;
	mov.b64 	%fd140, %rd530;
	mov.b64 	%fd141, %rd532;
	mov.b64 	%fd142, %rd534;
	mov.b64 	%fd143, %rd538;
	setp.lt.f64 	%p88, %fd1379, %fd143;
	mov.u64 	%rd734, %rd733;
	mov.f64 	%fd1390, %fd1379;
	mov.u32 	%r1554, %r1553;
	mov.f64 	%fd1391, %fd1380;
	mov.f64 	%fd1392, %fd1381;
	mov.f64 	%fd1393, %fd1382;
	mov.f64 	%fd1394, %fd1383;
	mov.f64 	%fd1395, %fd1384;
	mov.f64 	%fd1396, %fd1385;
	mov.f64 	%fd1397, %fd1386;
	mov.f64 	%fd1398, %fd1387;
	mov.f64 	%fd1399, %fd1388;
	mov.f64 	%fd1400, %fd1389;
	@%p88 bra 	$L__BB4_18;
	setp.gt.f64 	%p89, %fd1379, %fd143;
	mov.u64 	%rd734, %rd540;
	mov.f64 	%fd1390, %fd143;
	mov.u32 	%r1554, %r24;
	mov.f64 	%fd1391, %fd142;
	mov.f64 	%fd1392, %fd141;
	mov.f64 	%fd1393, %fd140;
	mov.f64 	%fd1394, %fd139;
	mov.f64 	%fd1395, %fd138;
	mov.f64 	%fd1396, %fd137;
	mov.f64 	%fd1397, %fd136;
	mov.f64 	%fd1398, %fd135;
	mov.f64 	%fd1399, %fd134;
	mov.f64 	%fd1400, %fd133;
	@%p89 bra 	$L__BB4_18;
	setp.lt.s64 	%p90, %rd733, %rd540;
	min.s64 	%rd734, %rd733, %rd540;
	selp.f64 	%fd1390, %fd1379, %fd143, %p90;
	selp.b32 	%r1554, %r1553, %r24, %p90;
	selp.f64 	%fd1391, %fd1380, %fd142, %p90;
	selp.f64 	%fd1392, %fd1381, %fd141, %p90;
	selp.f64 	%fd1393, %fd1382, %fd140, %p90;
	selp.f64 	%fd1394, %fd1383, %fd139, %p90;
	selp.f64 	%fd1395, %fd1384, %fd138, %p90;
	selp.f64 	%fd1396, %fd1385, %fd137, %p90;
	selp.f64 	%fd1397, %fd1386, %fd136, %p90;
	selp.f64 	%fd1398, %fd1387, %fd135, %p90;
	selp.f64 	%fd1399, %fd1388, %fd134, %p90;
	selp.f64 	%fd1400, %fd1389, %fd133, %p90;
$L__BB4_18:
	ld.param.u64 	%rd723, [_ZN6thrust24THRUST_300001_SM_1000_NS8cuda_cub4core6detail13_kernel_agentINS1_8__reduce11ReduceAgentIPN4cuda3std3__45tupleIJ8DataNodelEEESD_SC_iNS1_9__extrema9arg_min_fISB_l12cmp_impurityEEEEJSD_SD_iSH_EEEvDpT0__param_0];
	mul.wide.s32 	%rd570, %r1548, 104;
	add.s64 	%rd571, %rd723, %rd570;
	add.s64 	%rd545, %rd571, 53248;
	// begin inline asm
	ld.global.nc.u64 %rd544, [%rd545];
	// end inline asm
	add.s64 	%rd547, %rd571, 53256;
	// begin inline asm
	ld.global.nc.u64 %rd546, [%rd547];
	// end inline asm
	add.s64 	%rd549, %rd571, 53264;
	// begin inline asm
	ld.global.nc.u64 %rd548, [%rd549];
	// end inline asm
	add.s64 	%rd551, %rd571, 53272;
	// begin inline asm
	ld.global.nc.u64 %rd550, [%rd551];
	// end inline asm
	add.s64 	%rd553, %rd571, 53280;
	// begin inline asm
	ld.global.nc.u64 %rd552, [%rd553];
	// end inline asm
	add.s64 	%rd555, %rd571, 53288;
	// begin inline asm
	ld.global.nc.u64 %rd554, [%rd555];
	// end inline asm
	add.s64 	%rd557, %rd571, 53296;
	// begin inline asm
	ld.global.nc.u64 %rd556, [%rd557];
	// end inline asm
	add.s64 	%rd559, %rd571, 53304;
	// begin inline asm
	ld.global.nc.u64 %rd558, [%rd559];
	// end inline asm
	add.s64 	%rd561, %rd571, 53312;
	// begin inline asm
	ld.global.nc.u64 %rd560, [%rd561];
	// end inline asm
	add.s64 	%rd563, %rd571, 53320;
	// begin inline asm
	ld.global.nc.u64 %rd562, [%rd563];
	// end inline asm
	add.s64 	%rd565, %rd571, 53328;
	// begin inline asm
	ld.global.nc.u64 %rd564, [%rd565];
	// end inline asm
	add.s64 	%rd567, %rd571, 53336;
	// begin inline asm
	ld.global.nc.u64 %rd566, [%rd567];
	// end inline asm
	add.s64 	%rd569, %rd571, 53344;
	// begin inline asm
	ld.global.nc.u64 %rd568, [%rd569];
	// end inline asm
	cvt.u32.u64 	%r27, %rd564;
	mov.b64 	%fd166, %rd544;
	mov.b64 	%fd167, %rd546;
	mov.b64 	%fd168, %rd548;
	mov.b64 	%fd169, %rd550;
	mov.b64 	%fd170, %rd552;
	mov.b64 	%fd171, %rd554;
	mov.b64 	%fd172, %rd556;
	mov.b64 	%fd173, %rd558;
	mov.b64 	%fd174, %rd560;
	mov.b64 	%fd175, %rd562;
	mov.b64 	%fd176, %rd566;
	setp.lt.f64 	%p91, %fd1390, %fd176;
	mov.u64 	%rd735, %rd734;
	mov.f64 	%fd1401, %fd1390;
	mov.u32 	%r1555, %r1554;
	mov.f64 	%fd1402, %fd1391;
	mov.f64 	%fd1403, %fd1392;
	mov.f64 	%fd1404, %fd1393;
	mov.f64 	%fd1405, %fd1394;
	mov.f64 	%fd1406, %fd1395;
	mov.f64 	%fd1407, %fd1396;
	mov.f64 	%fd1408, %fd1397;
	mov.f64 	%fd1409, %fd1398;
	mov.f64 	%fd1410, %fd1399;
	mov.f64 	%fd1411, %fd1400;
	@%p91 bra 	$L__BB4_21;
	setp.gt.f64 	%p92, %fd1390, %fd176;
	mov.u64 	%rd735, %rd568;
	mov.f64 	%fd1401, %fd176;
	mov.u32 	%r1555, %r27;
	mov.f64 	%fd1402, %fd175;
	mov.f64 	%fd1403, %fd174;
	mov.f64 	%fd1404, %fd173;
	mov.f64 	%fd1405, %fd172;
	mov.f64 	%fd1406, %fd171;
	mov.f64 	%fd1407, %fd170;
	mov.f64 	%fd1408, %fd169;
	mov.f64 	%fd1409, %fd168;
	mov.f64 	%fd1410, %fd167;
	mov.f64 	%fd1411, %fd166;
	@%p92 bra 	$L__BB4_21;
	setp.lt.s64 	%p93, %rd734, %rd568;
	min.s64 	%rd735, %rd734, %rd568;
	selp.f64 	%fd1401, %fd1390, %fd176, %p93;
	selp.b32 	%r1555, %r1554, %r27, %p93;
	selp.f64 	%fd1402, %fd1391, %fd175, %p93;
	selp.f64 	%fd1403, %fd1392, %fd174, %p93;
	selp.f64 	%fd1404, %fd1393, %fd173, %p93;
	selp.f64 	%fd1405, %fd1394, %fd172, %p93;
	selp.f64 	%fd1406, %fd1395, %fd171, %p93;
	selp.f64 	%fd1407, %fd1396, %fd170, %p93;
	selp.f64 	%fd1408, %fd1397, %fd169, %p93;
	selp.f64 	%fd1409, %fd1398, %fd168, %p93;
	selp.f64 	%fd1410, %fd1399, %fd167, %p93;
	selp.f64 	%fd1411, %fd1400, %fd166, %p93;
$L__BB4_21:
	ld.param.u64 	%rd724, [_ZN6thrust24THRUST_300001_SM_1000_NS8cuda_cub4core6detail13_kernel_agentINS1_8__reduce11ReduceAgentIPN4cuda3std3__45tupleIJ8DataNodelEEESD_SC_iNS1_9__extrema9arg_min_fISB_l12cmp_impurityEEEEJSD_SD_iSH_EEEvDpT0__param_0];
	mul.wide.s32 	%rd598, %r1548, 104;
	add.s64 	%rd599, %rd724, %rd598;
	add.s64 	%rd573, %rd599, 79872;
	// begin inline asm
	ld.global.nc.u64 %rd572, [%rd573];
	// end inline asm
	add.s64 	%rd575, %rd599, 79880;
	// begin inline asm
	ld.global.nc.u64 %rd574, [%rd575];
	// end inline asm
	add.s64 	%rd577, %rd599, 79888;
	// begin inline asm
	ld.global.nc.u64 %rd576, [%rd577];
	// end inline asm
	add.s64 	%rd579, %rd599, 79896;
	// begin inline asm
	ld.global.nc.u64 %rd578, [%rd579];
	// end inline asm
	add.s64 	%rd581, %rd599, 79904;
	// begin inline asm
	ld.global.nc.u64 %rd580, [%rd581];
	// end inline asm
	add.s64 	%rd583, %rd599, 79912;
	// begin inline asm
	ld.global.nc.u64 %rd582, [%rd583];
	// end inline asm
	add.s64 	%rd585, %rd599, 79920;
	// begin inline asm
	ld.global.nc.u64 %rd584, [%rd585];
	// end inline asm
	add.s64 	%rd587, %rd599, 79928;
	// begin inline asm
	ld.global.nc.u64 %rd586, [%rd587];
	// end inline asm
	add.s64 	%rd589, %rd599, 79936;
	// begin inline asm
	ld.global.nc.u64 %rd588, [%rd589];
	// end inline asm
	add.s64 	%rd591, %rd599, 79944;
	// begin inline asm
	ld.global.nc.u64 %rd590, [%rd591];
	// end inline asm
	add.s64 	%rd593, %rd599, 79952;
	// begin inline asm
	ld.global.nc.u64 %rd592, [%rd593];
	// end inline asm
	add.s64 	%rd595, %rd599, 79960;
	// begin inline asm
	ld.global.nc.u64 %rd594, [%rd595];
	// end inline asm
	add.s64 	%rd597, %rd599, 79968;
	// begin inline asm
	ld.global.nc.u64 %rd596, [%rd597];
	// end inline asm
	cvt.u32.u64 	%r30, %rd592;
	mov.b64 	%fd199, %rd572;
	mov.b64 	%fd200, %rd574;
	mov.b64 	%fd201, %rd576;
	mov.b64 	%fd202, %rd578;
	mov.b64 	%fd203, %rd580;
	mov.b64 	%fd204, %rd582;
	mov.b64 	%fd205, %rd584;
	mov.b64 	%fd206, %rd586;
	mov.b64 	%fd207, %rd588;
	mov.b64 	%fd208, %rd590;
	mov.b64 	%fd209, %rd594;
	setp.lt.f64 	%p94, %fd1401, %fd209;
	mov.u64 	%rd736, %rd735;
	mov.f64 	%fd1412, %fd1401;
	mov.u32 	%r1556, %r1555;
	mov.f64 	%fd1413, %fd1402;
	mov.f64 	%fd1414, %fd1403;
	mov.f64 	%fd1415, %fd1404;
	mov.f64 	%fd1416, %fd1405;
	mov.f64 	%fd1417, %fd1406;
	mov.f64 	%fd1418, %fd1407;
	mov.f64 	%fd1419, %fd1408;
	mov.f64 	%fd1420, %fd1409;
	mov.f64 	%fd1421, %fd1410;
	mov.f64 	%fd1422, %fd1411;
	@%p94 bra 	$L__BB4_24;
	setp.gt.f64 	%p95, %fd1401, %fd209;
	mov.u64 	%rd736, %rd596;
	mov.f64 	%fd1412, %fd209;
	mov.u32 	%r1556, %r30;
	mov.f64 	%fd1413, %fd208;
	mov.f64 	%fd1414, %fd207;
	mov.f64 	%fd1415, %fd206;
	mov.f64 	%fd1416, %fd205;
	mov.f64 	%fd1417, %fd204;
	mov.f64 	%fd1418, %fd203;
	mov.f64 	%fd1419, %fd202;
	mov.f64 	%fd1420, %fd201;
	mov.f64 	%fd1421, %fd200;
	mov.f64 	%fd1422, %fd199;
	@%p95 bra 	$L__BB4_24;
	setp.lt.s64 	%p96, %rd735, %rd596;
	min.s64 	%rd736, %rd735, %rd596;
	selp.f64 	%fd1412, %fd1401, %fd209, %p96;
	selp.b32 	%r1556, %r1555, %r30, %p96;
	selp.f64 	%fd1413, %fd1402, %fd208, %p96;
	selp.f64 	%fd1414, %fd1403, %fd207, %p96;
	selp.f64 	%fd1415, %fd1404, %fd206, %p96;
	selp.f64 	%fd1416, %fd1405, %fd205, %p96;
	selp.f64 	%fd1417, %fd1406, %fd204, %p96;
	selp.f64 	%fd1418, %fd1407, %fd203, %p96;
	selp.f64 	%fd1419, %fd1408, %fd202, %p96;
	selp.f64 	%fd1420, %fd1409, %fd201, %p96;
	selp.f64 	%fd1421, %fd1410, %fd200, %p96;
	selp.f64 	%fd1422, %fd1411, %fd199, %p96;
$L__BB4_24:
	ld.param.u32 	%r1529, [_ZN6thrust24THRUST_300001_SM_1000_NS8cuda_cub4core6detail13_kernel_agentINS1_8__reduce11ReduceAgentIPN4cuda3std3__45tupleIJ8DataNodelEEESD_SC_iNS1_9__extrema9arg_min_fISB_l12cmp_impurityEEEEJSD_SD_iSH_EEEvDpT0__param_2];
	add.s32 	%r1548, %r1548, 1024;
	setp.lt.s32 	%p97, %r1548, %r1529;
	@%p97 bra 	$L__BB4_12;
$L__BB4_25:
	ld.param.u32 	%r1530, [_ZN6thrust24THRUST_300001_SM_1000_NS8cuda_cub4core6detail13_kernel_agentINS1_8__reduce11ReduceAgentIPN4cuda3std3__45tupleIJ8DataNodelEEESD_SC_iNS1_9__extrema9arg_min_fISB_l12cmp_impurityEEEEJSD_SD_iSH_EEEvDpT0__param_2];
	// begin inline asm
	mov.u32 %r835, %laneid;
	// end inline asm
	mov.u32 	%r966, %tid.x;
	and.b32  	%r967, %r966, 992;
	add.s32 	%r968, %r967, 32;
	setp.gt.s32 	%p98, %r968, %r1530;
	not.b32 	%r969, %r967;
	add.s32 	%r970, %r1530, %r969;
	selp.b32 	%r964, %r970, 31, %p98;
	mov.b64 	%rd600, %fd1422;
	mov.b64 	{%r837, %r842}, %rd600;
	mov.b32 	%r963, 1;
	mov.b32 	%r965, -1;
	// begin inline asm
	shfl.sync.down.b32 %r836, %r837, %r963, %r964, %r965;
	// end inline asm
	// begin inline asm
	shfl.sync.down.b32 %r841, %r842, %r963, %r964, %r965;
	// end inline asm
	mov.b64 	%rd601, {%r836, %r841};
	mov.b64 	%fd243, %rd601;
	mov.b64 	%rd602, %fd1421;
	mov.b64 	{%r847, %r852}, %rd602;
	// begin inline asm
	shfl.sync.down.b32 %r846, %r847, %r963, %r964, %r965;
	// end inline asm
	// begin inline asm
	shfl.sync.down.b32 %r851, %r852, %r963, %r964, %r965;
	// end inline asm
	mov.b64 	%rd603, {%r846, %r851};
	mov.b64 	%fd244, %rd603;
	mov.b64 	%rd604, %fd1420;
	mov.b64 	{%r857, %r862}, %rd604;
	// begin inline asm
	shfl.sync.down.b32 %r856, %r857, %r963, %r964, %r965;
	// end inline asm
	// begin inline asm
	shfl.sync.down.b32 %r861, %r862, %r963, %r964, %r965;
	// end inline asm
	mov.b64 	%rd605, {%r856, %r861};
	mov.b64 	%fd245, %rd605;
	mov.b64 	%rd606, %fd1419;
	mov.b64 	{%r867, %r872}, %rd606;
	// begin inline asm
	shfl.sync.down.b32 %r866, %r867, %r963, %r964, %r965;
	// end inline asm
	// begin inline asm
	shfl.sync.down.b32 %r871, %r872, %r963, %r964, %r965;
	// end inline asm
	mov.b64 	%rd607, {%r866, %r871};
	mov.b64 	%fd246, %rd607;
	mov.b64 	%rd608, %fd1418;
	mov.b64 	{%r877, %r882}, %rd608;
	// begin inline asm
	shfl.sync.down.b32 %r876, %r877, %r963, %r964, %r965;
	// end inline asm
	// begin inline asm
	shfl.sync.down.b32 %r881, %r882, %r963, %r964, %r965;
	// end inline asm
	mov.b64 	%rd609, {%r876, %r881};
	mov.b64 	%fd247, %rd609;
	mov.b64 	%rd610, %fd1417;
	mov.b64 	{%r887, %r892}, %rd610;
	// begin inline asm
	shfl.sync.down.b32 %r886, %r887, %r963, %r964, %r965;
	// end inline asm
	// begin inline asm
	shfl.sync.down.b32 %r891, %r892, %r963, %r964, %r965;
	// end inline asm
	mov.b64 	%rd611, {%r886, %r891};
	mov.b64 	%fd248, %rd611;
	mov.b64 	%rd612, %fd1416;
	mov.b64 	{%r897, %r902}, %rd612;
	// begin inline asm
	shfl.sync.down.b32 %r896, %r897, %r963, %r964, %r965;
	// end inline asm
	// begin inline asm
	shfl.sync.down.b32 %r901, %r902, %r963, %r964, %r965;
	// end inline asm
	mov.b64 	%rd613, {%r896, %r901};
	mov.b64 	%fd249, %rd613;
	mov.b64 	%rd614, %fd1415;
	mov.b64 	{%r907, %r912}, %rd614;
	// begin inline asm
	shfl.sync.down.b32 %r906, %r907, %r963, %r964, %r965;
	// end inline asm
	// begin inline asm
	shfl.sync.down.b32 %r911, %r912, %r963, %r964, %r965;
	// end inline asm
	mov.b64 	%rd615, {%r906, %r911};
	mov.b64 	%fd250, %rd615;
	mov.b64 	%rd616, %fd1414;
	mov.b64 	{%r917, %r922}, %rd616;
	// begin inline asm
	shfl.sync.down.b32 %r916, %r917, %r963, %r964, %r965;
	// end inline asm
	// begin inline asm
	shfl.sync.down.b32 %r921, %r922, %r963, %r964, %r965;
	// end inline asm
	mov.b64 	%rd617, {%r916, %r921};
	mov.b64 	%fd251, %rd617;
	mov.b64 	%rd618, %fd1413;
	mov.b64 	{%r927, %r932}, %rd618;
	// begin inline asm
	shfl.sync.down.b32 %r926, %r927, %r963, %r964, %r965;
	// end inline asm
	// begin inline asm
	shfl.sync.down.b32 %r931, %r932, %r963, %r964, %r965;
	// end inline asm
	mov.b64 	%rd619, {%r926, %r931};
	mov.b64 	%fd252, %rd619;
	// begin inline asm
	shfl.sync.down.b32 %r936, %r1556, %r963, %r964, %r965;
	// end inline asm
	// begin inline asm
	shfl.sync.down.b32 %r941, %r942, %r963, %r964, %r965;
	// end inline asm
	mov.b64 	%rd620, %fd1412;
	mov.b64 	{%r947, %r952}, %rd620;
	// begin inline asm
	shfl.sync.down.b32 %r946, %r947, %r963, %r964, %r965;
	// end inline asm
	// begin inline asm
	shfl.sync.down.b32 %r951, %r952, %r963, %r964, %r965;
	// end inline asm
	mov.b64 	%rd621, {%r946, %r951};
	mov.b64 	%fd253, %rd621;
	mov.b64 	{%r957, %r962}, %rd736;
	// begin inline asm
	shfl.sync.down.b32 %r956, %r957, %r963, %r964, %r965;
	// end inline asm
	// begin inline asm
	shfl.sync.down.b32 %r961, %r962, %r963, %r964, %r965;
	// end inline asm
	mov.b64 	%rd26, {%r956, %r961};
	setp.ge.s32 	%p99, %r835, %r964;
	setp.lt.f64 	%p100, %fd1412, %fd253;
	or.pred  	%p101, %p99, %p100;
	mov.u64 	%rd738, %rd736;
	mov.f64 	%fd1434, %fd1412;
	mov.u32 	%r1558, %r1556;
	mov.f64 	%fd1435, %fd1413;
	mov.f64 	%fd1436, %fd1414;
	mov.f64 	%fd1437, %fd1415;
	mov.f64 	%fd1438, %fd1416;
	mov.f64 	%fd1439, %fd1417;
	mov.f64 	%fd1440, %fd1418;
	mov.f64 	%fd1441, %fd1419;
	mov.f64 	%fd1442, %fd1420;
	mov.f64 	%fd1443, %fd1421;
	mov.f64 	%fd1444, %fd1422;
	@%p101 bra 	$L__BB4_28;
	setp.gt.f64 	%p102, %fd1412, %fd253;
	mov.u64 	%rd738, %rd26;
	mov.f64 	%fd1434, %fd253;
	mov.u32 	%r1558, %r936;
	mov.f64 	%fd1435, %fd252;
	mov.f64 	%fd1436, %fd251;
	mov.f64 	%fd1437, %fd250;
	mov.f64 	%fd1438, %fd249;
	mov.f64 	%fd1439, %fd248;
	mov.f64 	%fd1440, %fd247;
	mov.f64 	%fd1441, %fd246;
	mov.f64 	%fd1442, %fd245;
	mov.f64 	%fd1443, %fd244;
	mov.f64 	%fd1444, %fd243;
	@%p102 bra 	$L__BB4_28;
	setp.lt.s64 	%p103, %rd736, %rd26;
	min.s64 	%rd738, %rd736, %rd26;
	selp.f64 	%fd1434, %fd1412, %fd253, %p103;
	selp.b32 	%r1558, %r1556, %r936, %p103;
	selp.f64 	%fd1435, %fd1413, %fd252, %p103;
	selp.f64 	%fd1436, %fd1414, %fd251, %p103;
	selp.f64 	%fd1437, %fd1415, %fd250, %p103;
	selp.f64 	%fd1438, %fd1416, %fd249, %p103;
	selp.f64 	%fd1439, %fd1417, %fd248, %p103;
	selp.f64 	%fd1440, %fd1418, %fd247, %p103;
	selp.f64 	%fd1441, %fd1419, %fd246, %p103;
	selp.f64 	%fd1442, %fd1420, %fd245, %p103;
	selp.f64 	%fd1443, %fd1421, %fd244, %p103;
	selp.f64 	%fd1444, %fd1422, %fd243, %p103;
$L__BB4_28:
	ld.param.u32 	%r1531, [_ZN6thrust24THRUST_300001_SM_1000_NS8cuda_cub4core6detail13_kernel_agentINS1_8__reduce11ReduceAgentIPN4cuda3std3__45tupleIJ8DataNodelEEESD_SC_iNS1_9__extrema9arg_min_fISB_l12cmp_impurityEEEEJSD_SD_iSH_EEEvDpT0__param_2];
	mov.b64 	%rd622, %fd1444;
	mov.b64 	{%r972, %r977}, %rd622;
	mov.u32 	%r1101, %tid.x;
	and.b32  	%r1102, %r1101, 992;
	add.s32 	%r1103, %r1102, 32;
	setp.gt.s32 	%p104, %r1103, %r1531;
	not.b32 	%r1104, %r1102;
	add.s32 	%r1105, %r1531, %r1104;
	selp.b32 	%r1099, %r1105, 31, %p104;
	mov.b32 	%r1098, 2;
	mov.b32 	%r1100, -1;
	// begin inline asm
	shfl.sync.down.b32 %r971, %r972, %r1098, %r1099, %r1100;
	// end inline asm
	// begin inline asm
	shfl.sync.down.b32 %r976, %r977, %r1098, %r1099, %r1100;
	// end inline asm
	mov.b64 	%rd623, {%r971, %r976};
	mov.b64 	%fd276, %rd623;
	mov.b64 	%rd624, %fd1443;
	mov.b64 	{%r982, %r987}, %rd624;
	// begin inline asm
	shfl.sync.down.b32 %r981, %r982, %r1098, %r1099, %r1100;
	// end inline asm
	// begin inline asm
	shfl.sync.down.b32 %r986, %r987, %r1098, %r1099, %r1100;
	// end inline asm
	mov.b64 	%rd625, {%r981, %r986};
	mov.b64 	%fd277, %rd625;
	mov.b64 	%rd626, %fd1442;
	mov.b64 	{%r992, %r997}, %rd626;
	// begin inline asm
	shfl.sync.down.b32 %r991, %r992, %r1098, %r1099, %r1100;
	// end inline asm
	// begin inline asm
	shfl.sync.down.b32 %r996, %r997, %r1098, %r1099, %r1100;
	// end inline asm
	mov.b64 	%rd627, {%r991, %r996};
	mov.b64 	%fd278, %rd627;
	mov.b64 	%rd628, %fd1441;
	mov.b64 	{%r1002, %r1007}, %rd628;
	// begin inline asm
	shfl.sync.down.b32 %r1001, %r1002, %r1098, %r1099, %r1100;
	// end inline asm
	// begin inline asm
	shfl.sync.down.b32 %r1006, %r1007, %r1098, %r1099, %r1100;
	// end inline asm
	mov.b64 	%rd629, {%r1001, %r1006};
	mov.b64 	%fd279, %rd629;
	mov.b64 	%rd630, %fd1440;
	mov.b64 	{%r1012, %r1017}, %rd630;
	// begin inline asm
	shfl.sync.down.b32 %r1011, %r1012, %r1098, %r1099, %r1100;
	// end inline asm
	// begin inline asm
	shfl.sync.down.b32 %r1016, %r1017, %r1098, %r1099, %r1100;
	// end inline asm
	mov.b64 	%rd631, {%r1011, %r1016};
	mov.b64 	%fd280, %rd631;
	mov.b64 	%rd632, %fd1439;
	mov.b64 	{%r1022, %r1027}, %rd632;
	// begin inline asm
	shfl.sync.down.b32 %r1021, %r1022, %r1098, %r1099, %r1100;
	// end inline asm
	// begin inline asm
	shfl.sync.down.b32 %r1026, %r1027, %r1098, %r1099, %r1100;
	// end inline asm
	mov.b64 	%rd633, {%r1021, %r1026};
	mov.b64 	%fd281, %rd633;
	mov.b64 	%rd634, %fd1438;
	mov.b64 	{%r1032, %r1037}, %rd634;
	// begin inline asm
	shfl.sync.down.b32 %r1031, %r1032, %r1098, %r1099, %r1100;
	// end inline asm
	// begin inline asm
	shfl.sync.down.b32 %r1036, %r1037, %r1098, %r1099, %r1100;
	// end inline asm
	mov.b64 	%rd635, {%r1031, %r1036};
	mov.b64 	%fd282, %rd635;
	mov.b64 	%rd636, %fd1437;
	mov.b64 	{%r1042, %r1047}, %rd636;
	// begin inline asm
	shfl.sync.down.b32 %r1041, %r1042, %r1098, %r1099, %r1100;
	// end inline asm
	// begin inline asm
	shfl.sync.down.b32 %r1046, %r1047, %r1098, %r1099, %r1100;
	// end inline asm
	mov.b64 	%rd637, {%r1041, %r1046};
	mov.b64 	%fd283, %rd637;
	mov.b64 	%rd638, %fd1436;
	mov.b64 	{%r1052, %r1057}, %rd638;
	// begin inline asm
	shfl.sync.down.b32 %r1051, %r1052, %r1098, %r1099, %r1100;
	// end inline asm
	// begin inline asm
	shfl.sync.down.b32 %r1056, %r1057, %r1098, %r1099, %r1100;
	// end inline asm
	mov.b64 	%rd639, {%r1051, %r1056};
	mov.b64 	%fd284, %rd639;
	mov.b64 	%rd640, %fd1435;
	mov.b64 	{%r1062, %r1067}, %rd640;
	// begin inline asm
	shfl.sync.down.b32 %r1061, %r1062, %r1098, %r1099, %r1100;
	// end inline asm
	// begin inline asm
	shfl.sync.down.b32 %r1066, %r1067, %r1098, %r1099, %r1100;
	// end inline asm
	mov.b64 	%rd641, {%r1061, %r1066};
	mov.b64 	%fd285, %rd641;
	// begin inline asm
	shfl.sync.down.b32 %r1071, %r1558, %r1098, %r1099, %r1100;
	// end inline asm
	// begin inline asm
	shfl.sync.down.b32 %r1076, %r1077, %r1098, %r1099, %r1100;
	// end inline asm
	mov.b64 	%rd642, %fd1434;
	mov.b64 	{%r1082, %r1087}, %rd642;
	// begin inline asm
	shfl.sync.down.b32 %r1081, %r1082, %r1098, %r1099, %r1100;
	// end inline asm
	// begin inline asm
	shfl.sync.down.b32 %r1086, %r1087, %r1098, %r1099, %r1100;
	// end inline asm
	mov.b64 	%rd643, {%r1081, %r1086};
	mov.b64 	%fd286, %rd643;
	mov.b64 	{%r1092, %r1097}, %rd738;
	// begin inline asm
	shfl.sync.down.b32 %r1091, %r1092, %r1098, %r1099, %r1100;
	// end inline asm
	// begin inline asm
	shfl.sync.down.b32 %r1096, %r1097, %r1098, %r1099, %r1100;
	// end inline asm
	mov.b64 	%rd29, {%r1091, %r1096};
	add.s32 	%r1106, %r835, 2;
	setp.gt.s32 	%p105, %r1106, %r1099;
	setp.lt.f64 	%p106, %fd1434, %fd286;
	or.pred  	%p107, %p105, %p106;
	mov.u64 	%rd739, %rd738;
	mov.f64 	%fd1445, %fd1434;
	mov.u32 	%r1559, %r1558;
	mov.f64 	%fd1446, %fd1435;
	mov.f64 	%fd1447, %fd1436;
	mov.f64 	%fd1448, %fd1437;
	mov.f64 	%fd1449, %fd1438;
	mov.f64 	%fd1450, %fd1439;
	mov.f64 	%fd1451, %fd1440;
	mov.f64 	%fd1452, %fd1441;
	mov.f64 	%fd1453, %fd1442;
	mov.f64 	%fd1454, %fd1443;
	mov.f64 	%fd1455, %fd1444;
	@%p107 bra 	$L__BB4_31;
	setp.gt.f64 	%p108, %fd1434, %fd286;
	mov.u64 	%rd739, %rd29;
	mov.f64 	%fd1445, %fd286;
	mov.u32 	%r1559, %r1071;
	mov.f64 	%fd1446, %fd285;
	mov.f64 	%fd1447, %fd284;
	mov.f64 	%fd1448, %fd283;
	mov.f64 	%fd1449, %fd282;
	mov.f64 	%fd1450, %fd281;
	mov.f64 	%fd1451, %fd280;
	mov.f64 	%fd1452, %fd279;
	mov.f64 	%fd1453, %fd278;
	mov.f64 	%fd1454, %fd277;
	mov.f64 	%fd1455, %fd276;
	@%p108 bra 	$L__BB4_31;
	setp.lt.s64 	%p109, %rd738, %rd29;
	min.s64 	%rd739, %rd738, %rd29;
	selp.f64 	%fd1445, %fd1434, %fd286, %p109;
	selp.b32 	%r1559, %r1558, %r1071, %p109;
	selp.f64 	%fd1446, %fd1435, %fd285, %p109;
	selp.f64 	%fd1447, %fd1436, %fd284, %p109;
	selp.f64 	%fd1448, %fd1437, %fd283, %p109;
	selp.f64 	%fd1449, %fd1438, %fd282, %p109;
	selp.f64 	%fd1450, %fd1439, %fd281, %p109;
	selp.f64 	%fd1451, %fd1440, %fd280, %p109;
	selp.f64 	%fd1452, %fd1441, %fd279, %p109;
	selp.f64 	%fd1453, %fd1442, %fd278, %p109;
	selp.f64 	%fd1454, %fd1443, %fd277, %p109;
	selp.f64 	%fd1455, %fd1444, %fd276, %p109;
$L__BB4_31:
	ld.param.u32 	%r1532, [_ZN6thrust24THRUST_300001_SM_1000_NS8cuda_cub4core6detail13_kernel_agentINS1_8__reduce11ReduceAgentIPN4cuda3std3__45tupleIJ8DataNodelEEESD_SC_iNS1_9__extrema9arg_min_fISB_l12cmp_impurityEEEEJSD_SD_iSH_EEEvDpT0__param_2];
	mov.b64 	%rd644, %fd1455;
	mov.b64 	{%r1108, %r1113}, %rd644;
	mov.u32 	%r1237, %tid.x;
	and.b32  	%r1238, %r1237, 992;
	add.s32 	%r1239, %r1238, 32;
	setp.gt.s32 	%p110, %r1239, %r1532;
	not.b32 	%r1240, %r1238;
	add.s32 	%r1241, %r1532, %r1240;
	selp.b32 	%r1235, %r1241, 31, %p110;
	mov.b32 	%r1234, 4;
	mov.b32 	%r1236, -1;
	// begin inline asm
	shfl.sync.down.b32 %r1107, %r1108, %r1234, %r1235, %r1236;
	// end inline asm
	// begin inline asm
	shfl.sync.down.b32 %r1112, %r1113, %r1234, %r1235, %r1236;
	// end inline asm
	mov.b64 	%rd645, {%r1107, %r1112};
	mov.b64 	%fd309, %rd645;
	mov.b64 	%rd646, %fd1454;
	mov.b64 	{%r1118, %r1123}, %rd646;
	// begin inline asm
	shfl.sync.down.b32 %r1117, %r1118, %r1234, %r1235, %r1236;
	// end inline asm
	// begin inline asm
	shfl.sync.down.b32 %r1122, %r1123, %r1234, %r1235, %r1236;
	// end inline asm
	mov.b64 	%rd647, {%r1117, %r1122};
	mov.b64 	%fd310, %rd647;
	mov.b64 	%rd648, %fd1453;
	mov.b64 	{%r1128, %r1133}, %rd648;
	// begin inline asm
	shfl.sync.down.b32 %r1127, %r1128, %r1234, %r1235, %r1236;
	// end inline asm
	// begin inline asm
	shfl.sync.down.b32 %r1132, %r1133, %r1234, %r1235, %r1236;
	// end inline asm
	mov.b64 	%rd649, {%r1127, %r1132};
	mov.b64 	%fd311, %rd649;
	mov.b64 	%rd650, %fd1452;
	mov.b64 	{%r1138, %r1143}, %rd650;
	// begin inline asm
	shfl.sync.down.b32 %r1137, %r1138, %r1234, %r1235, %r1236;
	// end inline asm
	// begin inline asm
	shfl.sync.down.b32 %r1142, %r1143, %r1234, %r1235, %r1236;
	// end inline asm
	mov.b64 	%rd651, {%r1137, %r1142};
	mov.b64 	%fd312, %rd651;
	mov.b64 	%rd652, %fd1451;
	mov.b64 	{%r1148, %r1153}, %rd652;
	// begin inline asm
	shfl.sync.down.b32 %r1147, %r1148, %r1234, %r1235, %r1236;
	// end inline asm
	// begin inline asm
	shfl.sync.down.b32 %r1152, %r1153, %r1234, %r1235, %r1236;
	// end inline asm
	mov.b64 	%rd653, {%r1147, %r1152};
	mov.b64 	%fd313, %rd653;
	mov.b64 	%rd654, %fd1450;
	mov.b64 	{%r1158, %r1163}, %rd654;
	// begin inline asm
	shfl.sync.down.b32 %r1157, %r1158, %r1234, %r1235, %r1236;
	// end inline asm
	// begin inline asm
	shfl.sync.down.b32 %r1162, %r1163, %r1234, %r1235, %r1236;
	// end inline asm
	mov.b64 	%rd655, {%r1157, %r1162};
	mov.b64 	%fd314, %rd655;
	mov.b64 	%rd656, %fd1449;
	mov.b64 	{%r1168, %r1173}, %rd656;
	// begin inline asm
	shfl.sync.down.b32 %r1167, %r1168, %r1234, %r1235, %r1236;
	// end inline asm
	// begin inline asm
	shfl.sync.down.b32 %r1172, %r1173, %r1234, %r1235, %r1236;
	// end inline asm
	mov.b64 	%rd657, {%r1167, %r1172};
	mov.b64 	%fd315, %rd657;
	mov.b64 	%rd658, %fd1448;
	mov.b64 	{%r1178, %r1183}, %rd658;
	// begin inline asm
	shfl.sync.down.b32 %r1177, %r1178, %r1234, %r1235, %r1236;
	// end inline asm
	// begin inline asm
	shfl.sync.down.b32 %r1182, %r1183, %r1234, %r1235, %r1236;
	// end inline asm
	mov.b64 	%rd659, {%r1177, %r1182};
	mov.b64 	%fd316, %rd659;
	mov.b64 	%rd660, %fd1447;
	mov.b64 	{%r1188, %r1193}, %rd660;
	// begin inline asm
	shfl.sync.down.b32 %r1187, %r1188, %r1234, %r1235, %r1236;
	// end inline asm
	// begin inline asm
	shfl.sync.down.b32 %r1192, %r1193, %r1234, %r1235, %r1236;
	// end inline asm
	mov.b64 	%rd661, {%r1187, %r1192};
	mov.b64 	%fd317, %rd661;
	mov.b64 	%rd662, %fd1446;
	mov.b64 	{%r1198, %r1203}, %rd662;
	// begin inline asm
	shfl.sync.down.b32 %r1197, %r1198, %r1234, %r1235, %r1236;
	// end inline asm
	// begin inline asm
	shfl.sync.down.b32 %r1202, %r1203, %r1234, %r1235, %r1236;
	// end inline asm
	mov.b64 	%rd663, {%r1197, %r1202};
	mov.b64 	%fd318, %rd663;
	// begin inline asm
	shfl.sync.down.b32 %r1207, %r1559, %r1234, %r1235, %r1236;
	// end inline asm
	// begin inline asm
	shfl.sync.down.b32 %r1212, %r1213, %r1234, %r1235, %r1236;
	// end inline asm
	mov.b64 	%rd664, %fd1445;
	mov.b64 	{%r1218, %r1223}, %rd664;
	// begin inline asm
	shfl.sync.down.b32 %r1217, %r1218, %r1234, %r1235, %r1236;
	// end inline asm
	// begin inline asm
	shfl.sync.down.b32 %r1222, %r1223, %r1234, %r1235, %r1236;
	// end inline asm
	mov.b64 	%rd665, {%r1217, %r1222};
	mov.b64 	%fd319, %rd665;
	mov.b64 	{%r1228, %r1233}, %rd739;
	// begin inline asm
	shfl.sync.down.b32 %r1227, %r1228, %r1234, %r1235, %r1236;
	// end inline asm
	// begin inline asm
	shfl.sync.down.b32 %r1232, %r1233, %r1234, %r1235, %r1236;
	// end inline asm
	mov.b64 	%rd32, {%r1227, %r1232};
	add.s32 	%r1242, %r835, 4;
	setp.gt.s32 	%p111, %r1242, %r1235;
	setp.lt.f64 	%p112, %fd1445, %fd319;
	or.pred  	%p113, %p111, %p112;
	mov.u64 	%rd740, %rd739;
	mov.f64 	%fd1456, %fd1445;
	mov.u32 	%r1560, %r1559;
	mov.f64 	%fd1457, %fd1446;
	mov.f64 	%fd1458, %fd1447;
	mov.f64 	%fd1459, %fd1448;
	mov.f64 	%fd1460, %fd1449;
	mov.f64 	%fd1461, %fd1450;
	mov.f64 	%fd1462, %fd1451;
	mov.f64 	%fd1463, %fd1452;
	mov.f64 	%fd1464, %fd1453;
	mov.f64 	%fd1465, %fd1454;
	mov.f64 	%fd1466, %fd1455;
	@%p113 bra 	$L__BB4_34;
	setp.gt.f64 	%p114, %fd1445, %fd319;
	mov.u64 	%rd740, %rd32;
	mov.f64 	%fd1456, %fd319;
	mov.u32 	%r1560, %r1207;
	mov.f64 	%fd1457, %fd318;
	mov.f64 	%fd1458, %fd317;
	mov.f64 	%fd1459, %fd316;
	mov.f64 	%fd1460, %fd315;
	mov.f64 	%fd1461, %fd314;
	mov.f64 	%fd1462, %fd313;
	mov.f64 	%fd1463, %fd312;
	mov.f64 	%fd1464, %fd311;
	mov.f64 	%fd1465, %fd310;
	mov.f64 	%fd1466, %fd309;
	@%p114 bra 	$L__BB4_34;
	setp.lt.s64 	%p115, %rd739, %rd32;
	min.s64 	%rd740, %rd739, %rd32;
	selp.f64 	%fd1456, %fd1445, %fd319, %p115;
	selp.b32 	%r1560, %r1559, %r1207, %p115;
	selp.f64 	%fd1457, %fd1446, %fd318, %p115;
	selp.f64 	%fd1458, %fd1447, %fd317, %p115;
	selp.f64 	%fd1459, %fd1448, %fd316, %p115;
	selp.f64 	%fd1460, %fd1449, %fd315, %p115;
	selp.f64 	%fd1461, %fd1450, %fd314, %p115;
	selp.f64 	%fd1462, %fd1451, %fd313, %p115;
	selp.f64 	%fd1463, %fd1452, %fd312, %p115;
	selp.f64 	%fd1464, %fd1453, %fd311, %p115;
	selp.f64 	%fd1465, %fd1454, %fd310, %p115;
	selp.f64 	%fd1466, %fd1455, %fd309, %p115;
$L__BB4_34:
	ld.param.u32 	%r1533, [_ZN6thrust24THRUST_300001_SM_1000_NS8cuda_cub4core6detail13_kernel_agentINS1_8__reduce11ReduceAgentIPN4cuda3std3__45tupleIJ8DataNodelEEESD_SC_iNS1_9__extrema9arg_min_fISB_l12cmp_impurityEEEEJSD_SD_iSH_EEEvDpT0__param_2];
	mov.b64 	%rd666, %fd1466;
	mov.b64 	{%r1244, %r1249}, %rd666;
	mov.u32 	%r1373, %tid.x;
	and.b32  	%r1374, %r1373, 992;
	add.s32 	%r1375, %r1374, 32;
	setp.gt.s32 	%p116, %r1375, %r1533;
	not.b32 	%r1376, %r1374;
	add.s32 	%r1377, %r1533, %r1376;
	selp.b32 	%r1371, %r1377, 31, %p116;
	mov.b32 	%r1370, 8;
	mov.b32 	%r1372, -1;
	// begin inline asm
	shfl.sync.down.b32 %r1243, %r1244, %r1370, %r1371, %r1372;
	// end inline asm
	// begin inline asm
	shfl.sync.down.b32 %r1248, %r1249, %r1370, %r1371, %r1372;
	// end inline asm
	mov.b64 	%rd667, {%r1243, %r1248};
	mov.b64 	%fd342, %rd667;
	mov.b64 	%rd668, %fd1465;
	mov.b64 	{%r1254, %r1259}, %rd668;
	// begin inline asm
	shfl.sync.down.b32 %r1253, %r1254, %r1370, %r1371, %r1372;
	// end inline asm
	// begin inline asm
	shfl.sync.down.b32 %r1258, %r1259, %r1370, %r1371, %r1372;
	// end inline asm
	mov.b64 	%rd669, {%r1253, %r1258};
	mov.b64 	%fd343, %rd669;
	mov.b64 	%rd670, %fd1464;
	mov.b64 	{%r1264, %r1269}, %rd670;
	// begin inline asm
	shfl.sync.down.b32 %r1263, %r1264, %r1370, %r1371, %r1372;
	// end inline asm
	// begin inline asm
	shfl.sync.down.b32 %r1268, %r1269, %r1370, %r1371, %r1372;
	// end inline asm
	mov.b64 	%rd671, {%r1263, %r1268};
	mov.b64 	%fd344, %rd671;
	mov.b64 	%rd672, %fd1463;
	mov.b64 	{%r1274, %r1279}, %rd672;
	// begin inline asm
	shfl.sync.down.b32 %r1273, %r1274, %r1370, %r1371, %r1372;
	// end inline asm
	// begin inline asm
	shfl.sync.down.b32 %r1278, %r1279, %r1370, %r1371, %r1372;
	// end inline asm
	mov.b64 	%rd673, {%r1273, %r1278};
	mov.b64 	%fd345, %rd673;
	mov.b64 	%rd674, %fd1462;
	mov.b64 	{%r1284, %r1289}, %rd674;
	// begin inline asm
	shfl.sync.down.b32 %r1283, %r1284, %r1370, %r1371, %r1372;
	// end inline asm
	// begin inline asm
	shfl.sync.down.b32 %r1288, %r1289, %r1370, %r1371, %r1372;
	// end inline asm
	mov.b64 	%rd675, {%r1283, %r1288};
	mov.b64 	%fd346, %rd675;
	mov.b64 	%rd676, %fd1461;
	mov.b64 	{%r1294, %r1299}, %rd676;
	// begin inline asm
	shfl.sync.down.b32 %r1293, %r1294, %r1370, %r1371, %r1372;
	// end inline asm
	// begin inline asm
	shfl.sync.down.b32 %r1298, %r1299, %r1370, %r1371, %r1372;
	// end inline asm
	mov.b64 	%rd677, {%r1293, %r1298};
	mov.b64 	%fd347, %rd677;
	mov.b64 	%rd678, %fd1460;
	mov.b64 	{%r1304, %r1309}, %rd678;
	// begin inline asm
	shfl.sync.down.b32 %r1303, %r1304, %r1370, %r1371, %r1372;
	// end inline asm
	// begin inline asm
	shfl.sync.down.b32 %r1308, %r1309, %r1370, %r1371, %r1372;
	// end inline asm
	mov.b64 	%rd679, {%r1303, %r1308};
	mov.b64 	%fd348, %rd679;
	mov.b64 	%rd680, %fd1459;
	mov.b64 	{%r1314, %r1319}, %rd680;
	// begin inline asm
	shfl.sync.down.b32 %r1313, %r1314, %r1370, %r1371, %r1372;
	// end inline asm
	// begin inline asm
	shfl.sync.down.b32 %r1318, %r1319, %r1370, %r1371, %r1372;
	// end inline asm
	mov.b64 	%rd681, {%r1313, %r1318};
	mov.b64 	%fd349, %rd681;
	mov.b64 	%rd682, %fd1458;
	mov.b64 	{%r1324, %r1329}, %rd682;
	// begin inline asm
	shfl.sync.down.b32 %r1323, %r1324, %r1370, %r1371, %r1372;
	// end inline asm
	// begin inline asm
	shfl.sync.down.b32 %r1328, %r1329, %r1370, %r1371, %r1372;
	// end inline asm
	mov.b64 	%rd683, {%r1323, %r1328};
	mov.b64 	%fd350, %rd683;
	mov.b64 	%rd684, %fd1457;
	mov.b64 	{%r1334, %r1339}, %rd684;
	// begin inline asm
	shfl.sync.down.b32 %r1333, %r1334, %r1370, %r1371, %r1372;
	// end inline asm
	// begin inline asm
	shfl.sync.down.b32 %r1338, %r1339, %r1370, %r1371, %r1372;
	// end inline asm
	mov.b64 	%rd685, {%r1333, %r1338};
	mov.b64 	%fd351, %rd685;
	// begin inline asm
	shfl.sync.down.b32 %r1343, %r1560, %r1370, %r1371, %r1372;
	// end inline asm
	// begin inline asm
	shfl.sync.down.b32 %r1348, %r1349, %r1370, %r1371, %r1372;
	// end inline asm
	mov.b64 	%rd686, %fd1456;
	mov.b64 	{%r1354, %r1359}, %rd686;
	// begin inline asm
	shfl.sync.down.b32 %r1353, %r1354, %r1370, %r1371, %r1372;
	// end inline asm
	// begin inline asm
	shfl.sync.down.b32 %r1358, %r1359, %r1370, %r1371, %r1372;
	// end inline asm
	mov.b64 	%rd687, {%r1353, %r1358};
	mov.b64 	%fd352, %rd687;
	mov.b64 	{%r1364, %r1369}, %rd740;
	// begin inline asm
	shfl.sync.down.b32 %r1363, %r1364, %r1370, %r1371, %r1372;
	// end inline asm
	// begin inline asm
	shfl.sync.down.b32 %r1368, %r1369, %r1370, %r1371, %r1372;
	// end inline asm
	mov.b64 	%rd35, {%r1363, %r1368};
	add.s32 	%r1378, %r835, 8;
	setp.gt.s32 	%p117, %r1378, %r1371;
	setp.lt.f64 	%p118, %fd1456, %fd352;
	or.pred  	%p119, %p117, %p118;
	mov.u64 	%rd741, %rd740;
	mov.f64 	%fd1467, %fd1456;
	mov.u32 	%r1561, %r1560;
	mov.f64 	%fd1468, %fd1457;
	mov.f64 	%fd1469, %fd1458;
	mov.f64 	%fd1470, %fd1459;
	mov.f64 	%fd1471, %fd1460;
	mov.f64 	%fd1472, %fd1461;
	mov.f64 	%fd1473, %fd1462;
	mov.f64 	%fd1474, %fd1463;
	mov.f64 	%fd1475, %fd1464;
	mov.f64 	%fd1476, %fd1465;
	mov.f64 	%fd1477, %fd1466;
	@%p119 bra 	$L__BB4_37;
	setp.gt.f64 	%p120, %fd1456, %fd352;
	mov.u64 	%rd741, %rd35;
	mov.f64 	%fd1467, %fd352;
	mov.u32 	%r1561, %r1343;
	mov.f64 	%fd1468, %fd351;
	mov.f64 	%fd1469, %fd350;
	mov.f64 	%fd1470, %fd349;
	mov.f64 	%fd1471, %fd348;
	mov.f64 	%fd1472, %fd347;
	mov.f64 	%fd1473, %fd346;
	mov.f64 	%fd1474, %fd345;
	mov.f64 	%fd1475, %fd344;
	mov.f64 	%fd1476, %fd343;
	mov.f64 	%fd1477, %fd342;
	@%p120 bra 	$L__BB4_37;
	setp.lt.s64 	%p121, %rd740, %rd35;
	min.s64 	%rd741, %rd740, %rd35;
	selp.f64 	%fd1467, %fd1456, %fd352, %p121;
	selp.b32 	%r1561, %r1560, %r1343, %p121;
	selp.f64 	%fd1468, %fd1457, %fd351, %p121;
	selp.f64 	%fd1469, %fd1458, %fd350, %p121;
	selp.f64 	%fd1470, %fd1459, %fd349, %p121;
	selp.f64 	%fd1471, %fd1460, %fd348, %p121;
	selp.f64 	%fd1472, %fd1461, %fd347, %p121;
	selp.f64 	%fd1473, %fd1462, %fd346, %p121;
	selp.f64 	%fd1474, %fd1463, %fd345, %p121;
	selp.f64 	%fd1475, %fd1464, %fd344, %p121;
	selp.f64 	%fd1476, %fd1465, %fd343, %p121;
	selp.f64 	%fd1477, %fd1466, %fd342, %p121;
$L__BB4_37:
	ld.param.u32 	%r1534, [_ZN6thrust24THRUST_300001_SM_1000_NS8cuda_cub4core6detail13_kernel_agentINS1_8__reduce11ReduceAgentIPN4cuda3std3__45tupleIJ8DataNodelEEESD_SC_iNS1_9__extrema9arg_min_fISB_l12cmp_impurityEEEEJSD_SD_iSH_EEEvDpT0__param_2];
	mov.b64 	%rd688, %fd1477;
	mov.b64 	{%r1380, %r1385}, %rd688;
	mov.u32 	%r1509, %tid.x;
	and.b32  	%r1510, %r1509, 992;
	add.s32 	%r1511, %r1510, 32;
	setp.gt.s32 	%p122, %r1511, %r1534;
	not.b32 	%r1512, %r1510;
	add.s32 	%r1513, %r1534, %r1512;
	selp.b32 	%r1507, %r1513, 31, %p122;
	mov.b32 	%r1506, 16;
	mov.b32 	%r1508, -1;
	// begin inline asm
	shfl.sync.down.b32 %r1379, %r1380, %r1506, %r1507, %r1508;
	// end inline asm
	// begin inline asm
	shfl.sync.down.b32 %r1384, %r1385, %r1506, %r1507, %r1508;
	// end inline asm
	mov.b64 	%rd689, {%r1379, %r1384};
	mov.b64 	%fd375, %rd689;
	mov.b64 	%rd690, %fd1476;
	mov.b64 	{%r1390, %r1395}, %rd690;
	// begin inline asm
	shfl.sync.down.b32 %r1389, %r1390, %r1506, %r1507, %r1508;
	// end inline asm
	// begin inline asm
	shfl.sync.down.b32 %r1394, %r1395, %r1506, %r1507, %r1508;
	// end inline asm
	mov.b64 	%rd691, {%r1389, %r1394};
	mov.b64 	%fd376, %rd691;
	mov.b64 	%rd692, %fd1475;
	mov.b64 	{%r1400, %r1405}, %rd692;
	// begin inline asm
	shfl.sync.down.b32 %r1399, %r1400, %r1506, %r1507, %r1508;
	// end inline asm
	// begin inline asm
	shfl.sync.down.b32 %r1404, %r1405, %r1506, %r1507, %r1508;
	// end inline asm
	mov.b64 	%rd693, {%r1399, %r1404};
	mov.b64 	%fd377, %rd693;
	mov.b64 	%rd694, %fd1474;
	mov.b64 	{%r1410, %r1415}, %rd694;
	// begin inline asm
	shfl.sync.down.b32 %r1409, %r1410, %r1506, %r1507, %r1508;
	// end inline asm
	// begin inline asm
	shfl.sync.down.b32 %r1414, %r1415, %r1506, %r1507, %r1508;
	// end inline asm
	mov.b64 	%rd695, {%r1409, %r1414};
	mov.b64 	%fd378, %rd695;
	mov.b64 	%rd696, %fd1473;
	mov.b64 	{%r1420, %r1425}, %rd696;
	// begin inline asm
	shfl.sync.down.b32 %r1419, %r1420, %r1506, %r1507, %r1508;
	// end inline asm
	// begin inline asm
	shfl.sync.down.b32 %r1424, %r1425, %r1506, %r1507, %r1508;
	// end inline asm
	mov.b64 	%rd697, {%r1419, %r1424};
	mov.b64 	%fd379, %rd697;
	mov.b64 	%rd698, %fd1472;
	mov.b64 	{%r1430, %r1435}, %rd698;
	// begin inline asm
	shfl.sync.down.b32 %r1429, %r1430, %r1506, %r1507, %r1508;
	// end inline asm
	// begin inline asm
	shfl.sync.down.b32 %r1434, %r1435, %r1506, %r1507, %r1508;
	// end inline asm
	mov.b64 	%rd699, {%r1429, %r1434};
	mov.b64 	%fd380, %rd699;
	mov.b64 	%rd700, %fd1471;
	mov.b64 	{%r1440, %r1445}, %rd700;
	// begin inline asm
	shfl.sync.down.b32 %r1439, %r1440, %r1506, %r1507, %r1508;
	// end inline asm
	// begin inline asm
	shfl.sync.down.b32 %r1444, %r1445, %r1506, %r1507, %r1508;
	// end inline asm
	mov.b64 	%rd701, {%r1439, %r1444};
	mov.b64 	%fd381, %rd701;
	mov.b64 	%rd702, %fd1470;
	mov.b64 	{%r1450, %r1455}, %rd702;
	// begin inline asm
	shfl.sync.down.b32 %r1449, %r1450, %r1506, %r1507, %r1508;
	// end inline asm
	// begin inline asm
	shfl.sync.down.b32 %r1454, %r1455, %r1506, %r1507, %r1508;
	// end inline asm
	mov.b64 	%rd703, {%r1449, %r1454};
	mov.b64 	%fd382, %rd703;
	mov.b64 	%rd704, %fd1469;
	mov.b64 	{%r1460, %r1465}, %rd704;
	// begin inline asm
	shfl.sync.down.b32 %r1459, %r1460, %r1506, %r1507, %r1508;
	// end inline asm
	// begin inline asm
	shfl.sync.down.b32 %r1464, %r1465, %r1506, %r1507, %r1508;
	// end inline asm
	mov.b64 	%rd705, {%r1459, %r1464};
	mov.b64 	%fd383, %rd705;
	mov.b64 	%rd706, %fd1468;
	mov.b64 	{%r1470, %r1475}, %rd706;
	// begin inline asm
	shfl.sync.down.b32 %r1469, %r1470, %r1506, %r1507, %r1508;
	// end inline asm
	// begin inline asm
	shfl.sync.down.b32 %r1474, %r1475, %r1506, %r1507, %r1508;
	// end inline asm
	mov.b64 	%rd707, {%r1469, %r1474};
	mov.b64 	%fd384, %rd707;
	// begin inline asm
	shfl.sync.down.b32 %r1479, %r1561, %r1506, %r1507, %r1508;
	// end inline asm
	// begin inline asm
	shfl.sync.down.b32 %r1484, %r1485, %r1506, %r1507, %r1508;
	// end inline asm
	mov.b64 	%rd708, %fd1467;
	mov.b64 	{%r1490, %r1495}, %rd708;
	// begin inline asm
	shfl.sync.down.b32 %r1489, %r1490, %r1506, %r1507, %r1508;
	// end inline asm
	// begin inline asm
	shfl.sync.down.b32 %r1494, %r1495, %r1506, %r1507, %r1508;
	// end inline asm
	mov.b64 	%rd709, {%r1489, %r1494};
	mov.b64 	%fd385, %rd709;
	mov.b64 	{%r1500, %r1505}, %rd741;
	// begin inline asm
	shfl.sync.down.b32 %r1499, %r1500, %r1506, %r1507, %r1508;
	// end inline asm
	// begin inline asm
	shfl.sync.down.b32 %r1504, %r1505, %r1506, %r1507, %r1508;
	// end inline asm
	mov.b64 	%rd38, {%r1499, %r1504};
	add.s32 	%r1514, %r835, 16;
	setp.gt.s32 	%p123, %r1514, %r1507;
	setp.lt.f64 	%p124, %fd1467, %fd385;
	or.pred  	%p125, %p123, %p124;
	mov.u64 	%rd774, %rd741;
	mov.f64 	%fd1819, %fd1467;
	mov.u32 	%r1601, %r1561;
	mov.f64 	%fd1820, %fd1468;
	mov.f64 	%fd1821, %fd1469;
	mov.f64 	%fd1822, %fd1470;
	mov.f64 	%fd1823, %fd1471;
	mov.f64 	%fd1824, %fd1472;
	mov.f64 	%fd1825, %fd1473;
	mov.f64 	%fd1826, %fd1474;
	mov.f64 	%fd1827, %fd1475;
	mov.f64 	%fd1828, %fd1476;
	mov.f64 	%fd1829, %fd1477;
	@%p125 bra 	$L__BB4_40;
	setp.gt.f64 	%p126, %fd1467, %fd385;
	mov.u64 	%rd774, %rd38;
	mov.f64 	%fd1819, %fd385;
	mov.u32 	%r1601, %r1479;
	mov.f64 	%fd1820, %fd384;
	mov.f64 	%fd1821, %fd383;
	mov.f64 	%fd1822, %fd382;
	mov.f64 	%fd1823, %fd381;
	mov.f64 	%fd1824, %fd380;
	mov.f64 	%fd1825, %fd379;
	mov.f64 	%fd1826, %fd378;
	mov.f64 	%fd1827, %fd377;
	mov.f64 	%fd1828, %fd376;
	mov.f64 	%fd1829, %fd375;
	@%p126 bra 	$L__BB4_40;
	setp.lt.s64 	%p127, %rd741, %rd38;
	min.s64 	%rd774, %rd741, %rd38;
	selp.f64 	%fd1819, %fd1467, %fd385, %p127;
	selp.b32 	%r1601, %r1561, %r1479, %p127;
	selp.f64 	%fd1820, %fd1468, %fd384, %p127;
	selp.f64 	%fd1821, %fd1469, %fd383, %p127;
	selp.f64 	%fd1822, %fd1470, %fd382, %p127;
	selp.f64 	%fd1823, %fd1471, %fd381, %p127;
	selp.f64 	%fd1824, %fd1472, %fd380, %p127;
	selp.f64 	%fd1825, %fd1473, %fd379, %p127;
	selp.f64 	%fd1826, %fd1474, %fd378, %p127;
	selp.f64 	%fd1827, %fd1475, %fd377, %p127;
	selp.f64 	%fd1828, %fd1476, %fd376, %p127;
	selp.f64 	%fd1829, %fd1477, %fd375, %p127;
$L__BB4_40:
	mov.u32 	%r51, %tid.x;
	setp.ne.s32 	%p128, %r835, 0;
	@%p128 bra 	$L__BB4_42;
	shr.u32 	%r1515, %r51, 5;
	mov.u32 	%r1516, _ZN6thrust24THRUST_300001_SM_1000_NS8cuda_cub4core6detail5shmemE;
	mad.lo.s32 	%r1517, %r1515, 104, %r1516;
	st.shared.f64 	[%r1517+8], %fd1829;
	st.shared.f64 	[%r1517+16], %fd1828;
	st.shared.f64 	[%r1517+24], %fd1827;
	st.shared.f64 	[%r1517+32], %fd1826;
	st.shared.f64 	[%r1517+40], %fd1825;
	st.shared.f64 	[%r1517+48], %fd1824;
	st.shared.f64 	[%r1517+56], %fd1823;
	st.shared.f64 	[%r1517+64], %fd1822;
	st.shared.f64 	[%r1517+72], %fd1821;
	st.shared.f64 	[%r1517+80], %fd1820;
	st.shared.u32 	[%r1517+88], %r1601;
	st.shared.f64 	[%r1517+96], %fd1819;
	st.shared.u64 	[%r1517+104], %rd774;
$L__BB4_42:
	bar.sync 	0;
	setp.ne.s32 	%p129, %r51, 0;
	@%p129 bra 	$L__BB4_139;
	ld.param.u32 	%r1535, [_ZN6thrust24THRUST_300001_SM_1000_NS8cuda_cub4core6detail13_kernel_agentINS1_8__reduce11ReduceAgentIPN4cuda3std3__45tupleIJ8DataNodelEEESD_SC_iNS1_9__extrema9arg_min_fISB_l12cmp_impurityEEEEJSD_SD_iSH_EEEvDpT0__param_2];
	setp.lt.s32 	%p130, %r1535, 33;
	mov.u64 	%rd743, %rd774;
	mov.f64 	%fd1489, %fd1819;
	mov.u32 	%r1563, %r1601;
	mov.f64 	%fd1490, %fd1820;
	mov.f64 	%fd1491, %fd1821;
	mov.f64 	%fd1492, %fd1822;
	mov.f64 	%fd1493, %fd1823;
	mov.f64 	%fd1494, %fd1824;
	mov.f64 	%fd1495, %fd1825;
	mov.f64 	%fd1496, %fd1826;
	mov.f64 	%fd1497, %fd1827;
	mov.f64 	%fd1498, %fd1828;
	mov.f64 	%fd1499, %fd1829;
	@%p130 bra 	$L__BB4_47;
	ld.shared.v2.f64 	{%fd408, %fd409}, [_ZN6thrust24THRUST_300001_SM_1000_NS8cuda_cub4core6detail5shmemE+112];
	ld.shared.v2.f64 	{%fd410, %fd411}, [_ZN6thrust24THRUST_300001_SM_1000_NS8cuda_cub4core6detail5shmemE+128];
	ld.shared.v2.f64 	{%fd412, %fd413}, [_ZN6thrust24THRUST_300001_SM_1000_NS8cuda_cub4core6detail5shmemE+144];
	ld.shared.v2.f64 	{%fd414, %fd415}, [_ZN6thrust24THRUST_300001_SM_1000_NS8cuda_cub4core6detail5shmemE+160];
	ld.shared.v2.f64 	{%fd416, %fd417}, [_ZN6thrust24THRUST_300001_SM_1000_NS8cuda_cub4core6detail5shmemE+176];
	ld.shared.u32 	%r52, [_ZN6thrust24THRUST_300001_SM_1000_NS8cuda_cub4core6detail5shmemE+192];
	ld.shared.f64 	%fd418, [_ZN6thrust24THRUST_300001_SM_1000_NS8cuda_cub4core6detail5shmemE+200];
	ld.shared.u64 	%rd41, [_ZN6thrust24THRUST_300001_SM_1000_NS8cuda_cub4core6detail5shmemE+208];
	setp.lt.f64 	%p131, %fd1819, %fd418;
	mov.u64 	%rd743, %rd774;
	mov.f64 	%fd1489, %fd1819;
	mov.u32 	%r1563, %r1601;
	mov.f64 	%fd1490, %fd1820;
	mov.f64 	%fd1491, %fd1821;
	mov.f64 	%fd1492, %fd1822;
	mov.f64 	%fd1493, %fd1823;
	mov.f64 	%fd1494, %fd1824;
	mov.f64 	%fd1495, %fd1825;
	mov.f64 	%fd1496, %fd1826;
	mov.f64 	%fd1497, %fd1827;
	mov.f64 	%fd1498, %fd1828;
	mov.f64 	%fd1499, %fd1829;
	@%p131 bra 	$L__BB4_47;
	setp.lt.f64 	%p132, %fd418, %fd1819;
	mov.u64 	%rd743, %rd41;
	mov.f64 	%fd1489, %fd418;
	mov.u32 	%r1563, %r52;
	mov.f64 	%fd1490, %fd417;
	mov.f64 	%fd1491, %fd416;
	mov.f64 	%fd1492, %fd415;
	mov.f64 	%fd1493, %fd414;
	mov.f64 	%fd1494, %fd413;
	mov.f64 	%fd1495, %fd412;
	mov.f64 	%fd1496, %fd411;
	mov.f64 	%fd1497, %fd410;
	mov.f64 	%fd1498, %fd409;
	mov.f64 	%fd1499, %fd408;
	@%p132 bra 	$L__BB4_47;
	setp.lt.s64 	%p133, %rd774, %rd41;
	min.s64 	%rd743, %rd774, %rd41;
	selp.f64 	%fd1489, %fd1819, %fd418, %p133;
	selp.b32 	%r1563, %r1601, %r52, %p133;
	selp.f64 	%fd1490, %fd1820, %fd417, %p133;
	selp.f64 	%fd1491, %fd1821, %fd416, %p133;
	selp.f64 	%fd1492, %fd1822, %fd415, %p133;
	selp.f64 	%fd1493, %fd1823, %fd414, %p133;
	selp.f64 	%fd1494, %fd1824, %fd413, %p133;
	selp.f64 	%fd1495, %fd1825, %fd412, %p133;
	selp.f64 	%fd1496, %fd1826, %fd411, %p133;
	selp.f64 	%fd1497, %fd1827, %fd410, %p133;
	selp.f64 	%fd1498, %fd1828, %fd409, %p133;
	selp.f64 	%fd1499, %fd1829, %fd408, %p133;
$L__BB4_47:
	ld.param.u32 	%r1536, [_ZN6thrust24THRUST_300001_SM_1000_NS8cuda_cub4core6detail13_kernel_agentINS1_8__reduce11ReduceAgentIPN4cuda3std3__45tupleIJ8DataNodelEEESD_SC_iNS1_9__extrema9arg_min_fISB_l12cmp_impurityEEEEJSD_SD_iSH_EEEvDpT0__param_2];
	setp.lt.s32 	%p134, %r1536, 65;
	mov.f64 	%fd1500, %fd1491;
	mov.f64 	%fd1501, %fd1492;
	mov.f64 	%fd1502, %fd1493;
	mov.f64 	%fd1503, %fd1494;
	mov.f64 	%fd1504, %fd1495;
	mov.f64 	%fd1505, %fd1496;
	mov.f64 	%fd1506, %fd1497;
	mov.f64 	%fd1507, %fd1498;
	mov.f64 	%fd1508, %fd1499;
	mov.f64 	%fd1509, %fd1490;
	mov.u32 	%r1564, %r1563;
	mov.f64 	%fd1510, %fd1489;
	mov.u64 	%rd744, %rd743;
	@%p134 bra 	$L__BB4_51;
	ld.shared.f64 	%fd441, [_ZN6thrust24THRUST_300001_SM_1000_NS8cuda_cub4core6detail5shmemE+216];
	ld.shared.v2.f64 	{%fd442, %fd443}, [_ZN6thrust24THRUST_300001_SM_1000_NS8cuda_cub4core6detail5shmemE+224];
	ld.shared.v2.f64 	{%fd444, %fd445}, [_ZN6thrust24THRUST_300001_SM_1000_NS8cuda_cub4core6detail5shmemE+240];
	ld.shared.v2.f64 	{%fd446, %fd447}, [_ZN6thrust24THRUST_300001_SM_1000_NS8cuda_cub4core6detail5shmemE+256];
	ld.shared.v2.f64 	{%fd448, %fd449}, [_ZN6thrust24THRUST_300001_SM_1000_NS8cuda_cub4core6detail5shmemE+272];
	ld.shared.f64 	%fd450, [_ZN6thrust24THRUST_300001_SM_1000_NS8cuda_cub4core6detail5shmemE+288];
	ld.shared.u32 	%r55, [_ZN6thrust24THRUST_300001_SM_1000_NS8cuda_cub4core6detail5shmemE+296];
	ld.shared.v2.u64 	{%rd710, %rd44}, [_ZN6thrust24THRUST_300001_SM_1000_NS8cuda_cub4core6detail5shmemE+304];
	mov.b64 	%fd451, %rd710;
	setp.lt.f64 	%p135, %fd1489, %fd451;
	mov.f64 	%fd1500, %fd1491;
	mov.f64 	%fd1501, %fd1492;
	mov.f64 	%fd1502, %fd1493;
	mov.f64 	%fd1503, %fd1494;
	mov.f64 	%fd1504, %fd1495;
	mov.f64 	%fd1505, %fd1496;
	mov.f64 	%fd1506, %fd1497;
	mov.f64 	%fd1507, %fd1498;
	mov.f64 	%fd1508, %fd1499;
	mov.f64 	%fd1509, %fd1490;
	mov.u32 	%r1564, %r1563;
	mov.f64 	%fd1510, %fd1489;
	mov.u64 	%rd744, %rd743;
	@%p135 bra 	$L__BB4_51;
	setp.lt.f64 	%p136, %fd451, %fd1489;
	mov.f64 	%fd1500, %fd449;
	mov.f64 	%fd1501, %fd448;
	mov.f64 	%fd1502, %fd447;
	mov.f64 	%fd1503, %fd446;
	mov.f64 	%fd1504, %fd445;
	mov.f64 	%fd1505, %fd444;
	mov.f64 	%fd1506, %fd443;
	mov.f64 	%fd1507, %fd442;
	mov.f64 	%fd1508, %fd441;
	mov.f64 	%fd1509, %fd450;
	mov.u32 	%r1564, %r55;
	mov.f64 	%fd1510, %fd451;
	mov.u64 	%rd744, %rd44;
	@%p136 bra 	$L__BB4_51;
	setp.lt.s64 	%p137, %rd743, %rd44;
	min.s64 	%rd744, %rd743, %rd44;
	selp.f64 	%fd1510, %fd1489, %fd451, %p137;
	selp.b32 	%r1564, %r1563, %r55, %p137;
	selp.f64 	%fd1509, %fd1490, %fd450, %p137;
	selp.f64 	%fd1500, %fd1491, %fd449, %p137;
	selp.f64 	%fd1501, %fd1492, %fd448, %p137;
	selp.f64 	%fd1502, %fd1493, %fd447, %p137;
	selp.f64 	%fd1503, %fd1494, %fd446, %p137;
	selp.f64 	%fd1504, %fd1495, %fd445, %p137;
	selp.f64 	%fd1505, %fd1496, %fd444, %p137;
	selp.f64 	%fd1506, %fd1497, %fd443, %p137;
	selp.f64 	%fd1507, %fd1498, %fd442, %p137;
	selp.f64 	%fd1508, %fd1499, %fd441, %p137;
$L__BB4_51:
	ld.param.u32 	%r1537, [_ZN6thrust24THRUST_300001_SM_1000_NS8cuda_cub4core6detail13_kernel_agentINS1_8__reduce11ReduceAgentIPN4cuda3std3__45tupleIJ8DataNodelEEESD_SC_iNS1_9__extrema9arg_min_fISB_l12cmp_impurityEEEEJSD_SD_iSH_EEEvDpT0__param_2];
	setp.lt.s32 	%p138, %r1537, 97;
	mov.f64 	%fd1511, %fd1508;
	mov.f64 	%fd1512, %fd1507;
	mov.f64 	%fd1513, %fd1506;
	mov.f64 	%fd1514, %fd1505;
	mov.f64 	%fd1515, %fd1504;
	mov.f64 	%fd1516, %fd1503;
	mov.f64 	%fd1517, %fd1502;
	mov.f64 	%fd1518, %fd1501;
	mov.f64 	%fd1519, %fd1500;
	mov.f64 	%fd1520, %fd1509;
	mov.u32 	%r1565, %r1564;
	mov.f64 	%fd1521, %fd1510;
	mov.u64 	%rd745, %rd744;
	@%p138 bra 	$L__BB4_55;
	ld.shared.v2.f64 	{%fd474, %fd475}, [_ZN6thrust24THRUST_300001_SM_1000_NS8cuda_cub4core6detail5shmemE+320];
	ld.shared.v2.f64 	{%fd476, %fd477}, [_ZN6thrust24THRUST_300001_SM_1000_NS8cuda_cub4core6detail5shmemE+336];
	ld.shared.v2.f64 	{%fd478, %fd479}, [_ZN6thrust24THRUST_300001_SM_1000_NS8cuda_cub4core6detail5shmemE+352];
	ld.shared.v2.f64 	{%fd480, %fd481}, [_ZN6thrust24THRUST_300001_SM_1000_NS8cuda_cub4core6detail5shmemE+368];
	ld.shared.v2.f64 	{%fd482, %fd483}, [_ZN6thrust24THRUST_300001_SM_1000_NS8cuda_cub4core6detail5shmemE+384];
	ld.shared.u32 	%r58, [_ZN6thrust24THRUST_300001_SM_1000_NS8cuda_cub4core6detail5shmemE+400];
	ld.shared.f64 	%fd484, [_ZN6thrust24THRUST_300001_SM_1000_NS8cuda_cub4core6detail5shmemE+408];
	ld.shared.u64 	%rd47, [_ZN6thrust24THRUST_300001_SM_1000_NS8cuda_cub4core6detail5shmemE+416];
	setp.lt.f64 	%p139, %fd1510, %fd484;
	mov.f64 	%fd1511, %fd1508;
	mov.f64 	%fd1512, %fd1507;
	mov.f64 	%fd1513, %fd1506;
	mov.f64 	%fd1514, %fd1505;
	mov.f64 	%fd1515, %fd1504;
	mov.f64 	%fd1516, %fd1503;
	mov.f64 	%fd1517, %fd1502;
	mov.f64 	%fd1518, %fd1501;
	mov.f64 	%fd1519, %fd1500;
	mov.f64 	%fd1520, %fd1509;
	mov.u32 	%r1565, %r1564;
	mov.f64 	%fd1521, %fd1510;
	mov.u64 	%rd745, %rd744;
	@%p139 bra 	$L__BB4_55;
	setp.lt.f64 	%p140, %fd484, %fd1510;
	mov.f64 	%fd1511, %fd474;
	mov.f64 	%fd1512, %fd475;
	mov.f64 	%fd1513, %fd476;
	mov.f64 	%fd1514, %fd477;
	mov.f64 	%fd1515, %fd478;
	mov.f64 	%fd1516, %fd479;
	mov.f64 	%fd1517, %fd480;
	mov.f64 	%fd1518, %fd481;
	mov.f64 	%fd1519, %fd482;
	mov.f64 	%fd1520, %fd483;
	mov.u32 	%r1565, %r58;
	mov.f64 	%fd1521, %fd484;
	mov.u64 	%rd745, %rd47;
	@%p140 bra 	$L__BB4_55;
	setp.lt.s64 	%p141, %rd744, %rd47;
	min.s64 	%rd745, %rd744, %rd47;
	selp.f64 	%fd1521, %fd1510, %fd484, %p141;
	selp.b32 	%r1565, %r1564, %r58, %p141;
	selp.f64 	%fd1520, %fd1509, %fd483, %p141;
	selp.f64 	%fd1519, %fd1500, %fd482, %p141;
	selp.f64 	%fd1518, %fd1501, %fd481, %p141;
	selp.f64 	%fd1517, %fd1502, %fd480, %p141;
	selp.f64 	%fd1516, %fd1503, %fd479, %p141;
	selp.f64 	%fd1515, %fd1504, %fd478, %p141;
	selp.f64 	%fd1514, %fd1505, %fd477, %p141;
	selp.f64 	%fd1513, %fd1506, %fd476, %p141;
	selp.f64 	%fd1512, %fd1507, %fd475, %p141;
	selp.f64 	%fd1511, %fd1508, %fd474, %p141;
$L__BB4_55:
	ld.param.u32 	%r1538, [_ZN6thrust24THRUST_300001_SM_1000_NS8cuda_cub4core6detail13_kernel_agentINS1_8__reduce11ReduceAgentIPN4cuda3std3__45tupleIJ8DataNodelEEESD_SC_iNS1_9__extrema9arg_min_fISB_l12cmp_impurityEEEEJSD_SD_iSH_EEEvDpT0__param_2];
	setp.lt.s32 	%p142, %r1538, 129;
	mov.f64 	%fd1522, %fd1511;
	mov.f64 	%fd1523, %fd1512;
	mov.f64 	%fd1524, %fd1513;
	mov.f64 	%fd1525, %fd1514;
	mov.f64 	%fd1526, %fd1515;
	mov.f64 	%fd1527, %fd1516;
	mov.f64 	%fd1528, %fd1517;
	mov.f64 	%fd1529, %fd1518;
	mov.f64 	%fd1530, %fd1519;
	mov.f64 	%fd1531, %fd1520;
	mov.u32 	%r1566, %r1565;
	mov.f64 	%fd1532, %fd1521;
	mov.u64 	%rd746, %rd745;
	@%p142 bra 	$L__BB4_59;
	ld.shared.f64 	%fd507, [_ZN6thrust24THRUST_300001_SM_1000_NS8cuda_cub4core6detail5shmemE+424];
	ld.shared.v2.f64 	{%fd508, %fd509}, [_ZN6thrust24THRUST_300001_SM_1000_NS8cuda_cub4core6detail5shmemE+432];
	ld.shared.v2.f64 	{%fd510, %fd511}, [_ZN6thrust24THRUST_300001_SM_1000_NS8cuda_cub4core6detail5shmemE+448];
	ld.shared.v2.f64 	{%fd512, %fd513}, [_ZN6thrust24THRUST_300001_SM_1000_NS8cuda_cub4core6detail5shmemE+464];
	ld.shared.v2.f64 	{%fd514, %fd515}, [_ZN6thrust24THRUST_300001_SM_1000_NS8cuda_cub4core6detail5shmemE+480];
	ld.shared.f64 	%fd516, [_ZN6thrust24THRUST_300001_SM_1000_NS8cuda_cub4core6detail5shmemE+496];
	ld.shared.u32 	%r61, [_ZN6thrust24THRUST_300001_SM_1000_NS8cuda_cub4core6detail5shmemE+504];
	ld.shared.v2.u64 	{%rd711, %rd50}, [_ZN6thrust24THRUST_300001_SM_1000_NS8cuda_cub4core6detail5shmemE+512];
	mov.b64 	%fd517, %rd711;
	setp.lt.f64 	%p143, %fd1521, %fd517;
	mov.f64 	%fd1522, %fd1511;
	mov.f64 	%fd1523, %fd1512;
	mov.f64 	%fd1524, %fd1513;
	mov.f64 	%fd1525, %fd1514;
	mov.f64 	%fd1526, %fd1515;
	mov.f64 	%fd1527, %fd1516;
	mov.f64 	%fd1528, %fd1517;
	mov.f64 	%fd1529, %fd1518;
	mov.f64 	%fd1530, %fd1519;
	mov.f64 	%fd1531, %fd1520;
	mov.u32 	%r1566, %r1565;
	mov.f64 	%fd1532, %fd1521;
	mov.u64 	%rd746, %rd745;
	@%p143 bra 	$L__BB4_59;
	setp.lt.f64 	%p144, %fd517, %fd1521;
	mov.f64 	%fd1522, %fd507;
	mov.f64 	%fd1523, %fd508;
	mov.f64 	%fd1524, %fd509;
	mov.f64 	%fd1525, %fd510;
	mov.f64 	%fd1526, %fd511;
	mov.f64 	%fd1527, %fd512;
	mov.f64 	%fd1528, %fd513;
	mov.f64 	%fd1529, %fd514;
	mov.f64 	%fd1530, %fd515;
	mov.f64 	%fd1531, %fd516;
	mov.u32 	%r1566, %r61;
	mov.f64 	%fd1532, %fd517;
	mov.u64 	%rd746, %rd50;
	@%p144 bra 	$L__BB4_59;
	setp.lt.s64 	%p145, %rd745, %rd50;
	min.s64 	%rd746, %rd745, %rd50;
	selp.f64 	%fd1532, %fd1521, %fd517, %p145;
	selp.b32 	%r1566, %r1565, %r61, %p145;
	selp.f64 	%fd1531, %fd1520, %fd516, %p145;
	selp.f64 	%fd1530, %fd1519, %fd515, %p145;
	selp.f64 	%fd1529, %fd1518, %fd514, %p145;
	selp.f64 	%fd1528, %fd1517, %fd513, %p145;
	selp.f64 	%fd1527, %fd1516, %fd512, %p145;
	selp.f64 	%fd1526, %fd1515, %fd511, %p145;
	selp.f64 	%fd1525, %fd1514, %fd510, %p145;
	selp.f64 	%fd1524, %fd1513, %fd509, %p145;
	selp.f64 	%fd1523, %fd1512, %fd508, %p145;
	selp.f64 	%fd1522, %fd1511, %fd507, %p145;
$L__BB4_59:
	ld.param.u32 	%r1539, [_ZN6thrust24THRUST_300001_SM_1000_NS8cuda_cub4core6detail13_kernel_agentINS1_8__reduce11ReduceAgentIPN4cuda3std3__45tupleIJ8DataNodelEEESD_SC_iNS1_9__extrema9arg_min_fISB_l12cmp_impurityEEEEJSD_SD_iSH_EEEvDpT0__param_2];
	setp.lt.s32 	%p146, %r1539, 161;
	mov.f64 	%fd1533, %fd1522;
	mov.f64 	%fd1534, %fd1523;
	mov.f64 	%fd1535, %fd1524;
	mov.f64 	%fd1536, %fd1525;
	mov.f64 	%fd1537, %fd1526;
	mov.f64 	%fd1538, %fd1527;
	mov.f64 	%fd1539, %fd1528;
	mov.f64 	%fd1540, %fd1529;
	mov.f64 	%fd1541, %fd1530;
	mov.f64 	%fd1542, %fd1531;
	mov.u32 	%r1567, %r1566;
	mov.f64 	%fd1543, %fd1532;
	mov.u64 	%rd747, %rd746;
	@%p146 bra 	$L__BB4_63;
	ld.shared.v2.f64 	{%fd540, %fd541}, [_ZN6thrust24THRUST_300001_SM_1000_NS8cuda_cub4core6detail5shmemE+528];
	ld.shared.v2.f64 	{%fd542, %fd543}, [_ZN6thrust24THRUST_300001_SM_1000_NS8cuda_cub4core6detail5shmemE+544];
	ld.shared.v2.f64 	{%fd544, %fd545}, [_ZN6thrust24THRUST_300001_SM_1000_NS8cuda_cub4core6detail5shmemE+560];
	ld.shared.v2.f64 	{%fd546, %fd547}, [_ZN6thrust24THRUST_300001_SM_1000_NS8cuda_cub4core6detail5shmemE+576];
	ld.shared.v2.f64 	{%fd548, %fd549}, [_ZN6thrust24THRUST_300001_SM_1000_NS8cuda_cub4core6detail5shmemE+592];
	ld.shared.u32 	%r64, [_ZN6thrust24THRUST_300001_SM_1000_NS8cuda_cub4core6detail5shmemE+608];
	ld.shared.f64 	%fd550, [_ZN6thrust24THRUST_300001_SM_1000_NS8cuda_cub4core6detail5shmemE+616];
	ld.shared.u64 	%rd53, [_ZN6thrust24THRUST_300001_SM_1000_NS8cuda_cub4core6detail5shmemE+624];
	setp.lt.f64 	%p147, %fd1532, %fd550;
	mov.f64 	%fd1533, %fd1522;
	mov.f64 	%fd1534, %fd1523;
	mov.f64 	%fd1535, %fd1524;
	mov.f64 	%fd1536, %fd1525;
	mov.f64 	%fd1537, %fd1526;
	mov.f64 	%fd1538, %fd1527;
	mov.f64 	%fd1539, %fd1528;
	mov.f64 	%fd1540, %fd1529;
	mov.f64 	%fd1541, %fd1530;
	mov.f64 	%fd1542, %fd1531;
	mov.u32 	%r1567, %r1566;
	mov.f64 	%fd1543, %fd1532;
	mov.u64 	%rd747, %rd746;
	@%p147 bra 	$L__BB4_63;
	setp.lt.f64 	%p148, %fd550, %fd1532;
	mov.f64 	%fd1533, %fd540;
	mov.f64 	%fd1534, %fd541;
	mov.f64 	%fd1535, %fd542;
	mov.f64 	%fd1536, %fd543;
	mov.f64 	%fd1537, %fd544;
	mov.f64 	%fd1538, %fd545;
	mov.f64 	%fd1539, %fd546;
	mov.f64 	%fd1540, %fd547;
	mov.f64 	%fd1541, %fd548;
	mov.f64 	%fd1542, %fd549;
	mov.u32 	%r1567, %r64;
	mov.f64 	%fd1543, %fd550;
	mov.u64 	%rd747, %rd53;
	@%p148 bra 	$L__BB4_63;
	setp.lt.s64 	%p149, %rd746, %rd53;
	min.s64 	%rd747, %rd746, %rd53;
	selp.f64 	%fd1543, %fd1532, %fd550, %p149;
	selp.b32 	%r1567, %r1566, %r64, %p149;
	selp.f64 	%fd1542, %fd1531, %fd549, %p149;
	selp.f64 	%fd1541, %fd1530, %fd548, %p149;
	selp.f64 	%fd1540, %fd1529, %fd547, %p149;
	selp.f64 	%fd1539, %fd1528, %fd546, %p149;
	selp.f64 	%fd1538, %fd1527, %fd545, %p149;
	selp.f64 	%fd1537, %fd1526, %fd544, %p149;
	selp.f64 	%fd1536, %fd1525, %fd543, %p149;
	selp.f64 	%fd1535, %fd1524, %fd542, %p149;
	selp.f64 	%fd1534, %fd1523, %fd541, %p149;
	selp.f64 	%fd1533, %fd1522, %fd540, %p149;
$L__BB4_63:
	ld.param.u32 	%r1540, [_ZN6thrust24THRUST_300001_SM_1000_NS8cuda_cub4core6detail13_kernel_agentINS1_8__reduce11ReduceAgentIPN4cuda3std3__45tupleIJ8DataNodelEEESD_SC_iNS1_9__extrema9arg_min_fISB_l12cmp_impurityEEEEJSD_SD_iSH_EEEvDpT0__param_2];
	setp.lt.s32 	%p150, %r1540, 193;
	mov.f64 	%fd1544, %fd1533;
	mov.f64 	%fd1545, %fd1534;
	mov.f64 	%fd1546, %fd1535;
	mov.f64 	%fd1547, %fd1536;
	mov.f64 	%fd1548, %fd1537;
	mov.f64 	%fd1549, %fd1538;
	mov.f64 	%fd1550, %fd1539;
	mov.f64 	%fd1551, %fd1540;
	mov.f64 	%fd1552, %fd1541;
	mov.f64 	%fd1553, %fd1542;
	mov.u32 	%r1568, %r1567;
	mov.f64 	%fd1554, %fd1543;
	mov.u64 	%rd748, %rd747;
	@%p150 bra 	$L__BB4_67;
	ld.shared.f64 	%fd573, [_ZN6thrust24THRUST_300001_SM_1000_NS8cuda_cub4core6detail5shmemE+632];
	ld.shared.v2.f64 	{%fd574, %fd575}, [_ZN6thrust24THRUST_300001_SM_1000_NS8cuda_cub4core6detail5shmemE+640];
	ld.shared.v2.f64 	{%fd576, %fd577}, [_ZN6thrust24THRUST_300001_SM_1000_NS8cuda_cub4core6detail5shmemE+656];
	ld.shared.v2.f64 	{%fd578, %fd579}, [_ZN6thrust24THRUST_300001_SM_1000_NS8cuda_cub4core6detail5shmemE+672];
	ld.shared.v2.f64 	{%fd580, %fd581}, [_ZN6thrust24THRUST_300001_SM_1000_NS8cuda_cub4core6detail5shmemE+688];
	ld.shared.f64 	%fd582, [_ZN6thrust24THRUST_300001_SM_1000_NS8cuda_cub4core6detail5shmemE+704];
	ld.shared.u32 	%r67, [_ZN6thrust24THRUST_300001_SM_1000_NS8cuda_cub4core6detail5shmemE+712];
	ld.shared.v2.u64 	{%rd712, %rd56}, [_ZN6thrust24THRUST_300001_SM_1000_NS8cuda_cub4core6detail5shmemE+720];
	mov.b64 	%fd583, %rd712;
	setp.lt.f64 	%p151, %fd1543, %fd583;
	mov.f64 	%fd1544, %fd1533;
	mov.f64 	%fd1545, %fd1534;
	mov.f64 	%fd1546, %fd1535;
	mov.f64 	%fd1547, %fd1536;
	mov.f64 	%fd1548, %fd1537;
	mov.f64 	%fd1549, %fd1538;
	mov.f64 	%fd1550, %fd1539;
	mov.f64 	%fd1551, %fd1540;
	mov.f64 	%fd1552, %fd1541;
	mov.f64 	%fd1553, %fd1542;
	mov.u32 	%r1568, %r1567;
	mov.f64 	%fd1554, %fd1543;
	mov.u64 	%rd748, %rd747;
	@%p151 bra 	$L__BB4_67;
	setp.lt.f64 	%p152, %fd583, %fd1543;
	mov.f64 	%fd1544, %fd573;
	mov.f64 	%fd1545, %fd574;
	mov.f64 	%fd1546, %fd575;
	mov.f64 	%fd1547, %fd576;
	mov.f64 	%fd1548, %fd577;
	mov.f64 	%fd1549, %fd578;
	mov.f64 	%fd1550, %fd579;
	mov.f64 	%fd1551, %fd580;
	mov.f64 	%fd1552, %fd581;
	mov.f64 	%fd1553, %fd582;
	mov.u32 	%r1568, %r67;
	mov.f64 	%fd1554, %fd583;
	mov.u64 	%rd748, %rd56;
	@%p152 bra 	$L__BB4_67;
	setp.lt.s64 	%p153, %rd747, %rd56;
	min.s64 	%rd748, %rd747, %rd56;
	selp.f64 	%fd1554, %fd1543, %fd583, %p153;
	selp.b32 	%r1568, %r1567, %r67, %p153;
	selp.f64 	%fd1553, %fd1542, %fd582, %p153;
	selp.f64 	%fd1552, %fd1541, %fd581, %p153;
	selp.f64 	%fd1551, %fd1540, %fd580, %p153;
	selp.f64 	%fd1550, %fd1539, %fd579, %p153;
	selp.f64 	%fd1549, %fd1538, %fd578, %p153;
	selp.f64 	%fd1548, %fd1537, %fd577, %p153;
	selp.f64 	%fd1547, %fd1536, %fd576, %p153;
	selp.f64 	%fd1546, %fd1535, %fd575, %p153;
	selp.f64 	%fd1545, %fd1534, %fd574, %p153;
	selp.f64 	%fd1544, %fd1533, %fd573, %p153;
$L__BB4_67:
	ld.param.u32 	%r1541, [_ZN6thrust24THRUST_300001_SM_1000_NS8cuda_cub4core6detail13_kernel_agentINS1_8__reduce11ReduceAgentIPN4cuda3std3__45tupleIJ8DataNodelEEESD_SC_iNS1_9__extrema9arg_min_fISB_l12cmp_impurityEEEEJSD_SD_iSH_EEEvDpT0__param_2];
	setp.lt.s32 	%p154, %r1541, 225;
	mov.u64 	%rd774, %rd748;
	mov.f64 	%fd1819, %fd1554;
	mov.u32 	%r1601, %r1568;
	mov.f64 	%fd1820, %fd1553;
	mov.f64 	%fd1821, %fd1552;
	mov.f64 	%fd1822, %fd1551;
	mov.f64 	%fd1823, %fd1550;
	mov.f64 	%fd1824, %fd1549;
	mov.f64 	%fd1825, %fd1548;
	mov.f64 	%fd1826, %fd1547;
	mov.f64 	%fd1827, %fd1546;
	mov.f64 	%fd1828, %fd1545;
	mov.f64 	%fd1829, %fd1544;
	@%p154 bra 	$L__BB4_139;
	ld.shared.v2.f64 	{%fd606, %fd607}, [_ZN6thrust24THRUST_300001_SM_1000_NS8cuda_cub4core6detail5shmemE+736];
	ld.shared.v2.f64 	{%fd608, %fd609}, [_ZN6thrust24THRUST_300001_SM_1000_NS8cuda_cub4core6detail5shmemE+752];
	ld.shared.v2.f64 	{%fd610, %fd611}, [_ZN6thrust24THRUST_300001_SM_1000_NS8cuda_cub4core6detail5shmemE+768];
	ld.shared.v2.f64 	{%fd612, %fd613}, [_ZN6thrust24THRUST_300001_SM_1000_NS8cuda_cub4core6detail5shmemE+784];
	ld.shared.v2.f64 	{%fd614, %fd615}, [_ZN6thrust24THRUST_300001_SM_1000_NS8cuda_cub4core6detail5shmemE+800];
	ld.shared.u32 	%r70, [_ZN6thrust24THRUST_300001_SM_1000_NS8cuda_cub4core6detail5shmemE+816];
	ld.shared.f64 	%fd616, [_ZN6thrust24THRUST_300001_SM_1000_NS8cuda_cub4core6detail5shmemE+824];
	ld.shared.u64 	%rd59, [_ZN6thrust24THRUST_300001_SM_1000_NS8cuda_cub4core6detail5shmemE+832];
	setp.lt.f64 	%p155, %fd1554, %fd616;
	mov.u64 	%rd774, %rd748;
	mov.f64 	%fd1819, %fd1554;
	mov.u32 	%r1601, %r1568;
	mov.f64 	%fd1820, %fd1553;
	mov.f64 	%fd1821, %fd1552;
	mov.f64 	%fd1822, %fd1551;
	mov.f64 	%fd1823, %fd1550;
	mov.f64 	%fd1824, %fd1549;
	mov.f64 	%fd1825, %fd1548;
	mov.f64 	%fd1826, %fd1547;
	mov.f64 	%fd1827, %fd1546;
	mov.f64 	%fd1828, %fd1545;
	mov.f64 	%fd1829, %fd1544;
	@%p155 bra 	$L__BB4_139;
	setp.lt.f64 	%p156, %fd616, %fd1554;
	mov.u64 	%rd774, %rd59;
	mov.f64 	%fd1819, %fd616;
	mov.u32 	%r1601, %r70;
	mov.f64 	%fd1820, %fd615;
	mov.f64 	%fd1821, %fd614;
	mov.f64 	%fd1822, %fd613;
	mov.f64 	%fd1823, %fd612;
	mov.f64 	%fd1824, %fd611;
	mov.f64 	%fd1825, %fd610;
	mov.f64 	%fd1826, %fd609;
	mov.f64 	%fd1827, %fd608;
	mov.f64 	%fd1828, %fd607;
	mov.f64 	%fd1829, %fd606;
	@%p156 bra 	$L__BB4_139;
	setp.lt.s64 	%p157, %rd748, %rd59;
	min.s64 	%rd774, %rd748, %rd59;
	selp.f64 	%fd1819, %fd1554, %fd616, %p157;
	selp.b32 	%r1601, %r1568, %r70, %p157;
	selp.f64 	%fd1820, %fd1553, %fd615, %p157;
	selp.f64 	%fd1821, %fd1552, %fd614, %p157;
	selp.f64 	%fd1822, %fd1551, %fd613, %p157;
	selp.f64 	%fd1823, %fd1550, %fd612, %p157;
	selp.f64 	%fd1824, %fd1549, %fd611, %p157;
	selp.f64 	%fd1825, %fd1548, %fd610, %p157;
	selp.f64 	%fd1826, %fd1547, %fd609, %p157;
	selp.f64 	%fd1827, %fd1546, %fd608, %p157;
	selp.f64 	%fd1828, %fd1545, %fd607, %p157;
	selp.f64 	%fd1829, %fd1544, %fd606, %p157;
	bra.uni 	$L__BB4_139;
$L__BB4_71:
	ld.param.u32 	%r1520, [_ZN6thrust24THRUST_300001_SM_1000_NS8cuda_cub4core6detail13_kernel_agentINS1_8__reduce11ReduceAgentIPN4cuda3std3__45tupleIJ8DataNodelEEESD_SC_iNS1_9__extrema9arg_min_fISB_l12cmp_impurityEEEEJSD_SD_iSH_EEEvDpT0__param_2];
	ld.param.u64 	%rd714, [_ZN6thrust24THRUST_300001_SM_1000_NS8cuda_cub4core6detail13_kernel_agentINS1_8__reduce11ReduceAgentIPN4cuda3std3__45tupleIJ8DataNodelEEESD_SC_iNS1_9__extrema9arg_min_fISB_l12cmp_impurityEEEEJSD_SD_iSH_EEEvDpT0__param_0];
	mov.u32 	%r158, %tid.x;
	mul.wide.u32 	%rd154, %r158, 104;
	add.s64 	%rd129, %rd714, %rd154;
	// begin inline asm
	ld.global.nc.u64 %rd128, [%rd129];
	// end inline asm
	add.s64 	%rd131, %rd129, 8;
	// begin inline asm
	ld.global.nc.u64 %rd130, [%rd131];
	// end inline asm
	add.s64 	%rd133, %rd129, 16;
	// begin inline asm
	ld.global.nc.u64 %rd132, [%rd133];
	// end inline asm
	add.s64 	%rd135, %rd129, 24;
	// begin inline asm
	ld.global.nc.u64 %rd134, [%rd135];
	// end inline asm
	add.s64 	%rd137, %rd129, 32;
	// begin inline asm
	ld.global.nc.u64 %rd136, [%rd137];
	// end inline asm
	add.s64 	%rd139, %rd129, 40;
	// begin inline asm
	ld.global.nc.u64 %rd138, [%rd139];
	// end inline asm
	add.s64 	%rd141, %rd129, 48;
	// begin inline asm
	ld.global.nc.u64 %rd140, [%rd141];
	// end inline asm
	add.s64 	%rd143, %rd129, 56;
	// begin inline asm
	ld.global.nc.u64 %rd142, [%rd143];
	// end inline asm
	add.s64 	%rd145, %rd129, 64;
	// begin inline asm
	ld.global.nc.u64 %rd144, [%rd145];
	// end inline asm
	add.s64 	%rd147, %rd129, 72;
	// begin inline asm
	ld.global.nc.u64 %rd146, [%rd147];
	// end inline asm
	add.s64 	%rd149, %rd129, 80;
	// begin inline asm
	ld.global.nc.u64 %rd148, [%rd149];
	// end inline asm
	add.s64 	%rd151, %rd129, 88;
	// begin inline asm
	ld.global.nc.u64 %rd150, [%rd151];
	// end inline asm
	add.s64 	%rd153, %rd129, 96;
	// begin inline asm
	ld.global.nc.u64 %rd761, [%rd153];
	// end inline asm
	cvt.u32.u64 	%r1588, %rd148;
	mov.b64 	%fd1686, %rd128;
	mov.b64 	%fd1685, %rd130;
	mov.b64 	%fd1684, %rd132;
	mov.b64 	%fd1683, %rd134;
	mov.b64 	%fd1682, %rd136;
	mov.b64 	%fd1681, %rd138;
	mov.b64 	%fd1680, %rd140;
	mov.b64 	%fd1679, %rd142;
	mov.b64 	%fd1678, %rd144;
	mov.b64 	%fd1677, %rd146;
	mov.b64 	%fd1676, %rd150;
	setp.lt.u32 	%p3, %r1520, 512;
	mov.b32 	%r1573, 256;
	@%p3 bra 	$L__BB4_77;
	mov.b32 	%r1573, 256;
$L__BB4_73:
	mov.u64 	%rd62, %rd761;
	mov.f64 	%fd649, %fd1676;
	mov.u32 	%r74, %r1588;
	mov.f64 	%fd648, %fd1677;
	mov.f64 	%fd647, %fd1678;
	mov.f64 	%fd646, %fd1679;
	mov.f64 	%fd645, %fd1680;
	mov.f64 	%fd644, %fd1681;
	mov.f64 	%fd643, %fd1682;
	mov.f64 	%fd642, %fd1683;
	mov.f64 	%fd641, %fd1684;
	mov.f64 	%fd640, %fd1685;
	mov.f64 	%fd639, %fd1686;
	mov.u32 	%r73, %r1573;
	ld.param.u64 	%rd715, [_ZN6thrust24THRUST_300001_SM_1000_NS8cuda_cub4core6detail13_kernel_agentINS1_8__reduce11ReduceAgentIPN4cuda3std3__45tupleIJ8DataNodelEEESD_SC_iNS1_9__extrema9arg_min_fISB_l12cmp_impurityEEEEJSD_SD_iSH_EEEvDpT0__param_0];
	add.s32 	%r161, %r73, %r158;
	mul.wide.u32 	%rd181, %r161, 104;
	add.s64 	%rd156, %rd715, %rd181;
	// begin inline asm
	ld.global.nc.u64 %rd155, [%rd156];
	// end inline asm
	add.s64 	%rd158, %rd156, 8;
	// begin inline asm
	ld.global.nc.u64 %rd157, [%rd158];
	// end inline asm
	add.s64 	%rd160, %rd156, 16;
	// begin inline asm
	ld.global.nc.u64 %rd159, [%rd160];
	// end inline asm
	add.s64 	%rd162, %rd156, 24;
	// begin inline asm
	ld.global.nc.u64 %rd161, [%rd162];
	// end inline asm
	add.s64 	%rd164, %rd156, 32;
	// begin inline asm
	ld.global.nc.u64 %rd163, [%rd164];
	// end inline asm
	add.s64 	%rd166, %rd156, 40;
	// begin inline asm
	ld.global.nc.u64 %rd165, [%rd166];
	// end inline asm
	add.s64 	%rd168, %rd156, 48;
	// begin inline asm
	ld.global.nc.u64 %rd167, [%rd168];
	// end inline asm
	add.s64 	%rd170, %rd156, 56;
	// begin inline asm
	ld.global.nc.u64 %rd169, [%rd170];
	// end inline asm
	add.s64 	%rd172, %rd156, 64;
	// begin inline asm
	ld.global.nc.u64 %rd171, [%rd172];
	// end inline asm
	add.s64 	%rd174, %rd156, 72;
	// begin inline asm
	ld.global.nc.u64 %rd173, [%rd174];
	// end inline asm
	add.s64 	%rd176, %rd156, 80;
	// begin inline asm
	ld.global.nc.u64 %rd175, [%rd176];
	// end inline asm
	add.s64 	%rd178, %rd156, 88;
	// begin inline asm
	ld.global.nc.u64 %rd177, [%rd178];
	// end inline asm
	add.s64 	%rd180, %rd156, 96;
	// begin inline asm
	ld.global.nc.u64 %rd179, [%rd180];
	// end inline asm
	cvt.u32.u64 	%r75, %rd175;
	mov.b64 	%fd650, %rd155;
	mov.b64 	%fd651, %rd157;
	mov.b64 	%fd652, %rd159;
	mov.b64 	%fd653, %rd161;
	mov.b64 	%fd654, %rd163;
	mov.b64 	%fd655, %rd165;
	mov.b64 	%fd656, %rd167;
	mov.b64 	%fd657, %rd169;
	mov.b64 	%fd658, %rd171;
	mov.b64 	%fd659, %rd173;
	mov.b64 	%fd660, %rd177;
	setp.lt.f64 	%p4, %fd649, %fd660;
	@%p4 bra 	$L__BB4_76;
	setp.gt.f64 	%p5, %fd649, %fd660;
	mov.u64 	%rd761, %rd179;
	mov.f64 	%fd1676, %fd660;
	mov.u32 	%r1588, %r75;
	mov.f64 	%fd1677, %fd659;
	mov.f64 	%fd1678, %fd658;
	mov.f64 	%fd1679, %fd657;
	mov.f64 	%fd1680, %fd656;
	mov.f64 	%fd1681, %fd655;
	mov.f64 	%fd1682, %fd654;
	mov.f64 	%fd1683, %fd653;
	mov.f64 	%fd1684, %fd652;
	mov.f64 	%fd1685, %fd651;
	mov.f64 	%fd1686, %fd650;
	@%p5 bra 	$L__BB4_76;
	setp.lt.s64 	%p6, %rd62, %rd179;
	min.s64 	%rd761, %rd62, %rd179;
	selp.f64 	%fd1676, %fd649, %fd660, %p6;
	selp.b32 	%r1588, %r74, %r75, %p6;
	selp.f64 	%fd1677, %fd648, %fd659, %p6;
	selp.f64 	%fd1678, %fd647, %fd658, %p6;
	selp.f64 	%fd1679, %fd646, %fd657, %p6;
	selp.f64 	%fd1680, %fd645, %fd656, %p6;
	selp.f64 	%fd1681, %fd644, %fd655, %p6;
	selp.f64 	%fd1682, %fd643, %fd654, %p6;
	selp.f64 	%fd1683, %fd642, %fd653, %p6;
	selp.f64 	%fd1684, %fd641, %fd652, %p6;
	selp.f64 	%fd1685, %fd640, %fd651, %p6;
	selp.f64 	%fd1686, %fd639, %fd650, %p6;
$L__BB4_76:
	ld.param.u32 	%r1521, [_ZN6thrust24THRUST_300001_SM_1000_NS8cuda_cub4core6detail13_kernel_agentINS1_8__reduce11ReduceAgentIPN4cuda3std3__45tupleIJ8DataNodelEEESD_SC_iNS1_9__extrema9arg_min_fISB_l12cmp_impurityEEEEJSD_SD_iSH_EEEvDpT0__param_2];
	add.s32 	%r1573, %r73, 256;
	add.s32 	%r162, %r73, 512;
	setp.le.s32 	%p7, %r162, %r1521;
	@%p7 bra 	$L__BB4_73;
$L__BB4_77:
	ld.param.u32 	%r1522, [_ZN6thrust24THRUST_300001_SM_1000_NS8cuda_cub4core6detail13_kernel_agentINS1_8__reduce11ReduceAgentIPN4cuda3std3__45tupleIJ8DataNodelEEESD_SC_iNS1_9__extrema9arg_min_fISB_l12cmp_impurityEEEEJSD_SD_iSH_EEEvDpT0__param_2];
	setp.le.s32 	%p8, %r1522, %r1573;
	@%p8 bra 	$L__BB4_100;
	ld.param.u32 	%r1523, [_ZN6thrust24THRUST_300001_SM_1000_NS8cuda_cub4core6detail13_kernel_agentINS1_8__reduce11ReduceAgentIPN4cuda3std3__45tupleIJ8DataNodelEEESD_SC_iNS1_9__extrema9arg_min_fISB_l12cmp_impurityEEEEJSD_SD_iSH_EEEvDpT0__param_2];
	sub.s32 	%r81, %r1523, %r1573;
	mov.u32 	%r1579, %tid.x;
	setp.ge.s32 	%p9, %r1579, %r81;
	@%p9 bra 	$L__BB4_100;
	ld.param.u32 	%r1524, [_ZN6thrust24THRUST_300001_SM_1000_NS8cuda_cub4core6detail13_kernel_agentINS1_8__reduce11ReduceAgentIPN4cuda3std3__45tupleIJ8DataNodelEEESD_SC_iNS1_9__extrema9arg_min_fISB_l12cmp_impurityEEEEJSD_SD_iSH_EEEvDpT0__param_2];
	not.b32 	%r164, %r1579;
	add.s32 	%r165, %r1524, %r164;
	sub.s32 	%r83, %r165, %r1573;
	and.b32  	%r166, %r83, 768;
	setp.eq.s32 	%p10, %r166, 768;
	@%p10 bra 	$L__BB4_85;
	add.s32 	%r1575, %r1579, %r1573;
	shr.u32 	%r167, %r83, 8;
	add.s32 	%r168, %r167, 1;
	and.b32  	%r169, %r168, 3;
	neg.s32 	%r1574, %r169;
$L__BB4_81:
	.pragma "nounroll";
	mov.u64 	%rd67, %rd761;
	mov.f64 	%fd704, %fd1676;
	mov.u32 	%r89, %r1588;
	mov.f64 	%fd703, %fd1677;
	mov.f64 	%fd702, %fd1678;
	mov.f64 	%fd701, %fd1679;
	mov.f64 	%fd700, %fd1680;
	mov.f64 	%fd699, %fd1681;
	mov.f64 	%fd698, %fd1682;
	mov.f64 	%fd697, %fd1683;
	mov.f64 	%fd696, %fd1684;
	mov.f64 	%fd695, %fd1685;
	mov.f64 	%fd694, %fd1686;
	ld.param.u64 	%rd716, [_ZN6thrust24THRUST_300001_SM_1000_NS8cuda_cub4core6detail13_kernel_agentINS1_8__reduce11ReduceAgentIPN4cuda3std3__45tupleIJ8DataNodelEEESD_SC_iNS1_9__extrema9arg_min_fISB_l12cmp_impurityEEEEJSD_SD_iSH_EEEvDpT0__param_0];
	mul.wide.u32 	%rd209, %r1575, 104;
	add.s64 	%rd184, %rd716, %rd209;
	// begin inline asm
	ld.global.nc.u64 %rd183, [%rd184];
	// end inline asm
	add.s64 	%rd186, %rd184, 8;
	// begin inline asm
	ld.global.nc.u64 %rd185, [%rd186];
	// end inline asm
	add.s64 	%rd188, %rd184, 16;
	// begin inline asm
	ld.global.nc.u64 %rd187, [%rd188];
	// end inline asm
	add.s64 	%rd190, %rd184, 24;
	// begin inline asm
	ld.global.nc.u64 %rd189, [%rd190];
	// end inline asm
	add.s64 	%rd192, %rd184, 32;
	// begin inline asm
	ld.global.nc.u64 %rd191, [%rd192];
	// end inline asm
	add.s64 	%rd194, %rd184, 40;
	// begin inline asm
	ld.global.nc.u64 %rd193, [%rd194];
	// end inline asm
	add.s64 	%rd196, %rd184, 48;
	// begin inline asm
	ld.global.nc.u64 %rd195, [%rd196];
	// end inline asm
	add.s64 	%rd198, %rd184, 56;
	// begin inline asm
	ld.global.nc.u64 %rd197, [%rd198];
	// end inline asm
	add.s64 	%rd200, %rd184, 64;
	// begin inline asm
	ld.global.nc.u64 %rd199, [%rd200];
	// end inline asm
	add.s64 	%rd202, %rd184, 72;
	// begin inline asm
	ld.global.nc.u64 %rd201, [%rd202];
	// end inline asm
	add.s64 	%rd204, %rd184, 80;
	// begin inline asm
	ld.global.nc.u64 %rd203, [%rd204];
	// end inline asm
	add.s64 	%rd206, %rd184, 88;
	// begin inline asm
	ld.global.nc.u64 %rd205, [%rd206];
	// end inline asm
	add.s64 	%rd208, %rd184, 96;
	// begin inline asm
	ld.global.nc.u64 %rd207, [%rd208];
	// end inline asm
	cvt.u32.u64 	%r90, %rd203;
	mov.b64 	%fd705, %rd183;
	mov.b64 	%fd706, %rd185;
	mov.b64 	%fd707, %rd187;
	mov.b64 	%fd708, %rd189;
	mov.b64 	%fd709, %rd191;
	mov.b64 	%fd710, %rd193;
	mov.b64 	%fd711, %rd195;
	mov.b64 	%fd712, %rd197;
	mov.b64 	%fd713, %rd199;
	mov.b64 	%fd714, %rd201;
	mov.b64 	%fd715, %rd205;
	setp.lt.f64 	%p11, %fd704, %fd715;
	@%p11 bra 	$L__BB4_84;
	setp.gt.f64 	%p12, %fd704, %fd715;
	mov.u64 	%rd761, %rd207;
	mov.f64 	%fd1676, %fd715;
	mov.u32 	%r1588, %r90;
	mov.f64 	%fd1677, %fd714;
	mov.f64 	%fd1678, %fd713;
	mov.f64 	%fd1679, %fd712;
	mov.f64 	%fd1680, %fd711;
	mov.f64 	%fd1681, %fd710;
	mov.f64 	%fd1682, %fd709;
	mov.f64 	%fd1683, %fd708;
	mov.f64 	%fd1684, %fd707;
	mov.f64 	%fd1685, %fd706;
	mov.f64 	%fd1686, %fd705;
	@%p12 bra 	$L__BB4_84;
	setp.lt.s64 	%p13, %rd67, %rd207;
	min.s64 	%rd761, %rd67, %rd207;
	selp.f64 	%fd1676, %fd704, %fd715, %p13;
	selp.b32 	%r1588, %r89, %r90, %p13;
	selp.f64 	%fd1677, %fd703, %fd714, %p13;
	selp.f64 	%fd1678, %fd702, %fd713, %p13;
	selp.f64 	%fd1679, %fd701, %fd712, %p13;
	selp.f64 	%fd1680, %fd700, %fd711, %p13;
	selp.f64 	%fd1681, %fd699, %fd710, %p13;
	selp.f64 	%fd1682, %fd698, %fd709, %p13;
	selp.f64 	%fd1683, %fd697, %fd708, %p13;
	selp.f64 	%fd1684, %fd696, %fd707, %p13;
	selp.f64 	%fd1685, %fd695, %fd706, %p13;
	selp.f64 	%fd1686, %fd694, %fd705, %p13;
$L__BB4_84:
	add.s32 	%r1579, %r1579, 256;
	add.s32 	%r1575, %r1575, 256;
	add.s32 	%r1574, %r1574, 1;
	setp.ne.s32 	%p14, %r1574, 0;
	@%p14 bra 	$L__BB4_81;
$L__BB4_85:
	ld.param.u32 	%r1525, [_ZN6thrust24THRUST_300001_SM_1000_NS8cuda_cub4core6detail13_kernel_agentINS1_8__reduce11ReduceAgentIPN4cuda3std3__45tupleIJ8DataNodelEEESD_SC_iNS1_9__extrema9arg_min_fISB_l12cmp_impurityEEEEJSD_SD_iSH_EEEvDpT0__param_2];
	mov.u32 	%r170, %tid.x;
	not.b32 	%r171, %r170;
	add.s32 	%r172, %r1525, %r171;
	sub.s32 	%r173, %r172, %r1573;
	setp.lt.u32 	%p15, %r173, 768;
	@%p15 bra 	$L__BB4_100;
	ld.param.u64 	%rd717, [_ZN6thrust24THRUST_300001_SM_1000_NS8cuda_cub4core6detail13_kernel_agentINS1_8__reduce11ReduceAgentIPN4cuda3std3__45tupleIJ8DataNodelEEESD_SC_iNS1_9__extrema9arg_min_fISB_l12cmp_impurityEEEEJSD_SD_iSH_EEEvDpT0__param_0];
	cvt.u64.u32 	%rd210, %r1579;
	cvt.u64.u32 	%rd211, %r1573;
	add.s64 	%rd212, %rd210, %rd211;
	mad.lo.s64 	%rd213, %rd212, 104, %rd717;
	add.s64 	%rd756, %rd213, 79968;
	add.s32 	%r1582, %r1579, %r1573;
$L__BB4_87:
	ld.param.u64 	%rd718, [_ZN6thrust24THRUST_300001_SM_1000_NS8cuda_cub4core6detail13_kernel_agentINS1_8__reduce11ReduceAgentIPN4cuda3std3__45tupleIJ8DataNodelEEESD_SC_iNS1_9__extrema9arg_min_fISB_l12cmp_impurityEEEEJSD_SD_iSH_EEEvDpT0__param_0];
	mul.wide.u32 	%rd240, %r1582, 104;
	add.s64 	%rd215, %rd718, %rd240;
	// begin inline asm
	ld.global.nc.u64 %rd214, [%rd215];
	// end inline asm
	add.s64 	%rd217, %rd215, 8;
	// begin inline asm
	ld.global.nc.u64 %rd216, [%rd217];
	// end inline asm
	add.s64 	%rd219, %rd215, 16;
	// begin inline asm
	ld.global.nc.u64 %rd218, [%rd219];
	// end inline asm
	add.s64 	%rd221, %rd215, 24;
	// begin inline asm
	ld.global.nc.u64 %rd220, [%rd221];
	// end inline asm
	add.s64 	%rd223, %rd215, 32;
	// begin inline asm
	ld.global.nc.u64 %rd222, [%rd223];
	// end inline asm
	add.s64 	%rd225, %rd215, 40;
	// begin inline asm
	ld.global.nc.u64 %rd224, [%rd225];
	// end inline asm
	add.s64 	%rd227, %rd215, 48;
	// begin inline asm
	ld.global.nc.u64 %rd226, [%rd227];
	// end inline asm
	add.s64 	%rd229, %rd215, 56;
	// begin inline asm
	ld.global.nc.u64 %rd228, [%rd229];
	// end inline asm
	add.s64 	%rd231, %rd215, 64;
	// begin inline asm
	ld.global.nc.u64 %rd230, [%rd231];
	// end inline asm
	add.s64 	%rd233, %rd215, 72;
	// begin inline asm
	ld.global.nc.u64 %rd232, [%rd233];
	// end inline asm
	add.s64 	%rd235, %rd215, 80;
	// begin inline asm
	ld.global.nc.u64 %rd234, [%rd235];
	// end inline asm
	add.s64 	%rd237, %rd215, 88;
	// begin inline asm
	ld.global.nc.u64 %rd236, [%rd237];
	// end inline asm
	add.s64 	%rd239, %rd215, 96;
	// begin inline asm
	ld.global.nc.u64 %rd238, [%rd239];
	// end inline asm
	cvt.u32.u64 	%r103, %rd234;
	mov.b64 	%fd771, %rd214;
	mov.b64 	%fd772, %rd216;
	mov.b64 	%fd773, %rd218;
	mov.b64 	%fd774, %rd220;
	mov.b64 	%fd775, %rd222;
	mov.b64 	%fd776, %rd224;
	mov.b64 	%fd777, %rd226;
	mov.b64 	%fd778, %rd228;
	mov.b64 	%fd779, %rd230;
	mov.b64 	%fd780, %rd232;
	mov.b64 	%fd781, %rd236;
	setp.lt.f64 	%p16, %fd1676, %fd781;
	mov.u64 	%rd758, %rd761;
	mov.f64 	%fd1643, %fd1676;
	mov.u32 	%r1585, %r1588;
	mov.f64 	%fd1644, %fd1677;
	mov.f64 	%fd1645, %fd1678;
	mov.f64 	%fd1646, %fd1679;
	mov.f64 	%fd1647, %fd1680;
	mov.f64 	%fd1648, %fd1681;
	mov.f64 	%fd1649, %fd1682;
	mov.f64 	%fd1650, %fd1683;
	mov.f64 	%fd1651, %fd1684;
	mov.f64 	%fd1652, %fd1685;
	mov.f64 	%fd1653, %fd1686;
	@%p16 bra 	$L__BB4_90;
	setp.gt.f64 	%p17, %fd1676, %fd781;
	mov.u64 	%rd758, %rd238;
	mov.f64 	%fd1643, %fd781;
	mov.u32 	%r1585, %r103;
	mov.f64 	%fd1644, %fd780;
	mov.f64 	%fd1645, %fd779;
	mov.f64 	%fd1646, %fd778;
	mov.f64 	%fd1647, %fd777;
	mov.f64 	%fd1648, %fd776;
	mov.f64 	%fd1649, %fd775;
	mov.f64 	%fd1650, %fd774;
	mov.f64 	%fd1651, %fd773;
	mov.f64 	%fd1652, %fd772;
	mov.f64 	%fd1653, %fd771;
	@%p17 bra 	$L__BB4_90;
	setp.lt.s64 	%p18, %rd761, %rd238;
	min.s64 	%rd758, %rd761, %rd238;
	selp.f64 	%fd1643, %fd1676, %fd781, %p18;
	selp.b32 	%r1585, %r1588, %r103, %p18;
	selp.f64 	%fd1644, %fd1677, %fd780, %p18;
	selp.f64 	%fd1645, %fd1678, %fd779, %p18;
	selp.f64 	%fd1646, %fd1679, %fd778, %p18;
	selp.f64 	%fd1647, %fd1680, %fd777, %p18;
	selp.f64 	%fd1648, %fd1681, %fd776, %p18;
	selp.f64 	%fd1649, %fd1682, %fd775, %p18;
	selp.f64 	%fd1650, %fd1683, %fd774, %p18;
	selp.f64 	%fd1651, %fd1684, %fd773, %p18;
	selp.f64 	%fd1652, %fd1685, %fd772, %p18;
	selp.f64 	%fd1653, %fd1686, %fd771, %p18;
$L__BB4_90:
	add.s64 	%rd242, %rd756, -53344;
	// begin inline asm
	ld.global.nc.u64 %rd241, [%rd242];
	// end inline asm
	add.s64 	%rd244, %rd756, -53336;
	// begin inline asm
	ld.global.nc.u64 %rd243, [%rd244];
	// end inline asm
	add.s64 	%rd246, %rd756, -53328;
	// begin inline asm
	ld.global.nc.u64 %rd245, [%rd246];
	// end inline asm
	add.s64 	%rd248, %rd756, -53320;
	// begin inline asm
	ld.global.nc.u64 %rd247, [%rd248];
	// end inline asm
	add.s64 	%rd250, %rd756, -53312;
	// begin inline asm
	ld.global.nc.u64 %rd249, [%rd250];
	// end inline asm
	add.s64 	%rd252, %rd756, -53304;
	// begin inline asm
	ld.global.nc.u64 %rd251, [%rd252];
	// end inline asm
	add.s64 	%rd254, %rd756, -53296;
	// begin inline asm
	ld.global.nc.u64 %rd253, [%rd254];
	// end inline asm
	add.s64 	%rd256, %rd756, -53288;
	// begin inline asm
	ld.global.nc.u64 %rd255, [%rd256];
	// end inline asm
	add.s64 	%rd258, %rd756, -53280;
	// begin inline asm
	ld.global.nc.u64 %rd257, [%rd258];
	// end inline asm
	add.s64 	%rd260, %rd756, -53272;
	// begin inline asm
	ld.global.nc.u64 %rd259, [%rd260];
	// end inline asm
	add.s64 	%rd262, %rd756, -53264;
	// begin inline asm
	ld.global.nc.u64 %rd261, [%rd262];
	// end inline asm
	add.s64 	%rd264, %rd756, -53256;
	// begin inline asm
	ld.global.nc.u64 %rd263, [%rd264];
	// end inline asm
	add.s64 	%rd266, %rd756, -53248;
	// begin inline asm
	ld.global.nc.u64 %rd265, [%rd266];
	// end inline asm
	cvt.u32.u64 	%r106, %rd261;
	mov.b64 	%fd804, %rd241;
	mov.b64 	%fd805, %rd243;
	mov.b64 	%fd806, %rd245;
	mov.b64 	%fd807, %rd247;
	mov.b64 	%fd808, %rd249;
	mov.b64 	%fd809, %rd251;
	mov.b64 	%fd810, %rd253;
	mov.b64 	%fd811, %rd255;
	mov.b64 	%fd812, %rd257;
	mov.b64 	%fd813, %rd259;
	mov.b64 	%fd814, %rd263;
	setp.lt.f64 	%p19, %fd1643, %fd814;
	mov.u64 	%rd759, %rd758;
	mov.f64 	%fd1654, %fd1643;
	mov.u32 	%r1586, %r1585;
	mov.f64 	%fd1655, %fd1644;
	mov.f64 	%fd1656, %fd1645;
	mov.f64 	%fd1657, %fd1646;
	mov.f64 	%fd1658, %fd1647;
	mov.f64 	%fd1659, %fd1648;
	mov.f64 	%fd1660, %fd1649;
	mov.f64 	%fd1661, %fd1650;
	mov.f64 	%fd1662, %fd1651;
	mov.f64 	%fd1663, %fd1652;
	mov.f64 	%fd1664, %fd1653;
	@%p19 bra 	$L__BB4_93;
	setp.gt.f64 	%p20, %fd1643, %fd814;
	mov.u64 	%rd759, %rd265;
	mov.f64 	%fd1654, %fd814;
	mov.u32 	%r1586, %r106;
	mov.f64 	%fd1655, %fd813;
	mov.f64 	%fd1656, %fd812;
	mov.f64 	%fd1657, %fd811;
	mov.f64 	%fd1658, %fd810;
	mov.f64 	%fd1659, %fd809;
	mov.f64 	%fd1660, %fd808;
	mov.f64 	%fd1661, %fd807;
	mov.f64 	%fd1662, %fd806;
	mov.f64 	%fd1663, %fd805;
	mov.f64 	%fd1664, %fd804;
	@%p20 bra 	$L__BB4_93;
	setp.lt.s64 	%p21, %rd758, %rd265;
	min.s64 	%rd759, %rd758, %rd265;
	selp.f64 	%fd1654, %fd1643, %fd814, %p21;
	selp.b32 	%r1586, %r1585, %r106, %p21;
	selp.f64 	%fd1655, %fd1644, %fd813, %p21;
	selp.f64 	%fd1656, %fd1645, %fd812, %p21;
	selp.f64 	%fd1657, %fd1646, %fd811, %p21;
	selp.f64 	%fd1658, %fd1647, %fd810, %p21;
	selp.f64 	%fd1659, %fd1648, %fd809, %p21;
	selp.f64 	%fd1660, %fd1649, %fd808, %p21;
	selp.f64 	%fd1661, %fd1650, %fd807, %p21;
	selp.f64 	%fd1662, %fd1651, %fd806, %p21;
	selp.f64 	%fd1663, %fd1652, %fd805, %p21;
	selp.f64 	%fd1664, %fd1653, %fd804, %p21;
$L__BB4_93:
	add.s64 	%rd268, %rd756, -26720;
	// begin inline asm
	ld.global.nc.u64 %rd267, [%rd268];
	// end inline asm
	add.s64 	%rd270, %rd756, -26712;
	// begin inline asm
	ld.global.nc.u64 %rd269, [%rd270];
	// end inline asm
	add.s64 	%rd272, %rd756, -26704;
	// begin inline asm
	ld.global.nc.u64 %rd271, [%rd272];
	// end inline asm
	add.s64 	%rd274, %rd756, -26696;
	// begin inline asm
	ld.global.nc.u64 %rd273, [%rd274];
	// end inline asm
	add.s64 	%rd276, %rd756, -26688;
	// begin inline asm
	ld.global.nc.u64 %rd275, [%rd276];
	// end inline asm
	add.s64 	%rd278, %rd756, -26680;
	// begin inline asm
	ld.global.nc.u64 %rd277, [%rd278];
	// end inline asm
	add.s64 	%rd280, %rd756, -26672;
	// begin inline asm
	ld.global.nc.u64 %rd279, [%rd280];
	// end inline asm
	add.s64 	%rd282, %rd756, -26664;
	// begin inline asm
	ld.global.nc.u64 %rd281, [%rd282];
	// end inline asm
	add.s64 	%rd284, %rd756, -26656;
	// begin inline asm
	ld.global.nc.u64 %rd283, [%rd284];
	// end inline asm
	add.s64 	%rd286, %rd756, -26648;
	// begin inline asm
	ld.global.nc.u64 %rd285, [%rd286];
	// end inline asm
	add.s64 	%rd288, %rd756, -26640;
	// begin inline asm
	ld.global.nc.u64 %rd287, [%rd288];
	// end inline asm
	add.s64 	%rd290, %rd756, -26632;
	// begin inline asm
	ld.global.nc.u64 %rd289, [%rd290];
	// end inline asm
	add.s64 	%rd292, %rd756, -26624;
	// begin inline asm
	ld.global.nc.u64 %rd291, [%rd292];
	// end inline asm
	cvt.u32.u64 	%r109, %rd287;
	mov.b64 	%fd837, %rd267;
	mov.b64 	%fd838, %rd269;
	mov.b64 	%fd839, %rd271;
	mov.b64 	%fd840, %rd273;
	mov.b64 	%fd841, %rd275;
	mov.b64 	%fd842, %rd277;
	mov.b64 	%fd843, %rd279;
	mov.b64 	%fd844, %rd281;
	mov.b64 	%fd845, %rd283;
	mov.b64 	%fd846, %rd285;
	mov.b64 	%fd847, %rd289;
	setp.lt.f64 	%p22, %fd1654, %fd847;
	mov.u64 	%rd760, %rd759;
	mov.f64 	%fd1665, %fd1654;
	mov.u32 	%r1587, %r1586;
	mov.f64 	%fd1666, %fd1655;
	mov.f64 	%fd1667, %fd1656;
	mov.f64 	%fd1668, %fd1657;
	mov.f64 	%fd1669, %fd1658;
	mov.f64 	%fd1670, %fd1659;
	mov.f64 	%fd1671, %fd1660;
	mov.f64 	%fd1672, %fd1661;
	mov.f64 	%fd1673, %fd1662;
	mov.f64 	%fd1674, %fd1663;
	mov.f64 	%fd1675, %fd1664;
	@%p22 bra 	$L__BB4_96;
	setp.gt.f64 	%p23, %fd1654, %fd847;
	mov.u64 	%rd760, %rd291;
	mov.f64 	%fd1665, %fd847;
	mov.u32 	%r1587, %r109;
	mov.f64 	%fd1666, %fd846;
	mov.f64 	%fd1667, %fd845;
	mov.f64 	%fd1668, %fd844;
	mov.f64 	%fd1669, %fd843;
	mov.f64 	%fd1670, %fd842;
	mov.f64 	%fd1671, %fd841;
	mov.f64 	%fd1672, %fd840;
	mov.f64 	%fd1673, %fd839;
	mov.f64 	%fd1674, %fd838;
	mov.f64 	%fd1675, %fd837;
	@%p23 bra 	$L__BB4_96;
	setp.lt.s64 	%p24, %rd759, %rd291;
	min.s64 	%rd760, %rd759, %rd291;
	selp.f64 	%fd1665, %fd1654, %fd847, %p24;
	selp.b32 	%r1587, %r1586, %r109, %p24;
	selp.f64 	%fd1666, %fd1655, %fd846, %p24;
	selp.f64 	%fd1667, %fd1656, %fd845, %p24;
	selp.f64 	%fd1668, %fd1657, %fd844, %p24;
	selp.f64 	%fd1669, %fd1658, %fd843, %p24;
	selp.f64 	%fd1670, %fd1659, %fd842, %p24;
	selp.f64 	%fd1671, %fd1660, %fd841, %p24;
	selp.f64 	%fd1672, %fd1661, %fd840, %p24;
	selp.f64 	%fd1673, %fd1662, %fd839, %p24;
	selp.f64 	%fd1674, %fd1663, %fd838, %p24;
	selp.f64 	%fd1675, %fd1664, %fd837, %p24;
$L__BB4_96:
	add.s64 	%rd294, %rd756, -96;
	// begin inline asm
	ld.global.nc.u64 %rd293, [%rd294];
	// end inline asm
	add.s64 	%rd296, %rd756, -88;
	// begin inline asm
	ld.global.nc.u64 %rd295, [%rd296];
	// end inline asm
	add.s64 	%rd298, %rd756, -80;
	// begin inline asm
	ld.global.nc.u64 %rd297, [%rd298];
	// end inline asm
	add.s64 	%rd300, %rd756, -72;
	// begin inline asm
	ld.global.nc.u64 %rd299, [%rd300];
	// end inline asm
	add.s64 	%rd302, %rd756, -64;
	// begin inline asm
	ld.global.nc.u64 %rd301, [%rd302];
	// end inline asm
	add.s64 	%rd304, %rd756, -56;
	// begin inline asm
	ld.global.nc.u64 %rd303, [%rd304];
	// end inline asm
	add.s64 	%rd306, %rd756, -48;
	// begin inline asm
	ld.global.nc.u64 %rd305, [%rd306];
	// end inline asm
	add.s64 	%rd308, %rd756, -40;
	// begin inline asm
	ld.global.nc.u64 %rd307, [%rd308];
	// end inline asm
	add.s64 	%rd310, %rd756, -32;
	// begin inline asm
	ld.global.nc.u64 %rd309, [%rd310];
	// end inline asm
	add.s64 	%rd312, %rd756, -24;
	// begin inline asm
	ld.global.nc.u64 %rd311, [%rd312];
	// end inline asm
	add.s64 	%rd314, %rd756, -16;
	// begin inline asm
	ld.global.nc.u64 %rd313, [%rd314];
	// end inline asm
	add.s64 	%rd316, %rd756, -8;
	// begin inline asm
	ld.global.nc.u64 %rd315, [%rd316];
	// end inline asm
	// begin inline asm
	ld.global.nc.u64 %rd317, [%rd756];
	// end inline asm
	cvt.u32.u64 	%r112, %rd313;
	mov.b64 	%fd870, %rd293;
	mov.b64 	%fd871, %rd295;
	mov.b64 	%fd872, %rd297;
	mov.b64 	%fd873, %rd299;
	mov.b64 	%fd874, %rd301;
	mov.b64 	%fd875, %rd303;
	mov.b64 	%fd876, %rd305;
	mov.b64 	%fd877, %rd307;
	mov.b64 	%fd878, %rd309;
	mov.b64 	%fd879, %rd311;
	mov.b64 	%fd880, %rd315;
	setp.lt.f64 	%p25, %fd1665, %fd880;
	mov.u64 	%rd761, %rd760;
	mov.f64 	%fd1676, %fd1665;
	mov.u32 	%r1588, %r1587;
	mov.f64 	%fd1677, %fd1666;
	mov.f64 	%fd1678, %fd1667;
	mov.f64 	%fd1679, %fd1668;
	mov.f64 	%fd1680, %fd1669;
	mov.f64 	%fd1681, %fd1670;
	mov.f64 	%fd1682, %fd1671;
	mov.f64 	%fd1683, %fd1672;
	mov.f64 	%fd1684, %fd1673;
	mov.f64 	%fd1685, %fd1674;
	mov.f64 	%fd1686, %fd1675;
	@%p25 bra 	$L__BB4_99;
	setp.gt.f64 	%p26, %fd1665, %fd880;
	mov.u64 	%rd761, %rd317;
	mov.f64 	%fd1676, %fd880;
	mov.u32 	%r1588, %r112;
	mov.f64 	%fd1677, %fd879;
	mov.f64 	%fd1678, %fd878;
	mov.f64 	%fd1679, %fd877;
	mov.f64 	%fd1680, %fd876;
	mov.f64 	%fd1681, %fd875;
	mov.f64 	%fd1682, %fd874;
	mov.f64 	%fd1683, %fd873;
	mov.f64 	%fd1684, %fd872;
	mov.f64 	%fd1685, %fd871;
	mov.f64 	%fd1686, %fd870;
	@%p26 bra 	$L__BB4_99;
	setp.lt.s64 	%p27, %rd760, %rd317;
	min.s64 	%rd761, %rd760, %rd317;
	selp.f64 	%fd1676, %fd1665, %fd880, %p27;
	selp.b32 	%r1588, %r1587, %r112, %p27;
	selp.f64 	%fd1677, %fd1666, %fd879, %p27;
	selp.f64 	%fd1678, %fd1667, %fd878, %p27;
	selp.f64 	%fd1679, %fd1668, %fd877, %p27;
	selp.f64 	%fd1680, %fd1669, %fd876, %p27;
	selp.f64 	%fd1681, %fd1670, %fd875, %p27;
	selp.f64 	%fd1682, %fd1671, %fd874, %p27;
	selp.f64 	%fd1683, %fd1672, %fd873, %p27;
	selp.f64 	%fd1684, %fd1673, %fd872, %p27;
	selp.f64 	%fd1685, %fd1674, %fd871, %p27;
	selp.f64 	%fd1686, %fd1675, %fd870, %p27;
$L__BB4_99:
	add.s32 	%r1579, %r1579, 1024;
	add.s64 	%rd756, %rd756, 106496;
	add.s32 	%r1582, %r1582, 1024;
	setp.lt.s32 	%p28, %r1579, %r81;
	@%p28 bra 	$L__BB4_87;
$L__BB4_100:
	// begin inline asm
	mov.u32 %r174, %laneid;
	// end inline asm
	mov.b64 	%rd319, %fd1686;
	mov.b64 	{%r176, %r181}, %rd319;
	mov.b32 	%r302, 1;
	mov.b32 	%r303, 31;
	mov.b32 	%r304, -1;
	// begin inline asm
	shfl.sync.down.b32 %r175, %r176, %r302, %r303, %r304;
	// end inline asm
	// begin inline asm
	shfl.sync.down.b32 %r180, %r181, %r302, %r303, %r304;
	// end inline asm
	mov.b64 	%rd320, {%r175, %r180};
	mov.b64 	%fd914, %rd320;
	mov.b64 	%rd321, %fd1685;
	mov.b64 	{%r186, %r191}, %rd321;
	// begin inline asm
	shfl.sync.down.b32 %r185, %r186, %r302, %r303, %r304;
	// end inline asm
	// begin inline asm
	shfl.sync.down.b32 %r190, %r191, %r302, %r303, %r304;
	// end inline asm
	mov.b64 	%rd322, {%r185, %r190};
	mov.b64 	%fd915, %rd322;
	mov.b64 	%rd323, %fd1684;
	mov.b64 	{%r196, %r201}, %rd323;
	// begin inline asm
	shfl.sync.down.b32 %r195, %r196, %r302, %r303, %r304;
	// end inline asm
	// begin inline asm
	shfl.sync.down.b32 %r200, %r201, %r302, %r303, %r304;
	// end inline asm
	mov.b64 	%rd324, {%r195, %r200};
	mov.b64 	%fd916, %rd324;
	mov.b64 	%rd325, %fd1683;
	mov.b64 	{%r206, %r211}, %rd325;
	// begin inline asm
	shfl.sync.down.b32 %r205, %r206, %r302, %r303, %r304;
	// end inline asm
	// begin inline asm
	shfl.sync.down.b32 %r210, %r211, %r302, %r303, %r304;
	// end inline asm
	mov.b64 	%rd326, {%r205, %r210};
	mov.b64 	%fd917, %rd326;
	mov.b64 	%rd327, %fd1682;
	mov.b64 	{%r216, %r221}, %rd327;
	// begin inline asm
	shfl.sync.down.b32 %r215, %r216, %r302, %r303, %r304;
	// end inline asm
	// begin inline asm
	shfl.sync.down.b32 %r220, %r221, %r302, %r303, %r304;
	// end inline asm
	mov.b64 	%rd328, {%r215, %r220};
	mov.b64 	%fd918, %rd328;
	mov.b64 	%rd329, %fd1681;
	mov.b64 	{%r226, %r231}, %rd329;
	// begin inline asm
	shfl.sync.down.b32 %r225, %r226, %r302, %r303, %r304;
	// end inline asm
	// begin inline asm
	shfl.sync.down.b32 %r230, %r231, %r302, %r303, %r304;
	// end inline asm
	mov.b64 	%rd330, {%r225, %r230};
	mov.b64 	%fd919, %rd330;
	mov.b64 	%rd331, %fd1680;
	mov.b64 	{%r236, %r241}, %rd331;
	// begin inline asm
	shfl.sync.down.b32 %r235, %r236, %r302, %r303, %r304;
	// end inline asm
	// begin inline asm
	shfl.sync.down.b32 %r240, %r241, %r302, %r303, %r304;
	// end inline asm
	mov.b64 	%rd332, {%r235, %r240};
	mov.b64 	%fd920, %rd332;
	mov.b64 	%rd333, %fd1679;
	mov.b64 	{%r246, %r251}, %rd333;
	// begin inline asm
	shfl.sync.down.b32 %r245, %r246, %r302, %r303, %r304;
	// end inline asm
	// begin inline asm
	shfl.sync.down.b32 %r250, %r251, %r302, %r303, %r304;
	// end inline asm
	mov.b64 	%rd334, {%r245, %r250};
	mov.b64 	%fd921, %rd334;
	mov.b64 	%rd335, %fd1678;
	mov.b64 	{%r256, %r261}, %rd335;
	// begin inline asm
	shfl.sync.down.b32 %r255, %r256, %r302, %r303, %r304;
	// end inline asm
	// begin inline asm
	shfl.sync.down.b32 %r260, %r261, %r302, %r303, %r304;
	// end inline asm
	mov.b64 	%rd336, {%r255, %r260};
	mov.b64 	%fd922, %rd336;
	mov.b64 	%rd337, %fd1677;
	mov.b64 	{%r266, %r271}, %rd337;
	// begin inline asm
	shfl.sync.down.b32 %r265, %r266, %r302, %r303, %r304;
	// end inline asm
	// begin inline asm
	shfl.sync.down.b32 %r270, %r271, %r302, %r303, %r304;
	// end inline asm
	mov.b64 	%rd338, {%r265, %r270};
	mov.b64 	%fd923, %rd338;
	// begin inline asm
	shfl.sync.down.b32 %r275, %r1588, %r302, %r303, %r304;
	// end inline asm
	// begin inline asm
	shfl.sync.down.b32 %r280, %r281, %r302, %r303, %r304;
	// end inline asm
	mov.b64 	%rd339, %fd1676;
	mov.b64 	{%r286, %r291}, %rd339;
	// begin inline asm
	shfl.sync.down.b32 %r285, %r286, %r302, %r303, %r304;
	// end inline asm
	// begin inline asm
	shfl.sync.down.b32 %r290, %r291, %r302, %r303, %r304;
	// end inline asm
	mov.b64 	%rd340, {%r285, %r290};
	mov.b64 	%fd924, %rd340;
	mov.b64 	{%r296, %r301}, %rd761;
	// begin inline asm
	shfl.sync.down.b32 %r295, %r296, %r302, %r303, %r304;
	// end inline asm
	// begin inline asm
	shfl.sync.down.b32 %r300, %r301, %r302, %r303, %r304;
	// end inline asm
	mov.b64 	%rd90, {%r295, %r300};
	setp.gt.s32 	%p29, %r174, 30;
	setp.lt.f64 	%p30, %fd1676, %fd924;
	or.pred  	%p31, %p29, %p30;
	mov.u64 	%rd763, %rd761;
	mov.f64 	%fd1698, %fd1676;
	mov.u32 	%r1590, %r1588;
	mov.f64 	%fd1699, %fd1677;
	mov.f64 	%fd1700, %fd1678;
	mov.f64 	%fd1701, %fd1679;
	mov.f64 	%fd1702, %fd1680;
	mov.f64 	%fd1703, %fd1681;
	mov.f64 	%fd1704, %fd1682;
	mov.f64 	%fd1705, %fd1683;
	mov.f64 	%fd1706, %fd1684;
	mov.f64 	%fd1707, %fd1685;
	mov.f64 	%fd1708, %fd1686;
	@%p31 bra 	$L__BB4_103;
	setp.gt.f64 	%p32, %fd1676, %fd924;
	mov.u64 	%rd763, %rd90;
	mov.f64 	%fd1698, %fd924;
	mov.u32 	%r1590, %r275;
	mov.f64 	%fd1699, %fd923;
	mov.f64 	%fd1700, %fd922;
	mov.f64 	%fd1701, %fd921;
	mov.f64 	%fd1702, %fd920;
	mov.f64 	%fd1703, %fd919;
	mov.f64 	%fd1704, %fd918;
	mov.f64 	%fd1705, %fd917;
	mov.f64 	%fd1706, %fd916;
	mov.f64 	%fd1707, %fd915;
	mov.f64 	%fd1708, %fd914;
	@%p32 bra 	$L__BB4_103;
	setp.lt.s64 	%p33, %rd761, %rd90;
	min.s64 	%rd763, %rd761, %rd90;
	selp.f64 	%fd1698, %fd1676, %fd924, %p33;
	selp.b32 	%r1590, %r1588, %r275, %p33;
	selp.f64 	%fd1699, %fd1677, %fd923, %p33;
	selp.f64 	%fd1700, %fd1678, %fd922, %p33;
	selp.f64 	%fd1701, %fd1679, %fd921, %p33;
	selp.f64 	%fd1702, %fd1680, %fd920, %p33;
	selp.f64 	%fd1703, %fd1681, %fd919, %p33;
	selp.f64 	%fd1704, %fd1682, %fd918, %p33;
	selp.f64 	%fd1705, %fd1683, %fd917, %p33;
	selp.f64 	%fd1706, %fd1684, %fd916, %p33;
	selp.f64 	%fd1707, %fd1685, %fd915, %p33;
	selp.f64 	%fd1708, %fd1686, %fd914, %p33;
$L__BB4_103:
	mov.b64 	%rd341, %fd1708;
	mov.b64 	{%r306, %r311}, %rd341;
	mov.b32 	%r432, 2;
	mov.b32 	%r433, 31;
	mov.b32 	%r434, -1;
	// begin inline asm
	shfl.sync.down.b32 %r305, %r306, %r432, %r433, %r434;
	// end inline asm
	// begin inline asm
	shfl.sync.down.b32 %r310, %r311, %r432, %r433, %r434;
	// end inline asm
	mov.b64 	%rd342, {%r305, %r310};
	mov.b64 	%fd947, %rd342;
	mov.b64 	%rd343, %fd1707;
	mov.b64 	{%r316, %r321}, %rd343;
	// begin inline asm
	shfl.sync.down.b32 %r315, %r316, %r432, %r433, %r434;
	// end inline asm
	// begin inline asm
	shfl.sync.down.b32 %r320, %r321, %r432, %r433, %r434;
	// end inline asm
	mov.b64 	%rd344, {%r315, %r320};
	mov.b64 	%fd948, %rd344;
	mov.b64 	%rd345, %fd1706;
	mov.b64 	{%r326, %r331}, %rd345;
	// begin inline asm
	shfl.sync.down.b32 %r325, %r326, %r432, %r433, %r434;
	// end inline asm
	// begin inline asm
	shfl.sync.down.b32 %r330, %r331, %r432, %r433, %r434;
	// end inline asm
	mov.b64 	%rd346, {%r325, %r330};
	mov.b64 	%fd949, %rd346;
	mov.b64 	%rd347, %fd1705;
	mov.b64 	{%r336, %r341}, %rd347;
	// begin inline asm
	shfl.sync.down.b32 %r335, %r336, %r432, %r433, %r434;
	// end inline asm
	// begin inline asm
	shfl.sync.down.b32 %r340, %r341, %r432, %r433, %r434;
	// end inline asm
	mov.b64 	%rd348, {%r335, %r340};
	mov.b64 	%fd950, %rd348;
	mov.b64 	%rd349, %fd1704;
	mov.b64 	{%r346, %r351}, %rd349;
	// begin inline asm
	shfl.sync.down.b32 %r345, %r346, %r432, %r433, %r434;
	// end inline asm
	// begin inline asm
	shfl.sync.down.b32 %r350, %r351, %r432, %r433, %r434;
	// end inline asm
	mov.b64 	%rd350, {%r345, %r350};
	mov.b64 	%fd951, %rd350;
	mov.b64 	%rd351, %fd1703;
	mov.b64 	{%r356, %r361}, %rd351;
	// begin inline asm
	shfl.sync.down.b32 %r355, %r356, %r432, %r433, %r434;
	// end inline asm
	// begin inline asm
	shfl.sync.down.b32 %r360, %r361, %r432, %r433, %r434;
	// end inline asm
	mov.b64 	%rd352, {%r355, %r360};
	mov.b64 	%fd952, %rd352;
	mov.b64 	%rd353, %fd1702;
	mov.b64 	{%r366, %r371}, %rd353;
	// begin inline asm
	shfl.sync.down.b32 %r365, %r366, %r432, %r433, %r434;
	// end inline asm
	// begin inline asm
	shfl.sync.down.b32 %r370, %r371, %r432, %r433, %r434;
	// end inline asm
	mov.b64 	%rd354, {%r365, %r370};
	mov.b64 	%fd953, %rd354;
	mov.b64 	%rd355, %fd1701;
	mov.b64 	{%r376, %r381}, %rd355;
	// begin inline asm
	shfl.sync.down.b32 %r375, %r376, %r432, %r433, %r434;
	// end inline asm
	// begin inline asm
	shfl.sync.down.b32 %r380, %r381, %r432, %r433, %r434;
	// end inline asm
	mov.b64 	%rd356, {%r375, %r380};
	mov.b64 	%fd954, %rd356;
	mov.b64 	%rd357, %fd1700;
	mov.b64 	{%r386, %r391}, %rd357;
	// begin inline asm
	shfl.sync.down.b32 %r385, %r386, %r432, %r433, %r434;
	// end inline asm
	// begin inline asm
	shfl.sync.down.b32 %r390, %r391, %r432, %r433, %r434;
	// end inline asm
	mov.b64 	%rd358, {%r385, %r390};
	mov.b64 	%fd955, %rd358;
	mov.b64 	%rd359, %fd1699;
	mov.b64 	{%r396, %r401}, %rd359;
	// begin inline asm
	shfl.sync.down.b32 %r395, %r396, %r432, %r433, %r434;
	// end inline asm
	// begin inline asm
	shfl.sync.down.b32 %r400, %r401, %r432, %r433, %r434;
	// end inline asm
	mov.b64 	%rd360, {%r395, %r400};
	mov.b64 	%fd956, %rd360;
	// begin inline asm
	shfl.sync.down.b32 %r405, %r1590, %r432, %r433, %r434;
	// end inline asm
	// begin inline asm
	shfl.sync.down.b32 %r410, %r411, %r432, %r433, %r434;
	// end inline asm
	mov.b64 	%rd361, %fd1698;
	mov.b64 	{%r416, %r421}, %rd361;
	// begin inline asm
	shfl.sync.down.b32 %r415, %r416, %r432, %r433, %r434;
	// end inline asm
	// begin inline asm
	shfl.sync.down.b32 %r420, %r421, %r432, %r433, %r434;
	// end inline asm
	mov.b64 	%rd362, {%r415, %r420};
	mov.b64 	%fd957, %rd362;
	mov.b64 	{%r426, %r431}, %rd763;
	// begin inline asm
	shfl.sync.down.b32 %r425, %r426, %r432, %r433, %r434;
	// end inline asm
	// begin inline asm
	shfl.sync.down.b32 %r430, %r431, %r432, %r433, %r434;
	// end inline asm
	mov.b64 	%rd93, {%r425, %r430};
	setp.gt.s32 	%p34, %r174, 29;
	setp.lt.f64 	%p35, %fd1698, %fd957;
	or.pred  	%p36, %p34, %p35;
	mov.f64 	%fd1709, %fd1708;
	mov.f64 	%fd1710, %fd1707;
	mov.f64 	%fd1711, %fd1706;
	mov.f64 	%fd1712, %fd1705;
	mov.f64 	%fd1713, %fd1704;
	mov.f64 	%fd1714, %fd1703;
	mov.f64 	%fd1715, %fd1702;
	mov.f64 	%fd1716, %fd1701;
	mov.f64 	%fd1717, %fd1700;
	mov.f64 	%fd1718, %fd1699;
	mov.u32 	%r1591, %r1590;
	mov.f64 	%fd1719, %fd1698;
	mov.u64 	%rd764, %rd763;
	@%p36 bra 	$L__BB4_106;
	setp.gt.f64 	%p37, %fd1698, %fd957;
	mov.f64 	%fd1709, %fd947;
	mov.f64 	%fd1710, %fd948;
	mov.f64 	%fd1711, %fd949;
	mov.f64 	%fd1712, %fd950;
	mov.f64 	%fd1713, %fd951;
	mov.f64 	%fd1714, %fd952;
	mov.f64 	%fd1715, %fd953;
	mov.f64 	%fd1716, %fd954;
	mov.f64 	%fd1717, %fd955;
	mov.f64 	%fd1718, %fd956;
	mov.u32 	%r1591, %r405;
	mov.f64 	%fd1719, %fd957;
	mov.u64 	%rd764, %rd93;
	@%p37 bra 	$L__BB4_106;
	setp.lt.s64 	%p38, %rd763, %rd93;
	selp.f64 	%fd1709, %fd1708, %fd947, %p38;
	selp.f64 	%fd1710, %fd1707, %fd948, %p38;
	selp.f64 	%fd1711, %fd1706, %fd949, %p38;
	selp.f64 	%fd1712, %fd1705, %fd950, %p38;
	selp.f64 	%fd1713, %fd1704, %fd951, %p38;
	selp.f64 	%fd1714, %fd1703, %fd952, %p38;
	selp.f64 	%fd1715, %fd1702, %fd953, %p38;
	selp.f64 	%fd1716, %fd1701, %fd954, %p38;
	selp.f64 	%fd1717, %fd1700, %fd955, %p38;
	selp.f64 	%fd1718, %fd1699, %fd956, %p38;
	selp.b32 	%r1591, %r1590, %r405, %p38;
	selp.f64 	%fd1719, %fd1698, %fd957, %p38;
	min.s64 	%rd764, %rd763, %rd93;
$L__BB4_106:
	mov.b64 	%rd363, %fd1709;
	mov.b64 	{%r436, %r441}, %rd363;
	mov.b32 	%r562, 4;
	mov.b32 	%r563, 31;
	mov.b32 	%r564, -1;
	// begin inline asm
	shfl.sync.down.b32 %r435, %r436, %r562, %r563, %r564;
	// end inline asm
	// begin inline asm
	shfl.sync.down.b32 %r440, %r441, %r562, %r563, %r564;
	// end inline asm
	mov.b64 	%rd364, {%r435, %r440};
	mov.b64 	%fd980, %rd364;
	mov.b64 	%rd365, %fd1710;
	mov.b64 	{%r446, %r451}, %rd365;
	// begin inline asm
	shfl.sync.down.b32 %r445, %r446, %r562, %r563, %r564;
	// end inline asm
	// begin inline asm
	shfl.sync.down.b32 %r450, %r451, %r562, %r563, %r564;
	// end inline asm
	mov.b64 	%rd366, {%r445, %r450};
	mov.b64 	%fd981, %rd366;
	mov.b64 	%rd367, %fd1711;
	mov.b64 	{%r456, %r461}, %rd367;
	// begin inline asm
	shfl.sync.down.b32 %r455, %r456, %r562, %r563, %r564;
	// end inline asm
	// begin inline asm
	shfl.sync.down.b32 %r460, %r461, %r562, %r563, %r564;
	// end inline asm
	mov.b64 	%rd368, {%r455, %r460};
	mov.b64 	%fd982, %rd368;
	mov.b64 	%rd369, %fd1712;
	mov.b64 	{%r466, %r471}, %rd369;
	// begin inline asm
	shfl.sync.down.b32 %r465, %r466, %r562, %r563, %r564;
	// end inline asm
	// begin inline asm
	shfl.sync.down.b32 %r470, %r471, %r562, %r563, %r564;
	// end inline asm
	mov.b64 	%rd370, {%r465, %r470};
	mov.b64 	%fd983, %rd370;
	mov.b64 	%rd371, %fd1713;
	mov.b64 	{%r476, %r481}, %rd371;
	// begin inline asm
	shfl.sync.down.b32 %r475, %r476, %r562, %r563, %r564;
	// end inline asm
	// begin inline asm
	shfl.sync.down.b32 %r480, %r481, %r562, %r563, %r564;
	// end inline asm
	mov.b64 	%rd372, {%r475, %r480};
	mov.b64 	%fd984, %rd372;
	mov.b64 	%rd373, %fd1714;
	mov.b64 	{%r486, %r491}, %rd373;
	// begin inline asm
	shfl.sync.down.b32 %r485, %r486, %r562, %r563, %r564;
	// end inline asm
	// begin inline asm
	shfl.sync.down.b32 %r490, %r491, %r562, %r563, %r564;
	// end inline asm
	mov.b64 	%rd374, {%r485, %r490};
	mov.b64 	%fd985, %rd374;
	mov.b64 	%rd375, %fd1715;
	mov.b64 	{%r496, %r501}, %rd375;
	// begin inline asm
	shfl.sync.down.b32 %r495, %r496, %r562, %r563, %r564;
	// end inline asm
	// begin inline asm
	shfl.sync.down.b32 %r500, %r501, %r562, %r563, %r564;
	// end inline asm
	mov.b64 	%rd376, {%r495, %r500};
	mov.b64 	%fd986, %rd376;
	mov.b64 	%rd377, %fd1716;
	mov.b64 	{%r506, %r511}, %rd377;
	// begin inline asm
	shfl.sync.down.b32 %r505, %r506, %r562, %r563, %r564;
	// end inline asm
	// begin inline asm
	shfl.sync.down.b32 %r510, %r511, %r562, %r563, %r564;
	// end inline asm
	mov.b64 	%rd378, {%r505, %r510};
	mov.b64 	%fd987, %rd378;
	mov.b64 	%rd379, %fd1717;
	mov.b64 	{%r516, %r521}, %rd379;
	// begin inline asm
	shfl.sync.down.b32 %r515, %r516, %r562, %r563, %r564;
	// end inline asm
	// begin inline asm
	shfl.sync.down.b32 %r520, %r521, %r562, %r563, %r564;
	// end inline asm
	mov.b64 	%rd380, {%r515, %r520};
	mov.b64 	%fd988, %rd380;
	mov.b64 	%rd381, %fd1718;
	mov.b64 	{%r526, %r531}, %rd381;
	// begin inline asm
	shfl.sync.down.b32 %r525, %r526, %r562, %r563, %r564;
	// end inline asm
	// begin inline asm
	shfl.sync.down.b32 %r530, %r531, %r562, %r563, %r564;
	// end inline asm
	mov.b64 	%rd382, {%r525, %r530};
	mov.b64 	%fd989, %rd382;
	// begin inline asm
	shfl.sync.down.b32 %r535, %r1591, %r562, %r563, %r564;
	// end inline asm
	// begin inline asm
	shfl.sync.down.b32 %r540, %r541, %r562, %r563, %r564;
	// end inline asm
	mov.b64 	%rd383, %fd1719;
	mov.b64 	{%r546, %r551}, %rd383;
	// begin inline asm
	shfl.sync.down.b32 %r545, %r546, %r562, %r563, %r564;
	// end inline asm
	// begin inline asm
	shfl.sync.down.b32 %r550, %r551, %r562, %r563, %r564;
	// end inline asm
	mov.b64 	%rd384, {%r545, %r550};
	mov.b64 	%fd990, %rd384;
	mov.b64 	{%r556, %r561}, %rd764;
	// begin inline asm
	shfl.sync.down.b32 %r555, %r556, %r562, %r563, %r564;
	// end inline asm
	// begin inline asm
	shfl.sync.down.b32 %r560, %r561, %r562, %r563, %r564;
	// end inline asm
	mov.b64 	%rd96, {%r555, %r560};
	setp.gt.s32 	%p39, %r174, 27;
	setp.lt.f64 	%p40, %fd1719, %fd990;
	or.pred  	%p41, %p39, %p40;
	mov.f64 	%fd1720, %fd1709;
	mov.f64 	%fd1721, %fd1710;
	mov.f64 	%fd1722, %fd1711;
	mov.f64 	%fd1723, %fd1712;
	mov.f64 	%fd1724, %fd1713;
	mov.f64 	%fd1725, %fd1714;
	mov.f64 	%fd1726, %fd1715;
	mov.f64 	%fd1727, %fd1716;
	mov.f64 	%fd1728, %fd1717;
	mov.f64 	%fd1729, %fd1718;
	mov.u32 	%r1592, %r1591;
	mov.f64 	%fd1730, %fd1719;
	mov.u64 	%rd765, %rd764;
	@%p41 bra 	$L__BB4_109;
	setp.gt.f64 	%p42, %fd1719, %fd990;
	mov.f64 	%fd1720, %fd980;
	mov.f64 	%fd1721, %fd981;
	mov.f64 	%fd1722, %fd982;
	mov.f64 	%fd1723, %fd983;
	mov.f64 	%fd1724, %fd984;
	mov.f64 	%fd1725, %fd985;
	mov.f64 	%fd1726, %fd986;
	mov.f64 	%fd1727, %fd987;
	mov.f64 	%fd1728, %fd988;
	mov.f64 	%fd1729, %fd989;
	mov.u32 	%r1592, %r535;
	mov.f64 	%fd1730, %fd990;
	mov.u64 	%rd765, %rd96;
	@%p42 bra 	$L__BB4_109;
	setp.lt.s64 	%p43, %rd764, %rd96;
	selp.f64 	%fd1720, %fd1709, %fd980, %p43;
	selp.f64 	%fd1721, %fd1710, %fd981, %p43;
	selp.f64 	%fd1722, %fd1711, %fd982, %p43;
	selp.f64 	%fd1723, %fd1712, %fd983, %p43;
	selp.f64 	%fd1724, %fd1713, %fd984, %p43;
	selp.f64 	%fd1725, %fd1714, %fd985, %p43;
	selp.f64 	%fd1726, %fd1715, %fd986, %p43;
	selp.f64 	%fd1727, %fd1716, %fd987, %p43;
	selp.f64 	%fd1728, %fd1717, %fd988, %p43;
	selp.f64 	%fd1729, %fd1718, %fd989, %p43;
	selp.b32 	%r1592, %r1591, %r535, %p43;
	selp.f64 	%fd1730, %fd1719, %fd990, %p43;
	min.s64 	%rd765, %rd764, %rd96;
$L__BB4_109:
	mov.b64 	%rd385, %fd1720;
	mov.b64 	{%r566, %r571}, %rd385;
	mov.b32 	%r692, 8;
	mov.b32 	%r693, 31;
	mov.b32 	%r694, -1;
	// begin inline asm
	shfl.sync.down.b32 %r565, %r566, %r692, %r693, %r694;
	// end inline asm
	// begin inline asm
	shfl.sync.down.b32 %r570, %r571, %r692, %r693, %r694;
	// end inline asm
	mov.b64 	%rd386, {%r565, %r570};
	mov.b64 	%fd1013, %rd386;
	mov.b64 	%rd387, %fd1721;
	mov.b64 	{%r576, %r581}, %rd387;
	// begin inline asm
	shfl.sync.down.b32 %r575, %r576, %r692, %r693, %r694;
	// end inline asm
	// begin inline asm
	shfl.sync.down.b32 %r580, %r581, %r692, %r693, %r694;
	// end inline asm
	mov.b64 	%rd388, {%r575, %r580};
	mov.b64 	%fd1014, %rd388;
	mov.b64 	%rd389, %fd1722;
	mov.b64 	{%r586, %r591}, %rd389;
	// begin inline asm
	shfl.sync.down.b32 %r585, %r586, %r692, %r693, %r694;
	// end inline asm
	// begin inline asm
	shfl.sync.down.b32 %r590, %r591, %r692, %r693, %r694;
	// end inline asm
	mov.b64 	%rd390, {%r585, %r590};
	mov.b64 	%fd1015, %rd390;
	mov.b64 	%rd391, %fd1723;
	mov.b64 	{%r596, %r601}, %rd391;
	// begin inline asm
	shfl.sync.down.b32 %r595, %r596, %r692, %r693, %r694;
	// end inline asm
	// begin inline asm
	shfl.sync.down.b32 %r600, %r601, %r692, %r693, %r694;
	// end inline asm
	mov.b64 	%rd392, {%r595, %r600};
	mov.b64 	%fd1016, %rd392;
	mov.b64 	%rd393, %fd1724;
	mov.b64 	{%r606, %r611}, %rd393;
	// begin inline asm
	shfl.sync.down.b32 %r605, %r606, %r692, %r693, %r694;
	// end inline asm
	// begin inline asm
	shfl.sync.down.b32 %r610, %r611, %r692, %r693, %r694;
	// end inline asm
	mov.b64 	%rd394, {%r605, %r610};
	mov.b64 	%fd1017, %rd394;
	mov.b64 	%rd395, %fd1725;
	mov.b64 	{%r616, %r621}, %rd395;
	// begin inline asm
	shfl.sync.down.b32 %r615, %r616, %r692, %r693, %r694;
	// end inline asm
	// begin inline asm
	shfl.sync.down.b32 %r620, %r621, %r692, %r693, %r694;
	// end inline asm
	mov.b64 	%rd396, {%r615, %r620};
	mov.b64 	%fd1018, %rd396;
	mov.b64 	%rd397, %fd1726;
	mov.b64 	{%r626, %r631}, %rd397;
	// begin inline asm
	shfl.sync.down.b32 %r625, %r626, %r692, %r693, %r694;
	// end inline asm
	// begin inline asm
	shfl.sync.down.b32 %r630, %r631, %r692, %r693, %r694;
	// end inline asm
	mov.b64 	%rd398, {%r625, %r630};
	mov.b64 	%fd1019, %rd398;
	mov.b64 	%rd399, %fd1727;
	mov.b64 	{%r636, %r641}, %rd399;
	// begin inline asm
	shfl.sync.down.b32 %r635, %r636, %r692, %r693, %r694;
	// end inline asm
	// begin inline asm
	shfl.sync.down.b32 %r640, %r641, %r692, %r693, %r694;
	// end inline asm
	mov.b64 	%rd400, {%r635, %r640};
	mov.b64 	%fd1020, %rd400;
	mov.b64 	%rd401, %fd1728;
	mov.b64 	{%r646, %r651}, %rd401;
	// begin inline asm
	shfl.sync.down.b32 %r645, %r646, %r692, %r693, %r694;
	// end inline asm
	// begin inline asm
	shfl.sync.down.b32 %r650, %r651, %r692, %r693, %r694;
	// end inline asm
	mov.b64 	%rd402, {%r645, %r650};
	mov.b64 	%fd1021, %rd402;
	mov.b64 	%rd403, %fd1729;
	mov.b64 	{%r656, %r661}, %rd403;
	// begin inline asm
	shfl.sync.down.b32 %r655, %r656, %r692, %r693, %r694;
	// end inline asm
	// begin inline asm
	shfl.sync.down.b32 %r660, %r661, %r692, %r693, %r694;
	// end inline asm
	mov.b64 	%rd404, {%r655, %r660};
	mov.b64 	%fd1022, %rd404;
	// begin inline asm
	shfl.sync.down.b32 %r665, %r1592, %r692, %r693, %r694;
	// end inline asm
	// begin inline asm
	shfl.sync.down.b32 %r670, %r671, %r692, %r693, %r694;
	// end inline asm
	mov.b64 	%rd405, %fd1730;
	mov.b64 	{%r676, %r681}, %rd405;
	// begin inline asm
	shfl.sync.down.b32 %r675, %r676, %r692, %r693, %r694;
	// end inline asm
	// begin inline asm
	shfl.sync.down.b32 %r680, %r681, %r692, %r693, %r694;
	// end inline asm
	mov.b64 	%rd406, {%r675, %r680};
	mov.b64 	%fd1023, %rd406;
	mov.b64 	{%r686, %r691}, %rd765;
	// begin inline asm
	shfl.sync.down.b32 %r685, %r686, %r692, %r693, %r694;
	// end inline asm
	// begin inline asm
	shfl.sync.down.b32 %r690, %r691, %r692, %r693, %r694;
	// end inline asm
	mov.b64 	%rd99, {%r685, %r690};
	setp.gt.s32 	%p44, %r174, 23;
	setp.lt.f64 	%p45, %fd1730, %fd1023;
	or.pred  	%p46, %p44, %p45;
	mov.f64 	%fd1731, %fd1720;
	mov.f64 	%fd1732, %fd1721;
	mov.f64 	%fd1733, %fd1722;
	mov.f64 	%fd1734, %fd1723;
	mov.f64 	%fd1735, %fd1724;
	mov.f64 	%fd1736, %fd1725;
	mov.f64 	%fd1737, %fd1726;
	mov.f64 	%fd1738, %fd1727;
	mov.f64 	%fd1739, %fd1728;
	mov.f64 	%fd1740, %fd1729;
	mov.u32 	%r1593, %r1592;
	mov.f64 	%fd1741, %fd1730;
	mov.u64 	%rd766, %rd765;
	@%p46 bra 	$L__BB4_112;
	setp.gt.f64 	%p47, %fd1730, %fd1023;
	mov.f64 	%fd1731, %fd1013;
	mov.f64 	%fd1732, %fd1014;
	mov.f64 	%fd1733, %fd1015;
	mov.f64 	%fd1734, %fd1016;
	mov.f64 	%fd1735, %fd1017;
	mov.f64 	%fd1736, %fd1018;
	mov.f64 	%fd1737, %fd1019;
	mov.f64 	%fd1738, %fd1020;
	mov.f64 	%fd1739, %fd1021;
	mov.f64 	%fd1740, %fd1022;
	mov.u32 	%r1593, %r665;
	mov.f64 	%fd1741, %fd1023;
	mov.u64 	%rd766, %rd99;
	@%p47 bra 	$L__BB4_112;
	setp.lt.s64 	%p48, %rd765, %rd99;
	selp.f64 	%fd1731, %fd1720, %fd1013, %p48;
	selp.f64 	%fd1732, %fd1721, %fd1014, %p48;
	selp.f64 	%fd1733, %fd1722, %fd1015, %p48;
	selp.f64 	%fd1734, %fd1723, %fd1016, %p48;
	selp.f64 	%fd1735, %fd1724, %fd1017, %p48;
	selp.f64 	%fd1736, %fd1725, %fd1018, %p48;
	selp.f64 	%fd1737, %fd1726, %fd1019, %p48;
	selp.f64 	%fd1738, %fd1727, %fd1020, %p48;
	selp.f64 	%fd1739, %fd1728, %fd1021, %p48;
	selp.f64 	%fd1740, %fd1729, %fd1022, %p48;
	selp.b32 	%r1593, %r1592, %r665, %p48;
	selp.f64 	%fd1741, %fd1730, %fd1023, %p48;
	min.s64 	%rd766, %rd765, %rd99;
$L__BB4_112:
	mov.b64 	%rd407, %fd1731;
	mov.b64 	{%r696, %r701}, %rd407;
	mov.b32 	%r822, 16;
	mov.b32 	%r823, 31;
	mov.b32 	%r824, -1;
	// begin inline asm
	shfl.sync.down.b32 %r695, %r696, %r822, %r823, %r824;
	// end inline asm
	// begin inline asm
	shfl.sync.down.b32 %r700, %r701, %r822, %r823, %r824;
	// end inline asm
	mov.b64 	%rd408, {%r695, %r700};
	mov.b64 	%fd1046, %rd408;
	mov.b64 	%rd409, %fd1732;
	mov.b64 	{%r706, %r711}, %rd409;
	// begin inline asm
	shfl.sync.down.b32 %r705, %r706, %r822, %r823, %r824;
	// end inline asm
	// begin inline asm
	shfl.sync.down.b32 %r710, %r711, %r822, %r823, %r824;
	// end inline asm
	mov.b64 	%rd410, {%r705, %r710};
	mov.b64 	%fd1047, %rd410;
	mov.b64 	%rd411, %fd1733;
	mov.b64 	{%r716, %r721}, %rd411;
	// begin inline asm
	shfl.sync.down.b32 %r715, %r716, %r822, %r823, %r824;
	// end inline asm
	// begin inline asm
	shfl.sync.down.b32 %r720, %r721, %r822, %r823, %r824;
	// end inline asm
	mov.b64 	%rd412, {%r715, %r720};
	mov.b64 	%fd1048, %rd412;
	mov.b64 	%rd413, %fd1734;
	mov.b64 	{%r726, %r731}, %rd413;
	// begin inline asm
	shfl.sync.down.b32 %r725, %r726, %r822, %r823, %r824;
	// end inline asm
	// begin inline asm
	shfl.sync.down.b32 %r730, %r731, %r822, %r823, %r824;
	// end inline asm
	mov.b64 	%rd414, {%r725, %r730};
	mov.b64 	%fd1049, %rd414;
	mov.b64 	%rd415, %fd1735;
	mov.b64 	{%r736, %r741}, %rd415;
	// begin inline asm
	shfl.sync.down.b32 %r735, %r736, %r822, %r823, %r824;
	// end inline asm
	// begin inline asm
	shfl.sync.down.b32 %r740, %r741, %r822, %r823, %r824;
	// end inline asm
	mov.b64 	%rd416, {%r735, %r740};
	mov.b64 	%fd1050, %rd416;
	mov.b64 	%rd417, %fd1736;
	mov.b64 	{%r746, %r751}, %rd417;
	// begin inline asm
	shfl.sync.down.b32 %r745, %r746, %r822, %r823, %r824;
	// end inline asm
	// begin inline asm
	shfl.sync.down.b32 %r750, %r751, %r822, %r823, %r824;
	// end inline asm
	mov.b64 	%rd418, {%r745, %r750};
	mov.b64 	%fd1051, %rd418;
	mov.b64 	%rd419, %fd1737;
	mov.b64 	{%r756, %r761}, %rd419;
	// begin inline asm
	shfl.sync.down.b32 %r755, %r756, %r822, %r823, %r824;
	// end inline asm
	// begin inline asm
	shfl.sync.down.b32 %r760, %r761, %r822, %r823, %r824;
	// end inline asm
	mov.b64 	%rd420, {%r755, %r760};
	mov.b64 	%fd1052, %rd420;
	mov.b64 	%rd421, %fd1738;
	mov.b64 	{%r766, %r771}, %rd421;
	// begin inline asm
	shfl.sync.down.b32 %r765, %r766, %r822, %r823, %r824;
	// end inline asm
	// begin inline asm
	shfl.sync.down.b32 %r770, %r771, %r822, %r823, %r824;
	// end inline asm
	mov.b64 	%rd422, {%r765, %r770};
	mov.b64 	%fd1053, %rd422;
	mov.b64 	%rd423, %fd1739;
	mov.b64 	{%r776, %r781}, %rd423;
	// begin inline asm
	shfl.sync.down.b32 %r775, %r776, %r822, %r823, %r824;
	// end inline asm
	// begin inline asm
	shfl.sync.down.b32 %r780, %r781, %r822, %r823, %r824;
	// end inline asm
	mov.b64 	%rd424, {%r775, %r780};
	mov.b64 	%fd1054, %rd424;
	mov.b64 	%rd425, %fd1740;
	mov.b64 	{%r786, %r791}, %rd425;
	// begin inline asm
	shfl.sync.down.b32 %r785, %r786, %r822, %r823, %r824;
	// end inline asm
	// begin inline asm
	shfl.sync.down.b32 %r790, %r791, %r822, %r823, %r824;
	// end inline asm
	mov.b64 	%rd426, {%r785, %r790};
	mov.b64 	%fd1055, %rd426;
	// begin inline asm
	shfl.sync.down.b32 %r795, %r1593, %r822, %r823, %r824;
	// end inline asm
	// begin inline asm
	shfl.sync.down.b32 %r800, %r801, %r822, %r823, %r824;
	// end inline asm
	mov.b64 	%rd427, %fd1741;
	mov.b64 	{%r806, %r811}, %rd427;
	// begin inline asm
	shfl.sync.down.b32 %r805, %r806, %r822, %r823, %r824;
	// end inline asm
	// begin inline asm
	shfl.sync.down.b32 %r810, %r811, %r822, %r823, %r824;
	// end inline asm
	mov.b64 	%rd428, {%r805, %r810};
	mov.b64 	%fd1056, %rd428;
	mov.b64 	{%r816, %r821}, %rd766;
	// begin inline asm
	shfl.sync.down.b32 %r815, %r816, %r822, %r823, %r824;
	// end inline asm
	// begin inline asm
	shfl.sync.down.b32 %r820, %r821, %r822, %r823, %r824;
	// end inline asm
	mov.b64 	%rd102, {%r815, %r820};
	setp.gt.s32 	%p49, %r174, 15;
	setp.lt.f64 	%p50, %fd1741, %fd1056;
	or.pred  	%p51, %p49, %p50;
	mov.f64 	%fd1829, %fd1731;
	mov.f64 	%fd1828, %fd1732;
	mov.f64 	%fd1827, %fd1733;
	mov.f64 	%fd1826, %fd1734;
	mov.f64 	%fd1825, %fd1735;
	mov.f64 	%fd1824, %fd1736;
	mov.f64 	%fd1823, %fd1737;
	mov.f64 	%fd1822, %fd1738;
	mov.f64 	%fd1821, %fd1739;
	mov.f64 	%fd1820, %fd1740;
	mov.u32 	%r1601, %r1593;
	mov.f64 	%fd1819, %fd1741;
	mov.u64 	%rd774, %rd766;
	@%p51 bra 	$L__BB4_115;
	setp.gt.f64 	%p52, %fd1741, %fd1056;
	mov.f64 	%fd1829, %fd1046;
	mov.f64 	%fd1828, %fd1047;
	mov.f64 	%fd1827, %fd1048;
	mov.f64 	%fd1826, %fd1049;
	mov.f64 	%fd1825, %fd1050;
	mov.f64 	%fd1824, %fd1051;
	mov.f64 	%fd1823, %fd1052;
	mov.f64 	%fd1822, %fd1053;
	mov.f64 	%fd1821, %fd1054;
	mov.f64 	%fd1820, %fd1055;
	mov.u32 	%r1601, %r795;
	mov.f64 	%fd1819, %fd1056;
	mov.u64 	%rd774, %rd102;
	@%p52 bra 	$L__BB4_115;
	setp.lt.s64 	%p53, %rd766, %rd102;
	selp.f64 	%fd1829, %fd1731, %fd1046, %p53;
	selp.f64 	%fd1828, %fd1732, %fd1047, %p53;
	selp.f64 	%fd1827, %fd1733, %fd1048, %p53;
	selp.f64 	%fd1826, %fd1734, %fd1049, %p53;
	selp.f64 	%fd1825, %fd1735, %fd1050, %p53;
	selp.f64 	%fd1824, %fd1736, %fd1051, %p53;
	selp.f64 	%fd1823, %fd1737, %fd1052, %p53;
	selp.f64 	%fd1822, %fd1738, %fd1053, %p53;
	selp.f64 	%fd1821, %fd1739, %fd1054, %p53;
	selp.f64 	%fd1820, %fd1740, %fd1055, %p53;
	selp.b32 	%r1601, %r1593, %r795, %p53;
	selp.f64 	%fd1819, %fd1741, %fd1056, %p53;
	min.s64 	%rd774, %rd766, %rd102;
$L__BB4_115:
	mov.u32 	%r134, %tid.x;
	setp.ne.s32 	%p54, %r174, 0;
	@%p54 bra 	$L__BB4_117;
	shr.u32 	%r825, %r134, 5;
	mov.u32 	%r826, _ZN6thrust24THRUST_300001_SM_1000_NS8cuda_cub4core6detail5shmemE;
	mad.lo.s32 	%r827, %r825, 104, %r826;
	st.shared.f64 	[%r827+8], %fd1829;
	st.shared.f64 	[%r827+16], %fd1828;
	st.shared.f64 	[%r827+24], %fd1827;
	st.shared.f64 	[%r827+32], %fd1826;
	st.shared.f64 	[%r827+40], %fd1825;
	st.shared.f64 	[%r827+48], %fd1824;
	st.shared.f64 	[%r827+56], %fd1823;
	st.shared.f64 	[%r827+64], %fd1822;
	st.shared.f64 	[%r827+72], %fd1821;
	st.shared.f64 	[%r827+80], %fd1820;
	st.shared.u32 	[%r827+88], %r1601;
	st.shared.f64 	[%r827+96], %fd1819;
	st.shared.u64 	[%r827+104], %rd774;
$L__BB4_117:
	bar.sync 	0;
	setp.ne.s32 	%p55, %r134, 0;
	@%p55 bra 	$L__BB4_139;
	ld.shared.v2.f64 	{%fd1079, %fd1080}, [_ZN6thrust24THRUST_300001_SM_1000_NS8cuda_cub4core6detail5shmemE+112];
	ld.shared.v2.f64 	{%fd1081, %fd1082}, [_ZN6thrust24THRUST_300001_SM_1000_NS8cuda_cub4core6detail5shmemE+128];
	ld.shared.v2.f64 	{%fd1083, %fd1084}, [_ZN6thrust24THRUST_300001_SM_1000_NS8cuda_cub4core6detail5shmemE+144];
	ld.shared.v2.f64 	{%fd1085, %fd1086}, [_ZN6thrust24THRUST_300001_SM_1000_NS8cuda_cub4core6detail5shmemE+160];
	ld.shared.v2.f64 	{%fd1087, %fd1088}, [_ZN6thrust24THRUST_300001_SM_1000_NS8cuda_cub4core6detail5shmemE+176];
	ld.shared.u32 	%r135, [_ZN6thrust24THRUST_300001_SM_1000_NS8cuda_cub4core6detail5shmemE+192];
	ld.shared.f64 	%fd1089, [_ZN6thrust24THRUST_300001_SM_1000_NS8cuda_cub4core6detail5shmemE+200];
	ld.shared.u64 	%rd105, [_ZN6thrust24THRUST_300001_SM_1000_NS8cuda_cub4core6detail5shmemE+208];
	setp.lt.f64 	%p56, %fd1819, %fd1089;
	mov.f64 	%fd1753, %fd1829;
	mov.f64 	%fd1754, %fd1828;
	mov.f64 	%fd1755, %fd1827;
	mov.f64 	%fd1756, %fd1826;
	mov.f64 	%fd1757, %fd1825;
	mov.f64 	%fd1758, %fd1824;
	mov.f64 	%fd1759, %fd1823;
	mov.f64 	%fd1760, %fd1822;
	mov.f64 	%fd1761, %fd1821;
	mov.f64 	%fd1762, %fd1820;
	mov.u32 	%r1595, %r1601;
	mov.f64 	%fd1763, %fd1819;
	mov.u64 	%rd768, %rd774;
	@%p56 bra 	$L__BB4_121;
	setp.lt.f64 	%p57, %fd1089, %fd1819;
	mov.f64 	%fd1753, %fd1079;
	mov.f64 	%fd1754, %fd1080;
	mov.f64 	%fd1755, %fd1081;
	mov.f64 	%fd1756, %fd1082;
	mov.f64 	%fd1757, %fd1083;
	mov.f64 	%fd1758, %fd1084;
	mov.f64 	%fd1759, %fd1085;
	mov.f64 	%fd1760, %fd1086;
	mov.f64 	%fd1761, %fd1087;
	mov.f64 	%fd1762, %fd1088;
	mov.u32 	%r1595, %r135;
	mov.f64 	%fd1763, %fd1089;
	mov.u64 	%rd768, %rd105;
	@%p57 bra 	$L__BB4_121;
	setp.lt.s64 	%p58, %rd774, %rd105;
	selp.f64 	%fd1753, %fd1829, %fd1079, %p58;
	selp.f64 	%fd1754, %fd1828, %fd1080, %p58;
	selp.f64 	%fd1755, %fd1827, %fd1081, %p58;
	selp.f64 	%fd1756, %fd1826, %fd1082, %p58;
	selp.f64 	%fd1757, %fd1825, %fd1083, %p58;
	selp.f64 	%fd1758, %fd1824, %fd1084, %p58;
	selp.f64 	%fd1759, %fd1823, %fd1085, %p58;
	selp.f64 	%fd1760, %fd1822, %fd1086, %p58;
	selp.f64 	%fd1761, %fd1821, %fd1087, %p58;
	selp.f64 	%fd1762, %fd1820, %fd1088, %p58;
	selp.b32 	%r1595, %r1601, %r135, %p58;
	selp.f64 	%fd1763, %fd1819, %fd1089, %p58;
	min.s64 	%rd768, %rd774, %rd105;
$L__BB4_121:
	ld.shared.f64 	%fd1112, [_ZN6thrust24THRUST_300001_SM_1000_NS8cuda_cub4core6detail5shmemE+216];
	ld.shared.v2.f64 	{%fd1113, %fd1114}, [_ZN6thrust24THRUST_300001_SM_1000_NS8cuda_cub4core6detail5shmemE+224];
	ld.shared.v2.f64 	{%fd1115, %fd1116}, [_ZN6thrust24THRUST_300001_SM_1000_NS8cuda_cub4core6detail5shmemE+240];
	ld.shared.v2.f64 	{%fd1117, %fd1118}, [_ZN6thrust24THRUST_300001_SM_1000_NS8cuda_cub4core6detail5shmemE+256];
	ld.shared.v2.f64 	{%fd1119, %fd1120}, [_ZN6thrust24THRUST_300001_SM_1000_NS8cuda_cub4core6detail5shmemE+272];
	ld.shared.f64 	%fd1121, [_ZN6thrust24THRUST_300001_SM_1000_NS8cuda_cub4core6detail5shmemE+288];
	ld.shared.u32 	%r138, [_ZN6thrust24THRUST_300001_SM_1000_NS8cuda_cub4core6detail5shmemE+296];
	ld.shared.v2.u64 	{%rd429, %rd108}, [_ZN6thrust24THRUST_300001_SM_1000_NS8cuda_cub4core6detail5shmemE+304];
	mov.b64 	%fd1122, %rd429;
	setp.lt.f64 	%p59, %fd1763, %fd1122;
	mov.f64 	%fd1764, %fd1753;
	mov.f64 	%fd1765, %fd1754;
	mov.f64 	%fd1766, %fd1755;
	mov.f64 	%fd1767, %fd1756;
	mov.f64 	%fd1768, %fd1757;
	mov.f64 	%fd1769, %fd1758;
	mov.f64 	%fd1770, %fd1759;
	mov.f64 	%fd1771, %fd1760;
	mov.f64 	%fd1772, %fd1761;
	mov.f64 	%fd1773, %fd1762;
	mov.u32 	%r1596, %r1595;
	mov.f64 	%fd1774, %fd1763;
	mov.u64 	%rd769, %rd768;
	@%p59 bra 	$L__BB4_124;
	setp.lt.f64 	%p60, %fd1122, %fd1763;
	mov.f64 	%fd1764, %fd1112;
	mov.f64 	%fd1765, %fd1113;
	mov.f64 	%fd1766, %fd1114;
	mov.f64 	%fd1767, %fd1115;
	mov.f64 	%fd1768, %fd1116;
	mov.f64 	%fd1769, %fd1117;
	mov.f64 	%fd1770, %fd1118;
	mov.f64 	%fd1771, %fd1119;
	mov.f64 	%fd1772, %fd1120;
	mov.f64 	%fd1773, %fd1121;
	mov.u32 	%r1596, %r138;
	mov.f64 	%fd1774, %fd1122;
	mov.u64 	%rd769, %rd108;
	@%p60 bra 	$L__BB4_124;
	setp.lt.s64 	%p61, %rd768, %rd108;
	selp.f64 	%fd1764, %fd1753, %fd1112, %p61;
	selp.f64 	%fd1765, %fd1754, %fd1113, %p61;
	selp.f64 	%fd1766, %fd1755, %fd1114, %p61;
	selp.f64 	%fd1767, %fd1756, %fd1115, %p61;
	selp.f64 	%fd1768, %fd1757, %fd1116, %p61;
	selp.f64 	%fd1769, %fd1758, %fd1117, %p61;
	selp.f64 	%fd1770, %fd1759, %fd1118, %p61;
	selp.f64 	%fd1771, %fd1760, %fd1119, %p61;
	selp.f64 	%fd1772, %fd1761, %fd1120, %p61;
	selp.f64 	%fd1773, %fd1762, %fd1121, %p61;
	selp.b32 	%r1596, %r1595, %r138, %p61;
	selp.f64 	%fd1774, %fd1763, %fd1122, %p61;
	min.s64 	%rd769, %rd768, %rd108;
$L__BB4_124:
	ld.shared.v2.f64 	{%fd1145, %fd1146}, [_ZN6thrust24THRUST_300001_SM_1000_NS8cuda_cub4core6detail5shmemE+320];
	ld.shared.v2.f64 	{%fd1147, %fd1148}, [_ZN6thrust24THRUST_300001_SM_1000_NS8cuda_cub4core6detail5shmemE+336];
	ld.shared.v2.f64 	{%fd1149, %fd1150}, [_ZN6thrust24THRUST_300001_SM_1000_NS8cuda_cub4core6detail5shmemE+352];
	ld.shared.v2.f64 	{%fd1151, %fd1152}, [_ZN6thrust24THRUST_300001_SM_1000_NS8cuda_cub4core6detail5shmemE+368];
	ld.shared.v2.f64 	{%fd1153, %fd1154}, [_ZN6thrust24THRUST_300001_SM_1000_NS8cuda_cub4core6detail5shmemE+384];
	ld.shared.u32 	%r141, [_ZN6thrust24THRUST_300001_SM_1000_NS8cuda_cub4core6detail5shmemE+400];
	ld.shared.f64 	%fd1155, [_ZN6thrust24THRUST_300001_SM_1000_NS8cuda_cub4core6detail5shmemE+408];
	ld.shared.u64 	%rd111, [_ZN6thrust24THRUST_300001_SM_1000_NS8cuda_cub4core6detail5shmemE+416];
	setp.lt.f64 	%p62, %fd1774, %fd1155;
	mov.f64 	%fd1775, %fd1764;
	mov.f64 	%fd1776, %fd1765;
	mov.f64 	%fd1777, %fd1766;
	mov.f64 	%fd1778, %fd1767;
	mov.f64 	%fd1779, %fd1768;
	mov.f64 	%fd1780, %fd1769;
	mov.f64 	%fd1781, %fd1770;
	mov.f64 	%fd1782, %fd1771;
	mov.f64 	%fd1783, %fd1772;
	mov.f64 	%fd1784, %fd1773;
	mov.u32 	%r1597, %r1596;
	mov.f64 	%fd1785, %fd1774;
	mov.u64 	%rd770, %rd769;
	@%p62 bra 	$L__BB4_127;
	setp.lt.f64 	%p63, %fd1155, %fd1774;
	mov.f64 	%fd1775, %fd1145;
	mov.f64 	%fd1776, %fd1146;
	mov.f64 	%fd1777, %fd1147;
	mov.f64 	%fd1778, %fd1148;
	mov.f64 	%fd1779, %fd1149;
	mov.f64 	%fd1780, %fd1150;
	mov.f64 	%fd1781, %fd1151;
	mov.f64 	%fd1782, %fd1152;
	mov.f64 	%fd1783, %fd1153;
	mov.f64 	%fd1784, %fd1154;
	mov.u32 	%r1597, %r141;
	mov.f64 	%fd1785, %fd1155;
	mov.u64 	%rd770, %rd111;
	@%p63 bra 	$L__BB4_127;
	setp.lt.s64 	%p64, %rd769, %rd111;
	selp.f64 	%fd1775, %fd1764, %fd1145, %p64;
	selp.f64 	%fd1776, %fd1765, %fd1146, %p64;
	selp.f64 	%fd1777, %fd1766, %fd1147, %p64;
	selp.f64 	%fd1778, %fd1767, %fd1148, %p64;
	selp.f64 	%fd1779, %fd1768, %fd1149, %p64;
	selp.f64 	%fd1780, %fd1769, %fd1150, %p64;
	selp.f64 	%fd1781, %fd1770, %fd1151, %p64;
	selp.f64 	%fd1782, %fd1771, %fd1152, %p64;
	selp.f64 	%fd1783, %fd1772, %fd1153, %p64;
	selp.f64 	%fd1784, %fd1773, %fd1154, %p64;
	selp.b32 	%r1597, %r1596, %r141, %p64;
	selp.f64 	%fd1785, %fd1774, %fd1155, %p64;
	min.s64 	%rd770, %rd769, %rd111;
$L__BB4_127:
	ld.shared.f64 	%fd1178, [_ZN6thrust24THRUST_300001_SM_1000_NS8cuda_cub4core6detail5shmemE+424];
	ld.shared.v2.f64 	{%fd1179, %fd1180}, [_ZN6thrust24THRUST_300001_SM_1000_NS8cuda_cub4core6detail5shmemE+432];
	ld.shared.v2.f64 	{%fd1181, %fd1182}, [_ZN6thrust24THRUST_300001_SM_1000_NS8cuda_cub4core6detail5shmemE+448];
	ld.shared.v2.f64 	{%fd1183, %fd1184}, [_ZN6thrust24THRUST_300001_SM_1000_NS8cuda_cub4core6detail5shmemE+464];
	ld.shared.v2.f64 	{%fd1185, %fd1186}, [_ZN6thrust24THRUST_300001_SM_1000_NS8cuda_cub4core6detail5shmemE+480];
	ld.shared.f64 	%fd1187, [_ZN6thrust24THRUST_300001_SM_1000_NS8cuda_cub4core6detail5shmemE+496];
	ld.shared.u32 	%r144, [_ZN6thrust24THRUST_300001_SM_1000_NS8cuda_cub4core6detail5shmemE+504];
	ld.shared.v2.u64 	{%rd430, %rd114}, [_ZN6thrust24THRUST_300001_SM_1000_NS8cuda_cub4core6detail5shmemE+512];
	mov.b64 	%fd1188, %rd430;
	setp.lt.f64 	%p65, %fd1785, %fd1188;
	mov.f64 	%fd1786, %fd1775;
	mov.f64 	%fd1787, %fd1776;
	mov.f64 	%fd1788, %fd1777;
	mov.f64 	%fd1789, %fd1778;
	mov.f64 	%fd1790, %fd1779;
	mov.f64 	%fd1791, %fd1780;
	mov.f64 	%fd1792, %fd1781;
	mov.f64 	%fd1793, %fd1782;
	mov.f64 	%fd1794, %fd1783;
	mov.f64 	%fd1795, %fd1784;
	mov.u32 	%r1598, %r1597;
	mov.f64 	%fd1796, %fd1785;
	mov.u64 	%rd771, %rd770;
	@%p65 bra 	$L__BB4_130;
	setp.lt.f64 	%p66, %fd1188, %fd1785;
	mov.f64 	%fd1786, %fd1178;
	mov.f64 	%fd1787, %fd1179;
	mov.f64 	%fd1788, %fd1180;
	mov.f64 	%fd1789, %fd1181;
	mov.f64 	%fd1790, %fd1182;
	mov.f64 	%fd1791, %fd1183;
	mov.f64 	%fd1792, %fd1184;
	mov.f64 	%fd1793, %fd1185;
	mov.f64 	%fd1794, %fd1186;
	mov.f64 	%fd1795, %fd1187;
	mov.u32 	%r1598, %r144;
	mov.f64 	%fd1796, %fd1188;
	mov.u64 	%rd771, %rd114;
	@%p66 bra 	$L__BB4_130;
	setp.lt.s64 	%p67, %rd770, %rd114;
	selp.f64 	%fd1786, %fd1775, %fd1178, %p67;
	selp.f64 	%fd1787, %fd1776, %fd1179, %p67;
	selp.f64 	%fd1788, %fd1777, %fd1180, %p67;
	selp.f64 	%fd1789, %fd1778, %fd1181, %p67;
	selp.f64 	%fd1790, %fd1779, %fd1182, %p67;
	selp.f64 	%fd1791, %fd1780, %fd1183, %p67;
	selp.f64 	%fd1792, %fd1781, %fd1184, %p67;
	selp.f64 	%fd1793, %fd1782, %fd1185, %p67;
	selp.f64 	%fd1794, %fd1783, %fd1186, %p67;
	selp.f64 	%fd1795, %fd1784, %fd1187, %p67;
	selp.b32 	%r1598, %r1597, %r144, %p67;
	selp.f64 	%fd1796, %fd1785, %fd1188, %p67;
	min.s64 	%rd771, %rd770, %rd114;
$L__BB4_130:
	ld.shared.v2.f64 	{%fd1211, %fd1212}, [_ZN6thrust24THRUST_300001_SM_1000_NS8cuda_cub4core6detail5shmemE+528];
	ld.shared.v2.f64 	{%fd1213, %fd1214}, [_ZN6thrust24THRUST_300001_SM_1000_NS8cuda_cub4core6detail5shmemE+544];
	ld.shared.v2.f64 	{%fd1215, %fd1216}, [_ZN6thrust24THRUST_300001_SM_1000_NS8cuda_cub4core6detail5shmemE+560];
	ld.shared.v2.f64 	{%fd1217, %fd1218}, [_ZN6thrust24THRUST_300001_SM_1000_NS8cuda_cub4core6detail5shmemE+576];
	ld.shared.v2.f64 	{%fd1219, %fd1220}, [_ZN6thrust24THRUST_300001_SM_1000_NS8cuda_cub4core6detail5shmemE+592];
	ld.shared.u32 	%r147, [_ZN6thrust24THRUST_300001_SM_1000_NS8cuda_cub4core6detail5shmemE+608];
	ld.shared.f64 	%fd1221, [_ZN6thrust24THRUST_300001_SM_1000_NS8cuda_cub4core6detail5shmemE+616];
	ld.shared.u64 	%rd117, [_ZN6thrust24THRUST_300001_SM_1000_NS8cuda_cub4core6detail5shmemE+624];
	setp.lt.f64 	%p68, %fd1796, %fd1221;
	mov.f64 	%fd1797, %fd1786;
	mov.f64 	%fd1798, %fd1787;
	mov.f64 	%fd1799, %fd1788;
	mov.f64 	%fd1800, %fd1789;
	mov.f64 	%fd1801, %fd1790;
	mov.f64 	%fd1802, %fd1791;
	mov.f64 	%fd1803, %fd1792;
	mov.f64 	%fd1804, %fd1793;
	mov.f64 	%fd1805, %fd1794;
	mov.f64 	%fd1806, %fd1795;
	mov.u32 	%r1599, %r1598;
	mov.f64 	%fd1807, %fd1796;
	mov.u64 	%rd772, %rd771;
	@%p68 bra 	$L__BB4_133;
	setp.lt.f64 	%p69, %fd1221, %fd1796;
	mov.f64 	%fd1797, %fd1211;
	mov.f64 	%fd1798, %fd1212;
	mov.f64 	%fd1799, %fd1213;
	mov.f64 	%fd1800, %fd1214;
	mov.f64 	%fd1801, %fd1215;
	mov.f64 	%fd1802, %fd1216;
	mov.f64 	%fd1803, %fd1217;
	mov.f64 	%fd1804, %fd1218;
	mov.f64 	%fd1805, %fd1219;
	mov.f64 	%fd1806, %fd1220;
	mov.u32 	%r1599, %r147;
	mov.f64 	%fd1807, %fd1221;
	mov.u64 	%rd772, %rd117;
	@%p69 bra 	$L__BB4_133;
	setp.lt.s64 	%p70, %rd771, %rd117;
	selp.f64 	%fd1797, %fd1786, %fd1211, %p70;
	selp.f64 	%fd1798, %fd1787, %fd1212, %p70;
	selp.f64 	%fd1799, %fd1788, %fd1213, %p70;
	selp.f64 	%fd1800, %fd1789, %fd1214, %p70;
	selp.f64 	%fd1801, %fd1790, %fd1215, %p70;
	selp.f64 	%fd1802, %fd1791, %fd1216, %p70;
	selp.f64 	%fd1803, %fd1792, %fd1217, %p70;
	selp.f64 	%fd1804, %fd1793, %fd1218, %p70;
	selp.f64 	%fd1805, %fd1794, %fd1219, %p70;
	selp.f64 	%fd1806, %fd1795, %fd1220, %p70;
	selp.b32 	%r1599, %r1598, %r147, %p70;
	selp.f64 	%fd1807, %fd1796, %fd1221, %p70;
	min.s64 	%rd772, %rd771, %rd117;
$L__BB4_133:
	ld.shared.f64 	%fd1244, [_ZN6thrust24THRUST_300001_SM_1000_NS8cuda_cub4core6detail5shmemE+632];
	ld.shared.v2.f64 	{%fd1245, %fd1246}, [_ZN6thrust24THRUST_300001_SM_1000_NS8cuda_cub4core6detail5shmemE+640];
	ld.shared.v2.f64 	{%fd1247, %fd1248}, [_ZN6thrust24THRUST_300001_SM_1000_NS8cuda_cub4core6detail5shmemE+656];
	ld.shared.v2.f64 	{%fd1249, %fd1250}, [_ZN6thrust24THRUST_300001_SM_1000_NS8cuda_cub4core6detail5shmemE+672];
	ld.shared.v2.f64 	{%fd1251, %fd1252}, [_ZN6thrust24THRUST_300001_SM_1000_NS8cuda_cub4core6detail5shmemE+688];
	ld.shared.f64 	%fd1253, [_ZN6thrust24THRUST_300001_SM_1000_NS8cuda_cub4core6detail5shmemE+704];
	ld.shared.u32 	%r150, [_ZN6thrust24THRUST_300001_SM_1000_NS8cuda_cub4core6detail5shmemE+712];
	ld.shared.v2.u64 	{%rd431, %rd120}, [_ZN6thrust24THRUST_300001_SM_1000_NS8cuda_cub4core6detail5shmemE+720];
	mov.b64 	%fd1254, %rd431;
	setp.lt.f64 	%p71, %fd1807, %fd1254;
	mov.f64 	%fd1808, %fd1797;
	mov.f64 	%fd1809, %fd1798;
	mov.f64 	%fd1810, %fd1799;
	mov.f64 	%fd1811, %fd1800;
	mov.f64 	%fd1812, %fd1801;
	mov.f64 	%fd1813, %fd1802;
	mov.f64 	%fd1814, %fd1803;
	mov.f64 	%fd1815, %fd1804;
	mov.f64 	%fd1816, %fd1805;
	mov.f64 	%fd1817, %fd1806;
	mov.u32 	%r1600, %r1599;
	mov.f64 	%fd1818, %fd1807;
	mov.u64 	%rd773, %rd772;
	@%p71 bra 	$L__BB4_136;
	setp.lt.f64 	%p72, %fd1254, %fd1807;
	mov.f64 	%fd1808, %fd1244;
	mov.f64 	%fd1809, %fd1245;
	mov.f64 	%fd1810, %fd1246;
	mov.f64 	%fd1811, %fd1247;
	mov.f64 	%fd1812, %fd1248;
	mov.f64 	%fd1813, %fd1249;
	mov.f64 	%fd1814, %fd1250;
	mov.f64 	%fd1815, %fd1251;
	mov.f64 	%fd1816, %fd1252;
	mov.f64 	%fd1817, %fd1253;
	mov.u32 	%r1600, %r150;
	mov.f64 	%fd1818, %fd1254;
	mov.u64 	%rd773, %rd120;
	@%p72 bra 	$L__BB4_136;
	setp.lt.s64 	%p73, %rd772, %rd120;
	selp.f64 	%fd1808, %fd1797, %fd1244, %p73;
	selp.f64 	%fd1809, %fd1798, %fd1245, %p73;
	selp.f64 	%fd1810, %fd1799, %fd1246, %p73;
	selp.f64 	%fd1811, %fd1800, %fd1247, %p73;
	selp.f64 	%fd1812, %fd1801, %fd1248, %p73;
	selp.f64 	%fd1813, %fd1802, %fd1249, %p73;
	selp.f64 	%fd1814, %fd1803, %fd1250, %p73;
	selp.f64 	%fd1815, %fd1804, %fd1251, %p73;
	selp.f64 	%fd1816, %fd1805, %fd1252, %p73;
	selp.f64 	%fd1817, %fd1806, %fd1253, %p73;
	selp.b32 	%r1600, %r1599, %r150, %p73;
	selp.f64 	%fd1818, %fd1807, %fd1254, %p73;
	min.s64 	%rd773, %rd772, %rd120;
$L__BB4_136:
	ld.shared.v2.f64 	{%fd1277, %fd1278}, [_ZN6thrust24THRUST_300001_SM_1000_NS8cuda_cub4core6detail5shmemE+736];
	ld.shared.v2.f64 	{%fd1279, %fd1280}, [_ZN6thrust24THRUST_300001_SM_1000_NS8cuda_cub4core6detail5shmemE+752];
	ld.shared.v2.f64 	{%fd1281, %fd1282}, [_ZN6thrust24THRUST_300001_SM_1000_NS8cuda_cub4core6detail5shmemE+768];
	ld.shared.v2.f64 	{%fd1283, %fd1284}, [_ZN6thrust24THRUST_300001_SM_1000_NS8cuda_cub4core6detail5shmemE+784];
	ld.shared.v2.f64 	{%fd1285, %fd1286}, [_ZN6thrust24THRUST_300001_SM_1000_NS8cuda_cub4core6detail5shmemE+800];
	ld.shared.u32 	%r153, [_ZN6thrust24THRUST_300001_SM_1000_NS8cuda_cub4core6detail5shmemE+816];
	ld.shared.f64 	%fd1287, [_ZN6thrust24THRUST_300001_SM_1000_NS8cuda_cub4core6detail5shmemE+824];
	ld.shared.u64 	%rd123, [_ZN6thrust24THRUST_300001_SM_1000_NS8cuda_cub4core6detail5shmemE+832];
	setp.lt.f64 	%p74, %fd1818, %fd1287;
	mov.u64 	%rd774, %rd773;
	mov.f64 	%fd1819, %fd1818;
	mov.u32 	%r1601, %r1600;
	mov.f64 	%fd1820, %fd1817;
	mov.f64 	%fd1821, %fd1816;
	mov.f64 	%fd1822, %fd1815;
	mov.f64 	%fd1823, %fd1814;
	mov.f64 	%fd1824, %fd1813;
	mov.f64 	%fd1825, %fd1812;
	mov.f64 	%fd1826, %fd1811;
	mov.f64 	%fd1827, %fd1810;
	mov.f64 	%fd1828, %fd1809;
	mov.f64 	%fd1829, %fd1808;
	@%p74 bra 	$L__BB4_139;
	setp.lt.f64 	%p75, %fd1287, %fd1818;
	mov.u64 	%rd774, %rd123;
	mov.f64 	%fd1819, %fd1287;
	mov.u32 	%r1601, %r153;
	mov.f64 	%fd1820, %fd1286;
	mov.f64 	%fd1821, %fd1285;
	mov.f64 	%fd1822, %fd1284;
	mov.f64 	%fd1823, %fd1283;
	mov.f64 	%fd1824, %fd1282;
	mov.f64 	%fd1825, %fd1281;
	mov.f64 	%fd1826, %fd1280;
	mov.f64 	%fd1827, %fd1279;
	mov.f64 	%fd1828, %fd1278;
	mov.f64 	%fd1829, %fd1277;
	@%p75 bra 	$L__BB4_139;
	setp.lt.s64 	%p76, %rd773, %rd123;
	selp.f64 	%fd1829, %fd1808, %fd1277, %p76;
	selp.f64 	%fd1828, %fd1809, %fd1278, %p76;
	selp.f64 	%fd1827, %fd1810, %fd1279, %p76;
	selp.f64 	%fd1826, %fd1811, %fd1280, %p76;
	selp.f64 	%fd1825, %fd1812, %fd1281, %p76;
	selp.f64 	%fd1824, %fd1813, %fd1282, %p76;
	selp.f64 	%fd1823, %fd1814, %fd1283, %p76;
	selp.f64 	%fd1822, %fd1815, %fd1284, %p76;
	selp.f64 	%fd1821, %fd1816, %fd1285, %p76;
	selp.f64 	%fd1820, %fd1817, %fd1286, %p76;
	selp.b32 	%r1601, %r1600, %r153, %p76;
	selp.f64 	%fd1819, %fd1818, %fd1287, %p76;
	min.s64 	%rd774, %rd773, %rd123;
$L__BB4_139:
	mov.u32 	%r1518, %tid.x;
	setp.ne.s32 	%p158, %r1518, 0;
	@%p158 bra 	$L__BB4_141;
	ld.param.u64 	%rd725, [_ZN6thrust24THRUST_300001_SM_1000_NS8cuda_cub4core6detail13_kernel_agentINS1_8__reduce11ReduceAgentIPN4cuda3std3__45tupleIJ8DataNodelEEESD_SC_iNS1_9__extrema9arg_min_fISB_l12cmp_impurityEEEEJSD_SD_iSH_EEEvDpT0__param_1];
	cvta.to.global.u64 	%rd713, %rd725;
	st.global.f64 	[%rd713], %fd1829;
	st.global.f64 	[%rd713+8], %fd1828;
	st.global.f64 	[%rd713+16], %fd1827;
	st.global.f64 	[%rd713+24], %fd1826;
	st.global.f64 	[%rd713+32], %fd1825;
	st.global.f64 	[%rd713+40], %fd1824;
	st.global.f64 	[%rd713+48], %fd1823;
	st.global.f64 	[%rd713+56], %fd1822;
	st.global.f64 	[%rd713+64], %fd1821;
	st.global.f64 	[%rd713+72], %fd1820;
	st.global.u32 	[%rd713+80], %r1601;
	st.global.f64 	[%rd713+88], %fd1819;
	st.global.u64 	[%rd713+96], %rd774;
$L__BB4_141:
	ret;

}
	// .globl	_ZN6thrust24THRUST_300001_SM_1000_NS8cuda_cub4core6detail13_kernel_agentINS1_8__reduce11ReduceAgentINS0_12zip_iteratorIN4cuda3std3__45tupleIJP8DataNodeNS0_17counting_iteratorIlNS0_11use_defaultESF_SF_EEEEEEEPNSB_IJSC_lEEESJ_lNS1_9__extrema9arg_min_fISC_l12cmp_impurityEEEEJSI_SK_lSO_EEEvDpT0_
.visible .entry _ZN6thrust24THRUST_300001_SM_1000_NS8cuda_cub4core6detail13_kernel_agentINS1_8__reduce11ReduceAgentINS0_12zip_iteratorIN4cuda3std3__45tupleIJP8DataNodeNS0_17counting_iteratorIlNS0_11use_defaultESF_SF_EEEEEEEPNSB_IJSC_lEEESJ_lNS1_9__extrema9arg_min_fISC_l12cmp_impurityEEEEJSI_SK_lSO_EEEvDpT0_(
	.param .align 8 .b8 _ZN6thrust24THRUST_300001_SM_1000_NS8cuda_cub4core6detail13_kernel_agentINS1_8__reduce11ReduceAgentINS0_12zip_iteratorIN4cuda3std3__45tupleIJP8DataNodeNS0_17counting_iteratorIlNS0_11use_defaultESF_SF_EEEEEEEPNSB_IJSC_lEEESJ_lNS1_9__extrema9arg_min_fISC_l12cmp_impurityEEEEJSI_SK_lSO_EEEvDpT0__param_0[16],
	.param .u64 .ptr .align 1 _ZN6thrust24THRUST_300001_SM_1000_NS8cuda_cub4core6detail13_kernel_agentINS1_8__reduce11ReduceAgentINS0_12zip_iteratorIN4cuda3std3__45tupleIJP8DataNodeNS0_17counting_iteratorIlNS0_11use_defaultESF_SF_EEEEEEEPNSB_IJSC_lEEESJ_lNS1_9__extrema9arg_min_fISC_l12cmp_impurityEEEEJSI_SK_lSO_EEEvDpT0__param_1,
	.param .u64 _ZN6thrust24THRUST_300001_SM_1000_NS8cuda_cub4core6detail13_kernel_agentINS1_8__reduce11ReduceAgentINS0_12zip_iteratorIN4cuda3std3__45tupleIJP8DataNodeNS0_17counting_iteratorIlNS0_11use_defaultESF_SF_EEEEEEEPNSB_IJSC_lEEESJ_lNS1_9__extrema9arg_min_fISC_l12cmp_impurityEEEEJSI_SK_lSO_EEEvDpT0__param_2,
	.param .align 1 .b8 _ZN6thrust24THRUST_300001_SM_1000_NS8cuda_cub4core6detail13_kernel_agentINS1_8__reduce11ReduceAgentINS0_12zip_iteratorIN4cuda3std3__45tupleIJP8DataNodeNS0_17counting_iteratorIlNS0_11use_defaultESF_SF_EEEEEEEPNSB_IJSC_lEEESJ_lNS1_9__extrema9arg_min_fISC_l12cmp_impurityEEEEJSI_SK_lSO_EEEvDpT0__param_3[1]
)
.maxntid 256
{
	.reg .pred 	%p<204>;
	.reg .b32 	%r<2252>;
	.reg .b64 	%rd<627>;
	.reg .b64 	%fd<2336>;

	ld.param.u64 	%rd175, [_ZN6thrust24THRUST_300001_SM_1000_NS8cuda_cub4core6detail13_kernel_agentINS1_8__reduce11ReduceAgentINS0_12zip_iteratorIN4cuda3std3__45tupleIJP8DataNodeNS0_17counting_iteratorIlNS0_11use_defaultESF_SF_EEEEEEEPNSB_IJSC_lEEESJ_lNS1_9__extrema9arg_min_fISC_l12cmp_impurityEEEEJSI_SK_lSO_EEEvDpT0__param_0+8];
	ld.param.u64 	%rd174, [_ZN6thrust24THRUST_300001_SM_1000_NS8cuda_cub4core6detail13_kernel_agentINS1_8__reduce11ReduceAgentINS0_12zip_iteratorIN4cuda3std3__45tupleIJP8DataNodeNS0_17counting_iteratorIlNS0_11use_defaultESF_SF_EEEEEEEPNSB_IJSC_lEEESJ_lNS1_9__extrema9arg_min_fISC_l12cmp_impurityEEEEJSI_SK_lSO_EEEvDpT0__param_0];
	ld.param.u64 	%rd177, [_ZN6thrust24THRUST_300001_SM_1000_NS8cuda_cub4core6detail13_kernel_agentINS1_8__reduce11ReduceAgentINS0_12zip_iteratorIN4cuda3std3__45tupleIJP8DataNodeNS0_17counting_iteratorIlNS0_11use_defaultESF_SF_EEEEEEEPNSB_IJSC_lEEESJ_lNS1_9__extrema9arg_min_fISC_l12cmp_impurityEEEEJSI_SK_lSO_EEEvDpT0__param_2];
	setp.eq.s64 	%p1, %rd177, 0;
	@%p1 bra 	$L__BB5_182;
	cvta.to.global.u64 	%rd1, %rd174;
	setp.gt.s64 	%p2, %rd177, 255;
	@%p2 bra 	$L__BB5_112;
	cvt.u32.u64 	%r1, %rd177;
	mov.u32 	%r2, %tid.x;
	setp.ge.s32 	%p77, %r2, %r1;
	mov.b32 	%r2199, 0;
	mov.f64 	%fd1797, 0d0000000000000000;
	mov.b64 	%rd574, 0;
	mov.f64 	%fd1798, %fd1797;
	mov.f64 	%fd1799, %fd1797;
	mov.f64 	%fd1800, %fd1797;
	mov.f64 	%fd1801, %fd1797;
	mov.f64 	%fd1802, %fd1797;
	mov.f64 	%fd1803, %fd1797;
	mov.f64 	%fd1804, %fd1797;
	mov.f64 	%fd1805, %fd1797;
	mov.f64 	%fd1806, %fd1797;
	mov.f64 	%fd1807, %fd1797;
	mov.u32 	%r2191, %r2;
	@%p77 bra 	$L__BB5_4;
	cvt.u64.u32 	%rd322, %r2;
	mul.wide.u32 	%rd323, %r2, 96;
	add.s64 	%rd324, %rd1, %rd323;
	add.s64 	%rd574, %rd175, %rd322;
	ld.global.f64 	%fd1807, [%rd324];
	ld.global.f64 	%fd1806, [%rd324+8];
	ld.global.f64 	%fd1805, [%rd324+16];
	ld.global.f64 	%fd1804, [%rd324+24];
	ld.global.f64 	%fd1803, [%rd324+32];
	ld.global.f64 	%fd1802, [%rd324+40];
	ld.global.f64 	%fd1801, [%rd324+48];
	ld.global.f64 	%fd1800, [%rd324+56];
	ld.global.f64 	%fd1799, [%rd324+64];
	ld.global.f64 	%fd1798, [%rd324+72];
	ld.global.u32 	%r2199, [%rd324+80];
	ld.global.f64 	%fd1797, [%rd324+88];
	add.s32 	%r2191, %r2, 256;
$L__BB5_4:
	setp.ge.s32 	%p78, %r2191, %r1;
	@%p78 bra 	$L__BB5_26;
	not.b32 	%r859, %r2191;
	add.s32 	%r7, %r859, %r1;
	and.b32  	%r860, %r7, 768;
	setp.eq.s32 	%p79, %r860, 768;
	@%p79 bra 	$L__BB5_11;
	cvt.u64.u32 	%rd326, %r2191;
	add.s64 	%rd565, %rd175, %rd326;
	shr.u32 	%r861, %r7, 8;
	add.s32 	%r862, %r861, 1;
	and.b32  	%r863, %r862, 3;
	neg.s32 	%r2187, %r863;
	mul.wide.u32 	%rd327, %r2191, 96;
	add.s64 	%rd328, %rd327, %rd1;
	add.s64 	%rd564, %rd328, 48;
$L__BB5_7:
	.pragma "nounroll";
	mov.u64 	%rd9, %rd574;
	mov.f64 	%fd33, %fd1797;
	mov.u32 	%r11, %r2199;
	mov.f64 	%fd32, %fd1798;
	mov.f64 	%fd31, %fd1799;
	mov.f64 	%fd30, %fd1800;
	mov.f64 	%fd29, %fd1801;
	mov.f64 	%fd28, %fd1802;
	mov.f64 	%fd27, %fd1803;
	mov.f64 	%fd26, %fd1804;
	mov.f64 	%fd25, %fd1805;
	mov.f64 	%fd24, %fd1806;
	mov.f64 	%fd23, %fd1807;
	ld.global.f64 	%fd34, [%rd564+-48];
	ld.global.f64 	%fd35, [%rd564+-40];
	ld.global.f64 	%fd36, [%rd564+-32];
	ld.global.f64 	%fd37, [%rd564+-24];
	ld.global.f64 	%fd38, [%rd564+-16];
	ld.global.f64 	%fd39, [%rd564+-8];
	ld.global.f64 	%fd40, [%rd564];
	ld.global.f64 	%fd41, [%rd564+8];
	ld.global.f64 	%fd42, [%rd564+16];
	ld.global.f64 	%fd43, [%rd564+24];
	ld.global.u32 	%r12, [%rd564+32];
	ld.global.f64 	%fd44, [%rd564+40];
	setp.lt.f64 	%p80, %fd33, %fd44;
	@%p80 bra 	$L__BB5_10;
	setp.lt.f64 	%p81, %fd44, %fd33;
	mov.u64 	%rd574, %rd565;
	mov.f64 	%fd1797, %fd44;
	mov.u32 	%r2199, %r12;
	mov.f64 	%fd1798, %fd43;
	mov.f64 	%fd1799, %fd42;
	mov.f64 	%fd1800, %fd41;
	mov.f64 	%fd1801, %fd40;
	mov.f64 	%fd1802, %fd39;
	mov.f64 	%fd1803, %fd38;
	mov.f64 	%fd1804, %fd37;
	mov.f64 	%fd1805, %fd36;
	mov.f64 	%fd1806, %fd35;
	mov.f64 	%fd1807, %fd34;
	@%p81 bra 	$L__BB5_10;
	setp.lt.s64 	%p82, %rd9, %rd565;
	min.s64 	%rd574, %rd9, %rd565;
	selp.f64 	%fd1797, %fd33, %fd44, %p82;
	selp.b32 	%r2199, %r11, %r12, %p82;
	selp.f64 	%fd1798, %fd32, %fd43, %p82;
	selp.f64 	%fd1799, %fd31, %fd42, %p82;
	selp.f64 	%fd1800, %fd30, %fd41, %p82;
	selp.f64 	%fd1801, %fd29, %fd40, %p82;
	selp.f64 	%fd1802, %fd28, %fd39, %p82;
	selp.f64 	%fd1803, %fd27, %fd38, %p82;
	selp.f64 	%fd1804, %fd26, %fd37, %p82;
	selp.f64 	%fd1805, %fd25, %fd36, %p82;
	selp.f64 	%fd1806, %fd24, %fd35, %p82;
	selp.f64 	%fd1807, %fd23, %fd34, %p82;
$L__BB5_10:
	add.s32 	%r2191, %r2191, 256;
	add.s64 	%rd565, %rd565, 256;
	add.s32 	%r2187, %r2187, 1;
	setp.ne.s32 	%p83, %r2187, 0;
	add.s64 	%rd564, %rd564, 24576;
	@%p83 bra 	$L__BB5_7;
$L__BB5_11:
	setp.lt.u32 	%p84, %r7, 768;
	@%p84 bra 	$L__BB5_26;
	add.s32 	%r2194, %r2191, 512;
$L__BB5_13:
	mov.u32 	%r21, %r2194;
	add.s32 	%r864, %r21, -512;
	cvt.s64.s32 	%rd329, %r864;
	cvta.to.global.u64 	%rd330, %rd174;
	mul.wide.s32 	%rd331, %r864, 96;
	add.s64 	%rd17, %rd330, %rd331;
	add.s64 	%rd18, %rd175, %rd329;
	ld.global.f64 	%fd100, [%rd17];
	ld.global.f64 	%fd101, [%rd17+8];
	ld.global.f64 	%fd102, [%rd17+16];
	ld.global.f64 	%fd103, [%rd17+24];
	ld.global.f64 	%fd104, [%rd17+32];
	ld.global.f64 	%fd105, [%rd17+40];
	ld.global.f64 	%fd106, [%rd17+48];
	ld.global.f64 	%fd107, [%rd17+56];
	ld.global.f64 	%fd108, [%rd17+64];
	ld.global.f64 	%fd109, [%rd17+72];
	ld.global.u32 	%r23, [%rd17+80];
	ld.global.f64 	%fd110, [%rd17+88];
	setp.lt.f64 	%p85, %fd1797, %fd110;
	mov.u64 	%rd571, %rd574;
	mov.f64 	%fd1764, %fd1797;
	mov.u32 	%r2196, %r2199;
	mov.f64 	%fd1765, %fd1798;
	mov.f64 	%fd1766, %fd1799;
	mov.f64 	%fd1767, %fd1800;
	mov.f64 	%fd1768, %fd1801;
	mov.f64 	%fd1769, %fd1802;
	mov.f64 	%fd1770, %fd1803;
	mov.f64 	%fd1771, %fd1804;
	mov.f64 	%fd1772, %fd1805;
	mov.f64 	%fd1773, %fd1806;
	mov.f64 	%fd1774, %fd1807;
	@%p85 bra 	$L__BB5_16;
	setp.lt.f64 	%p86, %fd110, %fd1797;
	mov.u64 	%rd571, %rd18;
	mov.f64 	%fd1764, %fd110;
	mov.u32 	%r2196, %r23;
	mov.f64 	%fd1765, %fd109;
	mov.f64 	%fd1766, %fd108;
	mov.f64 	%fd1767, %fd107;
	mov.f64 	%fd1768, %fd106;
	mov.f64 	%fd1769, %fd105;
	mov.f64 	%fd1770, %fd104;
	mov.f64 	%fd1771, %fd103;
	mov.f64 	%fd1772, %fd102;
	mov.f64 	%fd1773, %fd101;
	mov.f64 	%fd1774, %fd100;
	@%p86 bra 	$L__BB5_16;
	setp.lt.s64 	%p87, %rd574, %rd18;
	min.s64 	%rd571, %rd574, %rd18;
	selp.f64 	%fd1764, %fd1797, %fd110, %p87;
	selp.b32 	%r2196, %r2199, %r23, %p87;
	selp.f64 	%fd1765, %fd1798, %fd109, %p87;
	selp.f64 	%fd1766, %fd1799, %fd108, %p87;
	selp.f64 	%fd1767, %fd1800, %fd107, %p87;
	selp.f64 	%fd1768, %fd1801, %fd106, %p87;
	selp.f64 	%fd1769, %fd1802, %fd105, %p87;
	selp.f64 	%fd1770, %fd1803, %fd104, %p87;
	selp.f64 	%fd1771, %fd1804, %fd103, %p87;
	selp.f64 	%fd1772, %fd1805, %fd102, %p87;
	selp.f64 	%fd1773, %fd1806, %fd101, %p87;
	selp.f64 	%fd1774, %fd1807, %fd100, %p87;
$L__BB5_16:
	add.s32 	%r865, %r21, -256;
	cvt.s64.s32 	%rd332, %r865;
	add.s64 	%rd21, %rd175, %rd332;
	ld.global.f64 	%fd133, [%rd17+24576];
	ld.global.f64 	%fd134, [%rd17+24584];
	ld.global.f64 	%fd135, [%rd17+24592];
	ld.global.f64 	%fd136, [%rd17+24600];
	ld.global.f64 	%fd137, [%rd17+24608];
	ld.global.f64 	%fd138, [%rd17+24616];
	ld.global.f64 	%fd139, [%rd17+24624];
	ld.global.f64 	%fd140, [%rd17+24632];
	ld.global.f64 	%fd141, [%rd17+24640];
	ld.global.f64 	%fd142, [%rd17+24648];
	ld.global.u32 	%r26, [%rd17+24656];
	ld.global.f64 	%fd143, [%rd17+24664];
	setp.lt.f64 	%p88, %fd1764, %fd143;
	mov.u64 	%rd572, %rd571;
	mov.f64 	%fd1775, %fd1764;
	mov.u32 	%r2197, %r2196;
	mov.f64 	%fd1776, %fd1765;
	mov.f64 	%fd1777, %fd1766;
	mov.f64 	%fd1778, %fd1767;
	mov.f64 	%fd1779, %fd1768;
	mov.f64 	%fd1780, %fd1769;
	mov.f64 	%fd1781, %fd1770;
	mov.f64 	%fd1782, %fd1771;
	mov.f64 	%fd1783, %fd1772;
	mov.f64 	%fd1784, %fd1773;
	mov.f64 	%fd1785, %fd1774;
	@%p88 bra 	$L__BB5_19;
	setp.lt.f64 	%p89, %fd143, %fd1764;
	mov.u64 	%rd572, %rd21;
	mov.f64 	%fd1775, %fd143;
	mov.u32 	%r2197, %r26;
	mov.f64 	%fd1776, %fd142;
	mov.f64 	%fd1777, %fd141;
	mov.f64 	%fd1778, %fd140;
	mov.f64 	%fd1779, %fd139;
	mov.f64 	%fd1780, %fd138;
	mov.f64 	%fd1781, %fd137;
	mov.f64 	%fd1782, %fd136;
	mov.f64 	%fd1783, %fd135;
	mov.f64 	%fd1784, %fd134;
	mov.f64 	%fd1785, %fd133;
	@%p89 bra 	$L__BB5_19;
	setp.lt.s64 	%p90, %rd571, %rd21;
	min.s64 	%rd572, %rd571, %rd21;
	selp.f64 	%fd1775, %fd1764, %fd143, %p90;
	selp.b32 	%r2197, %r2196, %r26, %p90;
	selp.f64 	%fd1776, %fd1765, %fd142, %p90;
	selp.f64 	%fd1777, %fd1766, %fd141, %p90;
	selp.f64 	%fd1778, %fd1767, %fd140, %p90;
	selp.f64 	%fd1779, %fd1768, %fd139, %p90;
	selp.f64 	%fd1780, %fd1769, %fd138, %p90;
	selp.f64 	%fd1781, %fd1770, %fd137, %p90;
	selp.f64 	%fd1782, %fd1771, %fd136, %p90;
	selp.f64 	%fd1783, %fd1772, %fd135, %p90;
	selp.f64 	%fd1784, %fd1773, %fd134, %p90;
	selp.f64 	%fd1785, %fd1774, %fd133, %p90;
$L__BB5_19:
	cvt.s64.s32 	%rd333, %r21;
	add.s64 	%rd24, %rd175, %rd333;
	ld.global.f64 	%fd166, [%rd17+49152];
	ld.global.f64 	%fd167, [%rd17+49160];
	ld.global.f64 	%fd168, [%rd17+49168];
	ld.global.f64 	%fd169, [%rd17+49176];
	ld.global.f64 	%fd170, [%rd17+49184];
	ld.global.f64 	%fd171, [%rd17+49192];
	ld.global.f64 	%fd172, [%rd17+49200];
	ld.global.f64 	%fd173, [%rd17+49208];
	ld.global.f64 	%fd174, [%rd17+49216];
	ld.global.f64 	%fd175, [%rd17+49224];
	ld.global.u32 	%r29, [%rd17+49232];
	ld.global.f64 	%fd176, [%rd17+49240];
	setp.lt.f64 	%p91, %fd1775, %fd176;
	mov.u64 	%rd573, %rd572;
	mov.f64 	%fd1786, %fd1775;
	mov.u32 	%r2198, %r2197;
	mov.f64 	%fd1787, %fd1776;
	mov.f64 	%fd1788, %fd1777;
	mov.f64 	%fd1789, %fd1778;
	mov.f64 	%fd1790, %fd1779;
	mov.f64 	%fd1791, %fd1780;
	mov.f64 	%fd1792, %fd1781;
	mov.f64 	%fd1793, %fd1782;
	mov.f64 	%fd1794, %fd1783;
	mov.f64 	%fd1795, %fd1784;
	mov.f64 	%fd1796, %fd1785;
	@%p91 bra 	$L__BB5_22;
	setp.lt.f64 	%p92, %fd176, %fd1775;
	mov.u64 	%rd573, %rd24;
	mov.f64 	%fd1786, %fd176;
	mov.u32 	%r2198, %r29;
	mov.f64 	%fd1787, %fd175;
	mov.f64 	%fd1788, %fd174;
	mov.f64 	%fd1789, %fd173;
	mov.f64 	%fd1790, %fd172;
	mov.f64 	%fd1791, %fd171;
	mov.f64 	%fd1792, %fd170;
	mov.f64 	%fd1793, %fd169;
	mov.f64 	%fd1794, %fd168;
	mov.f64 	%fd1795, %fd167;
	mov.f64 	%fd1796, %fd166;
	@%p92 bra 	$L__BB5_22;
	setp.lt.s64 	%p93, %rd572, %rd24;
	min.s64 	%rd573, %rd572, %rd24;
	selp.f64 	%fd1786, %fd1775, %fd176, %p93;
	selp.b32 	%r2198, %r2197, %r29, %p93;
	selp.f64 	%fd1787, %fd1776, %fd175, %p93;
	selp.f64 	%fd1788, %fd1777, %fd174, %p93;
	selp.f64 	%fd1789, %fd1778, %fd173, %p93;
	selp.f64 	%fd1790, %fd1779, %fd172, %p93;
	selp.f64 	%fd1791, %fd1780, %fd171, %p93;
	selp.f64 	%fd1792, %fd1781, %fd170, %p93;
	selp.f64 	%fd1793, %fd1782, %fd169, %p93;
	selp.f64 	%fd1794, %fd1783, %fd168, %p93;
	selp.f64 	%fd1795, %fd1784, %fd167, %p93;
	selp.f64 	%fd1796, %fd1785, %fd166, %p93;
$L__BB5_22:
	add.s32 	%r866, %r21, 256;
	cvt.s64.s32 	%rd334, %r866;
	add.s64 	%rd27, %rd175, %rd334;
	ld.global.f64 	%fd199, [%rd17+73728];
	ld.global.f64 	%fd200, [%rd17+73736];
	ld.global.f64 	%fd201, [%rd17+73744];
	ld.global.f64 	%fd202, [%rd17+73752];
	ld.global.f64 	%fd203, [%rd17+73760];
	ld.global.f64 	%fd204, [%rd17+73768];
	ld.global.f64 	%fd205, [%rd17+73776];
	ld.global.f64 	%fd206, [%rd17+73784];
	ld.global.f64 	%fd207, [%rd17+73792];
	ld.global.f64 	%fd208, [%rd17+73800];
	ld.global.u32 	%r32, [%rd17+73808];
	ld.global.f64 	%fd209, [%rd17+73816];
	setp.lt.f64 	%p94, %fd1786, %fd209;
	mov.u64 	%rd574, %rd573;
	mov.f64 	%fd1797, %fd1786;
	mov.u32 	%r2199, %r2198;
	mov.f64 	%fd1798, %fd1787;
	mov.f64 	%fd1799, %fd1788;
	mov.f64 	%fd1800, %fd1789;
	mov.f64 	%fd1801, %fd1790;
	mov.f64 	%fd1802, %fd1791;
	mov.f64 	%fd1803, %fd1792;
	mov.f64 	%fd1804, %fd1793;
	mov.f64 	%fd1805, %fd1794;
	mov.f64 	%fd1806, %fd1795;
	mov.f64 	%fd1807, %fd1796;
	@%p94 bra 	$L__BB5_25;
	setp.lt.f64 	%p95, %fd209, %fd1786;
	mov.u64 	%rd574, %rd27;
	mov.f64 	%fd1797, %fd209;
	mov.u32 	%r2199, %r32;
	mov.f64 	%fd1798, %fd208;
	mov.f64 	%fd1799, %fd207;
	mov.f64 	%fd1800, %fd206;
	mov.f64 	%fd1801, %fd205;
	mov.f64 	%fd1802, %fd204;
	mov.f64 	%fd1803, %fd203;
	mov.f64 	%fd1804, %fd202;
	mov.f64 	%fd1805, %fd201;
	mov.f64 	%fd1806, %fd200;
	mov.f64 	%fd1807, %fd199;
	@%p95 bra 	$L__BB5_25;
	setp.lt.s64 	%p96, %rd573, %rd27;
	min.s64 	%rd574, %rd573, %rd27;
	selp.f64 	%fd1797, %fd1786, %fd209, %p96;
	selp.b32 	%r2199, %r2198, %r32, %p96;
	selp.f64 	%fd1798, %fd1787, %fd208, %p96;
	selp.f64 	%fd1799, %fd1788, %fd207, %p96;
	selp.f64 	%fd1800, %fd1789, %fd206, %p96;
	selp.f64 	%fd1801, %fd1790, %fd205, %p96;
	selp.f64 	%fd1802, %fd1791, %fd204, %p96;
	selp.f64 	%fd1803, %fd1792, %fd203, %p96;
	selp.f64 	%fd1804, %fd1793, %fd202, %p96;
	selp.f64 	%fd1805, %fd1794, %fd201, %p96;
	selp.f64 	%fd1806, %fd1795, %fd200, %p96;
	selp.f64 	%fd1807, %fd1796, %fd199, %p96;
$L__BB5_25:
	add.s32 	%r2194, %r21, 1024;
	add.s32 	%r867, %r21, 512;
	setp.lt.s32 	%p97, %r867, %r1;
	@%p97 bra 	$L__BB5_13;
$L__BB5_26:
	setp.lt.s32 	%p98, %r1, 256;
	@%p98 bra 	$L__BB5_66;
	// begin inline asm
	mov.u32 %r1530, %laneid;
	// end inline asm
	mov.b64 	%rd448, %fd1807;
	mov.b64 	{%r1532, %r1537}, %rd448;
	mov.b32 	%r1658, 1;
	mov.b32 	%r1659, 31;
	mov.b32 	%r1660, -1;
	// begin inline asm
	shfl.sync.down.b32 %r1531, %r1532, %r1658, %r1659, %r1660;
	// end inline asm
	// begin inline asm
	shfl.sync.down.b32 %r1536, %r1537, %r1658, %r1659, %r1660;
	// end inline asm
	mov.b64 	%rd449, {%r1531, %r1536};
	mov.b64 	%fd243, %rd449;
	mov.b64 	%rd450, %fd1806;
	mov.b64 	{%r1542, %r1547}, %rd450;
	// begin inline asm
	shfl.sync.down.b32 %r1541, %r1542, %r1658, %r1659, %r1660;
	// end inline asm
	// begin inline asm
	shfl.sync.down.b32 %r1546, %r1547, %r1658, %r1659, %r1660;
	// end inline asm
	mov.b64 	%rd451, {%r1541, %r1546};
	mov.b64 	%fd244, %rd451;
	mov.b64 	%rd452, %fd1805;
	mov.b64 	{%r1552, %r1557}, %rd452;
	// begin inline asm
	shfl.sync.down.b32 %r1551, %r1552, %r1658, %r1659, %r1660;
	// end inline asm
	// begin inline asm
	shfl.sync.down.b32 %r1556, %r1557, %r1658, %r1659, %r1660;
	// end inline asm
	mov.b64 	%rd453, {%r1551, %r1556};
	mov.b64 	%fd245, %rd453;
	mov.b64 	%rd454, %fd1804;
	mov.b64 	{%r1562, %r1567}, %rd454;
	// begin inline asm
	shfl.sync.down.b32 %r1561, %r1562, %r1658, %r1659, %r1660;
	// end inline asm
	// begin inline asm
	shfl.sync.down.b32 %r1566, %r1567, %r1658, %r1659, %r1660;
	// end inline asm
	mov.b64 	%rd455, {%r1561, %r1566};
	mov.b64 	%fd246, %rd455;
	mov.b64 	%rd456, %fd1803;
	mov.b64 	{%r1572, %r1577}, %rd456;
	// begin inline asm
	shfl.sync.down.b32 %r1571, %r1572, %r1658, %r1659, %r1660;
	// end inline asm
	// begin inline asm
	shfl.sync.down.b32 %r1576, %r1577, %r1658, %r1659, %r1660;
	// end inline asm
	mov.b64 	%rd457, {%r1571, %r1576};
	mov.b64 	%fd247, %rd457;
	mov.b64 	%rd458, %fd1802;
	mov.b64 	{%r1582, %r1587}, %rd458;
	// begin inline asm
	shfl.sync.down.b32 %r1581, %r1582, %r1658, %r1659, %r1660;
	// end inline asm
	// begin inline asm
	shfl.sync.down.b32 %r1586, %r1587, %r1658, %r1659, %r1660;
	// end inline asm
	mov.b64 	%rd459, {%r1581, %r1586};
	mov.b64 	%fd248, %rd459;
	mov.b64 	%rd460, %fd1801;
	mov.b64 	{%r1592, %r1597}, %rd460;
	// begin inline asm
	shfl.sync.down.b32 %r1591, %r1592, %r1658, %r1659, %r1660;
	// end inline asm
	// begin inline asm
	shfl.sync.down.b32 %r1596, %r1597, %r1658, %r1659, %r1660;
	// end inline asm
	mov.b64 	%rd461, {%r1591, %r1596};
	mov.b64 	%fd249, %rd461;
	mov.b64 	%rd462, %fd1800;
	mov.b64 	{%r1602, %r1607}, %rd462;
	// begin inline asm
	shfl.sync.down.b32 %r1601, %r1602, %r1658, %r1659, %r1660;
	// end inline asm
	// begin inline asm
	shfl.sync.down.b32 %r1606, %r1607, %r1658, %r1659, %r1660;
	// end inline asm
	mov.b64 	%rd463, {%r1601, %r1606};
	mov.b64 	%fd250, %rd463;
	mov.b64 	%rd464, %fd1799;
	mov.b64 	{%r1612, %r1617}, %rd464;
	// begin inline asm
	shfl.sync.down.b32 %r1611, %r1612, %r1658, %r1659, %r1660;
	// end inline asm
	// begin inline asm
	shfl.sync.down.b32 %r1616, %r1617, %r1658, %r1659, %r1660;
	// end inline asm
	mov.b64 	%rd465, {%r1611, %r1616};
	mov.b64 	%fd251, %rd465;
	mov.b64 	%rd466, %fd1798;
	mov.b64 	{%r1622, %r1627}, %rd466;
	// begin inline asm
	shfl.sync.down.b32 %r1621, %r1622, %r1658, %r1659, %r1660;
	// end inline asm
	// begin inline asm
	shfl.sync.down.b32 %r1626, %r1627, %r1658, %r1659, %r1660;
	// end inline asm
	mov.b64 	%rd467, {%r1621, %r1626};
	mov.b64 	%fd252, %rd467;
	// begin inline asm
	shfl.sync.down.b32 %r1631, %r2199, %r1658, %r1659, %r1660;
	// end inline asm
	// begin inline asm
	shfl.sync.down.b32 %r1636, %r1637, %r1658, %r1659, %r1660;
	// end inline asm
	mov.b64 	%rd468, %fd1797;
	mov.b64 	{%r1642, %r1647}, %rd468;
	// begin inline asm
	shfl.sync.down.b32 %r1641, %r1642, %r1658, %r1659, %r1660;
	// end inline asm
	// begin inline asm
	shfl.sync.down.b32 %r1646, %r1647, %r1658, %r1659, %r1660;
	// end inline asm
	mov.b64 	%rd469, {%r1641, %r1646};
	mov.b64 	%fd253, %rd469;
	mov.b64 	{%r1652, %r1657}, %rd574;
	// begin inline asm
	shfl.sync.down.b32 %r1651, %r1652, %r1658, %r1659, %r1660;
	// end inline asm
	// begin inline asm
	shfl.sync.down.b32 %r1656, %r1657, %r1658, %r1659, %r1660;
	// end inline asm
	mov.b64 	%rd31, {%r1651, %r1656};
	setp.gt.s32 	%p155, %r1530, 30;
	setp.lt.f64 	%p156, %fd1797, %fd253;
	or.pred  	%p157, %p155, %p156;
	mov.u64 	%rd576, %rd574;
	mov.f64 	%fd1819, %fd1797;
	mov.u32 	%r2201, %r2199;
	mov.f64 	%fd1820, %fd1798;
	mov.f64 	%fd1821, %fd1799;
	mov.f64 	%fd1822, %fd1800;
	mov.f64 	%fd1823, %fd1801;
	mov.f64 	%fd1824, %fd1802;
	mov.f64 	%fd1825, %fd1803;
	mov.f64 	%fd1826, %fd1804;
	mov.f64 	%fd1827, %fd1805;
	mov.f64 	%fd1828, %fd1806;
	mov.f64 	%fd1829, %fd1807;
	@%p157 bra 	$L__BB5_30;
	setp.gt.f64 	%p158, %fd1797, %fd253;
	mov.u64 	%rd576, %rd31;
	mov.f64 	%fd1819, %fd253;
	mov.u32 	%r2201, %r1631;
	mov.f64 	%fd1820, %fd252;
	mov.f64 	%fd1821, %fd251;
	mov.f64 	%fd1822, %fd250;
	mov.f64 	%fd1823, %fd249;
	mov.f64 	%fd1824, %fd248;
	mov.f64 	%fd1825, %fd247;
	mov.f64 	%fd1826, %fd246;
	mov.f64 	%fd1827, %fd245;
	mov.f64 	%fd1828, %fd244;
	mov.f64 	%fd1829, %fd243;
	@%p158 bra 	$L__BB5_30;
	setp.lt.s64 	%p159, %rd574, %rd31;
	min.s64 	%rd576, %rd574, %rd31;
	selp.f64 	%fd1819, %fd1797, %fd253, %p159;
	selp.b32 	%r2201, %r2199, %r1631, %p159;
	selp.f64 	%fd1820, %fd1798, %fd252, %p159;
	selp.f64 	%fd1821, %fd1799, %fd251, %p159;
	selp.f64 	%fd1822, %fd1800, %fd250, %p159;
	selp.f64 	%fd1823, %fd1801, %fd249, %p159;
	selp.f64 	%fd1824, %fd1802, %fd248, %p159;
	selp.f64 	%fd1825, %fd1803, %fd247, %p159;
	selp.f64 	%fd1826, %fd1804, %fd246, %p159;
	selp.f64 	%fd1827, %fd1805, %fd245, %p159;
	selp.f64 	%fd1828, %fd1806, %fd244, %p159;
	selp.f64 	%fd1829, %fd1807, %fd243, %p159;
$L__BB5_30:
	mov.b64 	%rd470, %fd1829;
	mov.b64 	{%r1662, %r1667}, %rd470;
	mov.b32 	%r1788, 2;
	mov.b32 	%r1789, 31;
	mov.b32 	%r1790, -1;
	// begin inline asm
	shfl.sync.down.b32 %r1661, %r1662, %r1788, %r1789, %r1790;
	// end inline asm
	// begin inline asm
	shfl.sync.down.b32 %r1666, %r1667, %r1788, %r1789, %r1790;
	// end inline asm
	mov.b64 	%rd471, {%r1661, %r1666};
	mov.b64 	%fd276, %rd471;
	mov.b64 	%rd472, %fd1828;
	mov.b64 	{%r1672, %r1677}, %rd472;
	// begin inline asm
	shfl.sync.down.b32 %r1671, %r1672, %r1788, %r1789, %r1790;
	// end inline asm
	// begin inline asm
	shfl.sync.down.b32 %r1676, %r1677, %r1788, %r1789, %r1790;
	// end inline asm
	mov.b64 	%rd473, {%r1671, %r1676};
	mov.b64 	%fd277, %rd473;
	mov.b64 	%rd474, %fd1827;
	mov.b64 	{%r1682, %r1687}, %rd474;
	// begin inline asm
	shfl.sync.down.b32 %r1681, %r1682, %r1788, %r1789, %r1790;
	// end inline asm
	// begin inline asm
	shfl.sync.down.b32 %r1686, %r1687, %r1788, %r1789, %r1790;
	// end inline asm
	mov.b64 	%rd475, {%r1681, %r1686};
	mov.b64 	%fd278, %rd475;
	mov.b64 	%rd476, %fd1826;
	mov.b64 	{%r1692, %r1697}, %rd476;
	// begin inline asm
	shfl.sync.down.b32 %r1691, %r1692, %r1788, %r1789, %r1790;
	// end inline asm
	// begin inline asm
	shfl.sync.down.b32 %r1696, %r1697, %r1788, %r1789, %r1790;
	// end inline asm
	mov.b64 	%rd477, {%r1691, %r1696};
	mov.b64 	%fd279, %rd477;
	mov.b64 	%rd478, %fd1825;
	mov.b64 	{%r1702, %r1707}, %rd478;
	// begin inline asm
	shfl.sync.down.b32 %r1701, %r1702, %r1788, %r1789, %r1790;
	// end inline asm
	// begin inline asm
	shfl.sync.down.b32 %r1706, %r1707, %r1788, %r1789, %r1790;
	// end inline asm
	mov.b64 	%rd479, {%r1701, %r1706};
	mov.b64 	%fd280, %rd479;
	mov.b64 	%rd480, %fd1824;
	mov.b64 	{%r1712, %r1717}, %rd480;
	// begin inline asm
	shfl.sync.down.b32 %r1711, %r1712, %r1788, %r1789, %r1790;
	// end inline asm
	// begin inline asm
	shfl.sync.down.b32 %r1716, %r1717, %r1788, %r1789, %r1790;
	// end inline asm
	mov.b64 	%rd481, {%r1711, %r1716};
	mov.b64 	%fd281, %rd481;
	mov.b64 	%rd482, %fd1823;
	mov.b64 	{%r1722, %r1727}, %rd482;
	// begin inline asm
	shfl.sync.down.b32 %r1721, %r1722, %r1788, %r1789, %r1790;
	// end inline asm
	// begin inline asm
	shfl.sync.down.b32 %r1726, %r1727, %r1788, %r1789, %r1790;
	// end inline asm
	mov.b64 	%rd483, {%r1721, %r1726};
	mov.b64 	%fd282, %rd483;
	mov.b64 	%rd484, %fd1822;
	mov.b64 	{%r1732, %r1737}, %rd484;
	// begin inline asm
	shfl.sync.down.b32 %r1731, %r1732, %r1788, %r1789, %r1790;
	// end inline asm
	// begin inline asm
	shfl.sync.down.b32 %r1736, %r1737, %r1788, %r1789, %r1790;
	// end inline asm
	mov.b64 	%rd485, {%r1731, %r1736};
	mov.b64 	%fd283, %rd485;
	mov.b64 	%rd486, %fd1821;
	mov.b64 	{%r1742, %r1747}, %rd486;
	// begin inline asm
	shfl.sync.down.b32 %r1741, %r1742, %r1788, %r1789, %r1790;
	// end inline asm
	// begin inline asm
	shfl.sync.down.b32 %r1746, %r1747, %r1788, %r1789, %r1790;
	// end inline asm
	mov.b64 	%rd487, {%r1741, %r1746};
	mov.b64 	%fd284, %rd487;
	mov.b64 	%rd488, %fd1820;
	mov.b64 	{%r1752, %r1757}, %rd488;
	// begin inline asm
	shfl.sync.down.b32 %r1751, %r1752, %r1788, %r1789, %r1790;
	// end inline asm
	// begin inline asm
	shfl.sync.down.b32 %r1756, %r1757, %r1788, %r1789, %r1790;
	// end inline asm
	mov.b64 	%rd489, {%r1751, %r1756};
	mov.b64 	%fd285, %rd489;
	// begin inline asm
	shfl.sync.down.b32 %r1761, %r2201, %r1788, %r1789, %r1790;
	// end inline asm
	// begin inline asm
	shfl.sync.down.b32 %r1766, %r1767, %r1788, %r1789, %r1790;
	// end inline asm
	mov.b64 	%rd490, %fd1819;
	mov.b64 	{%r1772, %r1777}, %rd490;
	// begin inline asm
	shfl.sync.down.b32 %r1771, %r1772, %r1788, %r1789, %r1790;
	// end inline asm
	// begin inline asm
	shfl.sync.down.b32 %r1776, %r1777, %r1788, %r1789, %r1790;
	// end inline asm
	mov.b64 	%rd491, {%r1771, %r1776};
	mov.b64 	%fd286, %rd491;
	mov.b64 	{%r1782, %r1787}, %rd576;
	// begin inline asm
	shfl.sync.down.b32 %r1781, %r1782, %r1788, %r1789, %r1790;
	// end inline asm
	// begin inline asm
	shfl.sync.down.b32 %r1786, %r1787, %r1788, %r1789, %r1790;
	// end inline asm
	mov.b64 	%rd34, {%r1781, %r1786};
	setp.gt.s32 	%p160, %r1530, 29;
	setp.lt.f64 	%p161, %fd1819, %fd286;
	or.pred  	%p162, %p160, %p161;
	mov.u64 	%rd577, %rd576;
	mov.f64 	%fd1830, %fd1819;
	mov.u32 	%r2202, %r2201;
	mov.f64 	%fd1831, %fd1820;
	mov.f64 	%fd1832, %fd1821;
	mov.f64 	%fd1833, %fd1822;
	mov.f64 	%fd1834, %fd1823;
	mov.f64 	%fd1835, %fd1824;
	mov.f64 	%fd1836, %fd1825;
	mov.f64 	%fd1837, %fd1826;
	mov.f64 	%fd1838, %fd1827;
	mov.f64 	%fd1839, %fd1828;
	mov.f64 	%fd1840, %fd1829;
	@%p162 bra 	$L__BB5_33;
	setp.gt.f64 	%p163, %fd1819, %fd286;
	mov.u64 	%rd577, %rd34;
	mov.f64 	%fd1830, %fd286;
	mov.u32 	%r2202, %r1761;
	mov.f64 	%fd1831, %fd285;
	mov.f64 	%fd1832, %fd284;
	mov.f64 	%fd1833, %fd283;
	mov.f64 	%fd1834, %fd282;
	mov.f64 	%fd1835, %fd281;
	mov.f64 	%fd1836, %fd280;
	mov.f64 	%fd1837, %fd279;
	mov.f64 	%fd1838, %fd278;
	mov.f64 	%fd1839, %fd277;
	mov.f64 	%fd1840, %fd276;
	@%p163 bra 	$L__BB5_33;
	setp.lt.s64 	%p164, %rd576, %rd34;
	min.s64 	%rd577, %rd576, %rd34;
	selp.f64 	%fd1830, %fd1819, %fd286, %p164;
	selp.b32 	%r2202, %r2201, %r1761, %p164;
	selp.f64 	%fd1831, %fd1820, %fd285, %p164;
	selp.f64 	%fd1832, %fd1821, %fd284, %p164;
	selp.f64 	%fd1833, %fd1822, %fd283, %p164;
	selp.f64 	%fd1834, %fd1823, %fd282, %p164;
	selp.f64 	%fd1835, %fd1824, %fd281, %p164;
	selp.f64 	%fd1836, %fd1825, %fd280, %p164;
	selp.f64 	%fd1837, %fd1826, %fd279, %p164;
	selp.f64 	%fd1838, %fd1827, %fd278, %p164;
	selp.f64 	%fd1839, %fd1828, %fd277, %p164;
	selp.f64 	%fd1840, %fd1829, %fd276, %p164;
$L__BB5_33:
	mov.b64 	%rd492, %fd1840;
	mov.b64 	{%r1792, %r1797}, %rd492;
	mov.b32 	%r1918, 4;
	mov.b32 	%r1919, 31;
	mov.b32 	%r1920, -1;
	// begin inline asm
	shfl.sync.down.b32 %r1791, %r1792, %r1918, %r1919, %r1920;
	// end inline asm
	// begin inline asm
	shfl.sync.down.b32 %r1796, %r1797, %r1918, %r1919, %r1920;
	// end inline asm
	mov.b64 	%rd493, {%r1791, %r1796};
	mov.b64 	%fd309, %rd493;
	mov.b64 	%rd494, %fd1839;
	mov.b64 	{%r1802, %r1807}, %rd494;
	// begin inline asm
	shfl.sync.down.b32 %r1801, %r1802, %r1918, %r1919, %r1920;
	// end inline asm
	// begin inline asm
	shfl.sync.down.b32 %r1806, %r1807, %r1918, %r1919, %r1920;
	// end inline asm
	mov.b64 	%rd495, {%r1801, %r1806};
	mov.b64 	%fd310, %rd495;
	mov.b64 	%rd496, %fd1838;
	mov.b64 	{%r1812, %r1817}, %rd496;
	// begin inline asm
	shfl.sync.down.b32 %r1811, %r1812, %r1918, %r1919, %r1920;
	// end inline asm
	// begin inline asm
	shfl.sync.down.b32 %r1816, %r1817, %r1918, %r1919, %r1920;
	// end inline asm
	mov.b64 	%rd497, {%r1811, %r1816};
	mov.b64 	%fd311, %rd497;
	mov.b64 	%rd498, %fd1837;
	mov.b64 	{%r1822, %r1827}, %rd498;
	// begin inline asm
	shfl.sync.down.b32 %r1821, %r1822, %r1918, %r1919, %r1920;
	// end inline asm
	// begin inline asm
	shfl.sync.down.b32 %r1826, %r1827, %r1918, %r1919, %r1920;
	// end inline asm
	mov.b64 	%rd499, {%r1821, %r1826};
	mov.b64 	%fd312, %rd499;
	mov.b64 	%rd500, %fd1836;
	mov.b64 	{%r1832, %r1837}, %rd500;
	// begin inline asm
	shfl.sync.down.b32 %r1831, %r1832, %r1918, %r1919, %r1920;
	// end inline asm
	// begin inline asm
	shfl.sync.down.b32 %r1836, %r1837, %r1918, %r1919, %r1920;
	// end inline asm
	mov.b64 	%rd501, {%r1831, %r1836};
	mov.b64 	%fd313, %rd501;
	mov.b64 	%rd502, %fd1835;
	mov.b64 	{%r1842, %r1847}, %rd502;
	// begin inline asm
	shfl.sync.down.b32 %r1841, %r1842, %r1918, %r1919, %r1920;
	// end inline asm
	// begin inline asm
	shfl.sync.down.b32 %r1846, %r1847, %r1918, %r1919, %r1920;
	// end inline asm
	mov.b64 	%rd503, {%r1841, %r1846};
	mov.b64 	%fd314, %rd503;
	mov.b64 	%rd504, %fd1834;
	mov.b64 	{%r1852, %r1857}, %rd504;
	// begin inline asm
	shfl.sync.down.b32 %r1851, %r1852, %r1918, %r1919, %r1920;
	// end inline asm
	// begin inline asm
	shfl.sync.down.b32 %r1856, %r1857, %r1918, %r1919, %r1920;
	// end inline asm
	mov.b64 	%rd505, {%r1851, %r1856};
	mov.b64 	%fd315, %rd505;
	mov.b64 	%rd506, %fd1833;
	mov.b64 	{%r1862, %r1867}, %rd506;
	// begin inline asm
	shfl.sync.down.b32 %r1861, %r1862, %r1918, %r1919, %r1920;
	// end inline asm
	// begin inline asm
	shfl.sync.down.b32 %r1866, %r1867, %r1918, %r1919, %r1920;
	// end inline asm
	mov.b64 	%rd507, {%r1861, %r1866};
	mov.b64 	%fd316, %rd507;
	mov.b64 	%rd508, %fd1832;
	mov.b64 	{%r1872, %r1877}, %rd508;
	// begin inline asm
	shfl.sync.down.b32 %r1871, %r1872, %r1918, %r1919, %r1920;
	// end inline asm
	// begin inline asm
	shfl.sync.down.b32 %r1876, %r1877, %r1918, %r1919, %r1920;
	// end inline asm
	mov.b64 	%rd509, {%r1871, %r1876};
	mov.b64 	%fd317, %rd509;
	mov.b64 	%rd510, %fd1831;
	mov.b64 	{%r1882, %r1887}, %rd510;
	// begin inline asm
	shfl.sync.down.b32 %r1881, %r1882, %r1918, %r1919, %r1920;
	// end inline asm
	// begin inline asm
	shfl.sync.down.b32 %r1886, %r1887, %r1918, %r1919, %r1920;
	// end inline asm
	mov.b64 	%rd511, {%r1881, %r1886};
	mov.b64 	%fd318, %rd511;
	// begin inline asm
	shfl.sync.down.b32 %r1891, %r2202, %r1918, %r1919, %r1920;
	// end inline asm
	// begin inline asm
	shfl.sync.down.b32 %r1896, %r1897, %r1918, %r1919, %r1920;
	// end inline asm
	mov.b64 	%rd512, %fd1830;
	mov.b64 	{%r1902, %r1907}, %rd512;
	// begin inline asm
	shfl.sync.down.b32 %r1901, %r1902, %r1918, %r1919, %r1920;
	// end inline asm
	// begin inline asm
	shfl.sync.down.b32 %r1906, %r1907, %r1918, %r1919, %r1920;
	// end inline asm
	mov.b64 	%rd513, {%r1901, %r1906};
	mov.b64 	%fd319, %rd513;
	mov.b64 	{%r1912, %r1917}, %rd577;
	// begin inline asm
	shfl.sync.down.b32 %r1911, %r1912, %r1918, %r1919, %r1920;
	// end inline asm
	// begin inline asm
	shfl.sync.down.b32 %r1916, %r1917, %r1918, %r1919, %r1920;
	// end inline asm
	mov.b64 	%rd37, {%r1911, %r1916};
	setp.gt.s32 	%p165, %r1530, 27;
	setp.lt.f64 	%p166, %fd1830, %fd319;
	or.pred  	%p167, %p165, %p166;
	mov.u64 	%rd578, %rd577;
	mov.f64 	%fd1841, %fd1830;
	mov.u32 	%r2203, %r2202;
	mov.f64 	%fd1842, %fd1831;
	mov.f64 	%fd1843, %fd1832;
	mov.f64 	%fd1844, %fd1833;
	mov.f64 	%fd1845, %fd1834;
	mov.f64 	%fd1846, %fd1835;
	mov.f64 	%fd1847, %fd1836;
	mov.f64 	%fd1848, %fd1837;
	mov.f64 	%fd1849, %fd1838;
	mov.f64 	%fd1850, %fd1839;
	mov.f64 	%fd1851, %fd1840;
	@%p167 bra 	$L__BB5_36;
	setp.gt.f64 	%p168, %fd1830, %fd319;
	mov.u64 	%rd578, %rd37;
	mov.f64 	%fd1841, %fd319;
	mov.u32 	%r2203, %r1891;
	mov.f64 	%fd1842, %fd318;
	mov.f64 	%fd1843, %fd317;
	mov.f64 	%fd1844, %fd316;
	mov.f64 	%fd1845, %fd315;
	mov.f64 	%fd1846, %fd314;
	mov.f64 	%fd1847, %fd313;
	mov.f64 	%fd1848, %fd312;
	mov.f64 	%fd1849, %fd311;
	mov.f64 	%fd1850, %fd310;
	mov.f64 	%fd1851, %fd309;
	@%p168 bra 	$L__BB5_36;
	setp.lt.s64 	%p169, %rd577, %rd37;
	min.s64 	%rd578, %rd577, %rd37;
	selp.f64 	%fd1841, %fd1830, %fd319, %p169;
	selp.b32 	%r2203, %r2202, %r1891, %p169;
	selp.f64 	%fd1842, %fd1831, %fd318, %p169;
	selp.f64 	%fd1843, %fd1832, %fd317, %p169;
	selp.f64 	%fd1844, %fd1833, %fd316, %p169;
	selp.f64 	%fd1845, %fd1834, %fd315, %p169;
	selp.f64 	%fd1846, %fd1835, %fd314, %p169;
	selp.f64 	%fd1847, %fd1836, %fd313, %p169;
	selp.f64 	%fd1848, %fd1837, %fd312, %p169;
	selp.f64 	%fd1849, %fd1838, %fd311, %p169;
	selp.f64 	%fd1850, %fd1839, %fd310, %p169;
	selp.f64 	%fd1851, %fd1840, %fd309, %p169;
$L__BB5_36:
	mov.b64 	%rd514, %fd1851;
	mov.b64 	{%r1922, %r1927}, %rd514;
	mov.b32 	%r2048, 8;
	mov.b32 	%r2049, 31;
	mov.b32 	%r2050, -1;
	// begin inline asm
	shfl.sync.down.b32 %r1921, %r1922, %r2048, %r2049, %r2050;
	// end inline asm
	// begin inline asm
	shfl.sync.down.b32 %r1926, %r1927, %r2048, %r2049, %r2050;
	// end inline asm
	mov.b64 	%rd515, {%r1921, %r1926};
	mov.b64 	%fd342, %rd515;
	mov.b64 	%rd516, %fd1850;
	mov.b64 	{%r1932, %r1937}, %rd516;
	// begin inline asm
	shfl.sync.down.b32 %r1931, %r1932, %r2048, %r2049, %r2050;
	// end inline asm
	// begin inline asm
	shfl.sync.down.b32 %r1936, %r1937, %r2048, %r2049, %r2050;
	// end inline asm
	mov.b64 	%rd517, {%r1931, %r1936};
	mov.b64 	%fd343, %rd517;
	mov.b64 	%rd518, %fd1849;
	mov.b64 	{%r1942, %r1947}, %rd518;
	// begin inline asm
	shfl.sync.down.b32 %r1941, %r1942, %r2048, %r2049, %r2050;
	// end inline asm
	// begin inline asm
	shfl.sync.down.b32 %r1946, %r1947, %r2048, %r2049, %r2050;
	// end inline asm
	mov.b64 	%rd519, {%r1941, %r1946};
	mov.b64 	%fd344, %rd519;
	mov.b64 	%rd520, %fd1848;
	mov.b64 	{%r1952, %r1957}, %rd520;
	// begin inline asm
	shfl.sync.down.b32 %r1951, %r1952, %r2048, %r2049, %r2050;
	// end inline asm
	// begin inline asm
	shfl.sync.down.b32 %r1956, %r1957, %r2048, %r2049, %r2050;
	// end inline asm
	mov.b64 	%rd521, {%r1951, %r1956};
	mov.b64 	%fd345, %rd521;
	mov.b64 	%rd522, %fd1847;
	mov.b64 	{%r1962, %r1967}, %rd522;
	// begin inline asm
	shfl.sync.down.b32 %r1961, %r1962, %r2048, %r2049, %r2050;
	// end inline asm
	// begin inline asm
	shfl.sync.down.b32 %r1966, %r1967, %r2048, %r2049, %r2050;
	// end inline asm
	mov.b64 	%rd523, {%r1961, %r1966};
	mov.b64 	%fd346, %rd523;
	mov.b64 	%rd524, %fd1846;
	mov.b64 	{%r1972, %r1977}, %rd524;
	// begin inline asm
	shfl.sync.down.b32 %r1971, %r1972, %r2048, %r2049, %r2050;
	// end inline asm
	// begin inline asm
	shfl.sync.down.b32 %r1976, %r1977, %r2048, %r2049, %r2050;
	// end inline asm
	mov.b64 	%rd525, {%r1971, %r1976};
	mov.b64 	%fd347, %rd525;
	mov.b64 	%rd526, %fd1845;
	mov.b64 	{%r1982, %r1987}, %rd526;
	// begin inline asm
	shfl.sync.down.b32 %r1981, %r1982, %r2048, %r2049, %r2050;
	// end inline asm
	// begin inline asm
	shfl.sync.down.b32 %r1986, %r1987, %r2048, %r2049, %r2050;
	// end inline asm
	mov.b64 	%rd527, {%r1981, %r1986};
	mov.b64 	%fd348, %rd527;
	mov.b64 	%rd528, %fd1844;
	mov.b64 	{%r1992, %r1997}, %rd528;
	// begin inline asm
	shfl.sync.down.b32 %r1991, %r1992, %r2048, %r2049, %r2050;
	// end inline asm
	// begin inline asm
	shfl.sync.down.b32 %r1996, %r1997, %r2048, %r2049, %r2050;
	// end inline asm
	mov.b64 	%rd529, {%r1991, %r1996};
	mov.b64 	%fd349, %rd529;
	mov.b64 	%rd530, %fd1843;
	mov.b64 	{%r2002, %r2007}, %rd530;
	// begin inline asm
	shfl.sync.down.b32 %r2001, %r2002, %r2048, %r2049, %r2050;
	// end inline asm
	// begin inline asm
	shfl.sync.down.b32 %r2006, %r2007, %r2048, %r2049, %r2050;
	// end inline asm
	mov.b64 	%rd531, {%r2001, %r2006};
	mov.b64 	%fd350, %rd531;
	mov.b64 	%rd532, %fd1842;
	mov.b64 	{%r2012, %r2017}, %rd532;
	// begin inline asm
	shfl.sync.down.b32 %r2011, %r2012, %r2048, %r2049, %r2050;
	// end inline asm
	// begin inline asm
	shfl.sync.down.b32 %r2016, %r2017, %r2048, %r2049, %r2050;
	// end inline asm
	mov.b64 	%rd533, {%r2011, %r2016};
	mov.b64 	%fd351, %rd533;
	// begin inline asm
	shfl.sync.down.b32 %r2021, %r2203, %r2048, %r2049, %r2050;
	// end inline asm
	// begin inline asm
	shfl.sync.down.b32 %r2026, %r2027, %r2048, %r2049, %r2050;
	// end inline asm
	mov.b64 	%rd534, %fd1841;
	mov.b64 	{%r2032, %r2037}, %rd534;
	// begin inline asm
	shfl.sync.down.b32 %r2031, %r2032, %r2048, %r2049, %r2050;
	// end inline asm
	// begin inline asm
	shfl.sync.down.b32 %r2036, %r2037, %r2048, %r2049, %r2050;
	// end inline asm
	mov.b64 	%rd535, {%r2031, %r2036};
	mov.b64 	%fd352, %rd535;
	mov.b64 	{%r2042, %r2047}, %rd578;
	// begin inline asm
	shfl.sync.down.b32 %r2041, %r2042, %r2048, %r2049, %r2050;
	// end inline asm
	// begin inline asm
	shfl.sync.down.b32 %r2046, %r2047, %r2048, %r2049, %r2050;
	// end inline asm
	mov.b64 	%rd40, {%r2041, %r2046};
	setp.gt.s32 	%p170, %r1530, 23;
	setp.lt.f64 	%p171, %fd1841, %fd352;
	or.pred  	%p172, %p170, %p171;
	mov.u64 	%rd579, %rd578;
	mov.f64 	%fd1852, %fd1841;
	mov.u32 	%r2204, %r2203;
	mov.f64 	%fd1853, %fd1842;
	mov.f64 	%fd1854, %fd1843;
	mov.f64 	%fd1855, %fd1844;
	mov.f64 	%fd1856, %fd1845;
	mov.f64 	%fd1857, %fd1846;
	mov.f64 	%fd1858, %fd1847;
	mov.f64 	%fd1859, %fd1848;
	mov.f64 	%fd1860, %fd1849;
	mov.f64 	%fd1861, %fd1850;
	mov.f64 	%fd1862, %fd1851;
	@%p172 bra 	$L__BB5_39;
	setp.gt.f64 	%p173, %fd1841, %fd352;
	mov.u64 	%rd579, %rd40;
	mov.f64 	%fd1852, %fd352;
	mov.u32 	%r2204, %r2021;
	mov.f64 	%fd1853, %fd351;
	mov.f64 	%fd1854, %fd350;
	mov.f64 	%fd1855, %fd349;
	mov.f64 	%fd1856, %fd348;
	mov.f64 	%fd1857, %fd347;
	mov.f64 	%fd1858, %fd346;
	mov.f64 	%fd1859, %fd345;
	mov.f64 	%fd1860, %fd344;
	mov.f64 	%fd1861, %fd343;
	mov.f64 	%fd1862, %fd342;
	@%p173 bra 	$L__BB5_39;
	setp.lt.s64 	%p174, %rd578, %rd40;
	min.s64 	%rd579, %rd578, %rd40;
	selp.f64 	%fd1852, %fd1841, %fd352, %p174;
	selp.b32 	%r2204, %r2203, %r2021, %p174;
	selp.f64 	%fd1853, %fd1842, %fd351, %p174;
	selp.f64 	%fd1854, %fd1843, %fd350, %p174;
	selp.f64 	%fd1855, %fd1844, %fd349, %p174;
	selp.f64 	%fd1856, %fd1845, %fd348, %p174;
	selp.f64 	%fd1857, %fd1846, %fd347, %p174;
	selp.f64 	%fd1858, %fd1847, %fd346, %p174;
	selp.f64 	%fd1859, %fd1848, %fd345, %p174;
	selp.f64 	%fd1860, %fd1849, %fd344, %p174;
	selp.f64 	%fd1861, %fd1850, %fd343, %p174;
	selp.f64 	%fd1862, %fd1851, %fd342, %p174;
$L__BB5_39:
	mov.b64 	%rd536, %fd1862;
	mov.b64 	{%r2052, %r2057}, %rd536;
	mov.b32 	%r2178, 16;
	mov.b32 	%r2179, 31;
	mov.b32 	%r2180, -1;
	// begin inline asm
	shfl.sync.down.b32 %r2051, %r2052, %r2178, %r2179, %r2180;
	// end inline asm
	// begin inline asm
	shfl.sync.down.b32 %r2056, %r2057, %r2178, %r2179, %r2180;
	// end inline asm
	mov.b64 	%rd537, {%r2051, %r2056};
	mov.b64 	%fd375, %rd537;
	mov.b64 	%rd538, %fd1861;
	mov.b64 	{%r2062, %r2067}, %rd538;
	// begin inline asm
	shfl.sync.down.b32 %r2061, %r2062, %r2178, %r2179, %r2180;
	// end inline asm
	// begin inline asm
	shfl.sync.down.b32 %r2066, %r2067, %r2178, %r2179, %r2180;
	// end inline asm
	mov.b64 	%rd539, {%r2061, %r2066};
	mov.b64 	%fd376, %rd539;
	mov.b64 	%rd540, %fd1860;
	mov.b64 	{%r2072, %r2077}, %rd540;
	// begin inline asm
	shfl.sync.down.b32 %r2071, %r2072, %r2178, %r2179, %r2180;
	// end inline asm
	// begin inline asm
	shfl.sync.down.b32 %r2076, %r2077, %r2178, %r2179, %r2180;
	// end inline asm
	mov.b64 	%rd541, {%r2071, %r2076};
	mov.b64 	%fd377, %rd541;
	mov.b64 	%rd542, %fd1859;
	mov.b64 	{%r2082, %r2087}, %rd542;
	// begin inline asm
	shfl.sync.down.b32 %r2081, %r2082, %r2178, %r2179, %r2180;
	// end inline asm
	// begin inline asm
	shfl.sync.down.b32 %r2086, %r2087, %r2178, %r2179, %r2180;
	// end inline asm
	mov.b64 	%rd543, {%r2081, %r2086};
	mov.b64 	%fd378, %rd543;
	mov.b64 	%rd544, %fd1858;
	mov.b64 	{%r2092, %r2097}, %rd544;
	// begin inline asm
	shfl.sync.down.b32 %r2091, %r2092, %r2178, %r2179, %r2180;
	// end inline asm
	// begin inline asm
	shfl.sync.down.b32 %r2096, %r2097, %r2178, %r2179, %r2180;
	// end inline asm
	mov.b64 	%rd545, {%r2091, %r2096};
	mov.b64 	%fd379, %rd545;
	mov.b64 	%rd546, %fd1857;
	mov.b64 	{%r2102, %r2107}, %rd546;
	// begin inline asm
	shfl.sync.down.b32 %r2101, %r2102, %r2178, %r2179, %r2180;
	// end inline asm
	// begin inline asm
	shfl.sync.down.b32 %r2106, %r2107, %r2178, %r2179, %r2180;
	// end inline asm
	mov.b64 	%rd547, {%r2101, %r2106};
	mov.b64 	%fd380, %rd547;
	mov.b64 	%rd548, %fd1856;
	mov.b64 	{%r2112, %r2117}, %rd548;
	// begin inline asm
	shfl.sync.down.b32 %r2111, %r2112, %r2178, %r2179, %r2180;
	// end inline asm
	// begin inline asm
	shfl.sync.down.b32 %r2116, %r2117, %r2178, %r2179, %r2180;
	// end inline asm
	mov.b64 	%rd549, {%r2111, %r2116};
	mov.b64 	%fd381, %rd549;
	mov.b64 	%rd550, %fd1855;
	mov.b64 	{%r2122, %r2127}, %rd550;
	// begin inline asm
	shfl.sync.down.b32 %r2121, %r2122, %r2178, %r2179, %r2180;
	// end inline asm
	// begin inline asm
	shfl.sync.down.b32 %r2126, %r2127, %r2178, %r2179, %r2180;
	// end inline asm
	mov.b64 	%rd551, {%r2121, %r2126};
	mov.b64 	%fd382, %rd551;
	mov.b64 	%rd552, %fd1854;
	mov.b64 	{%r2132, %r2137}, %rd552;
	// begin inline asm
	shfl.sync.down.b32 %r2131, %r2132, %r2178, %r2179, %r2180;
	// end inline asm
	// begin inline asm
	shfl.sync.down.b32 %r2136, %r2137, %r2178, %r2179, %r2180;
	// end inline asm
	mov.b64 	%rd553, {%r2131, %r2136};
	mov.b64 	%fd383, %rd553;
	mov.b64 	%rd554, %fd1853;
	mov.b64 	{%r2142, %r2147}, %rd554;
	// begin inline asm
	shfl.sync.down.b32 %r2141, %r2142, %r2178, %r2179, %r2180;
	// end inline asm
	// begin inline asm
	shfl.sync.down.b32 %r2146, %r2147, %r2178, %r2179, %r2180;
	// end inline asm
	mov.b64 	%rd555, {%r2141, %r2146};
	mov.b64 	%fd384, %rd555;
	// begin inline asm
	shfl.sync.down.b32 %r2151, %r2204, %r2178, %r2179, %r2180;
	// end inline asm
	// begin inline asm
	shfl.sync.down.b32 %r2156, %r2157, %r2178, %r2179, %r2180;
	// end inline asm
	mov.b64 	%rd556, %fd1852;
	mov.b64 	{%r2162, %r2167}, %rd556;
	// begin inline asm
	shfl.sync.down.b32 %r2161, %r2162, %r2178, %r2179, %r2180;
	// end inline asm
	// begin inline asm
	shfl.sync.down.b32 %r2166, %r2167, %r2178, %r2179, %r2180;
	// end inline asm
	mov.b64 	%rd557, {%r2161, %r2166};
	mov.b64 	%fd385, %rd557;
	mov.b64 	{%r2172, %r2177}, %rd579;
	// begin inline asm
	shfl.sync.down.b32 %r2171, %r2172, %r2178, %r2179, %r2180;
	// end inline asm
	// begin inline asm
	shfl.sync.down.b32 %r2176, %r2177, %r2178, %r2179, %r2180;
	// end inline asm
	mov.b64 	%rd43, {%r2171, %r2176};
	setp.gt.s32 	%p175, %r1530, 15;
	setp.lt.f64 	%p176, %fd1852, %fd385;
	or.pred  	%p177, %p175, %p176;
	mov.u64 	%rd626, %rd579;
	mov.f64 	%fd2325, %fd1852;
	mov.u32 	%r2251, %r2204;
	mov.f64 	%fd2326, %fd1853;
	mov.f64 	%fd2327, %fd1854;
	mov.f64 	%fd2328, %fd1855;
	mov.f64 	%fd2329, %fd1856;
	mov.f64 	%fd2330, %fd1857;
	mov.f64 	%fd2331, %fd1858;
	mov.f64 	%fd2332, %fd1859;
	mov.f64 	%fd2333, %fd1860;
	mov.f64 	%fd2334, %fd1861;
	mov.f64 	%fd2335, %fd1862;
	@%p177 bra 	$L__BB5_42;
	setp.gt.f64 	%p178, %fd1852, %fd385;
	mov.u64 	%rd626, %rd43;
	mov.f64 	%fd2325, %fd385;
	mov.u32 	%r2251, %r2151;
	mov.f64 	%fd2326, %fd384;
	mov.f64 	%fd2327, %fd383;
	mov.f64 	%fd2328, %fd382;
	mov.f64 	%fd2329, %fd381;
	mov.f64 	%fd2330, %fd380;
	mov.f64 	%fd2331, %fd379;
	mov.f64 	%fd2332, %fd378;
	mov.f64 	%fd2333, %fd377;
	mov.f64 	%fd2334, %fd376;
	mov.f64 	%fd2335, %fd375;
	@%p178 bra 	$L__BB5_42;
	setp.lt.s64 	%p179, %rd579, %rd43;
	min.s64 	%rd626, %rd579, %rd43;
	selp.f64 	%fd2325, %fd1852, %fd385, %p179;
	selp.b32 	%r2251, %r2204, %r2151, %p179;
	selp.f64 	%fd2326, %fd1853, %fd384, %p179;
	selp.f64 	%fd2327, %fd1854, %fd383, %p179;
	selp.f64 	%fd2328, %fd1855, %fd382, %p179;
	selp.f64 	%fd2329, %fd1856, %fd381, %p179;
	selp.f64 	%fd2330, %fd1857, %fd380, %p179;
	selp.f64 	%fd2331, %fd1858, %fd379, %p179;
	selp.f64 	%fd2332, %fd1859, %fd378, %p179;
	selp.f64 	%fd2333, %fd1860, %fd377, %p179;
	selp.f64 	%fd2334, %fd1861, %fd376, %p179;
	selp.f64 	%fd2335, %fd1862, %fd375, %p179;
$L__BB5_42:
	setp.ne.s32 	%p180, %r1530, 0;
	@%p180 bra 	$L__BB5_44;
	shr.u32 	%r2181, %r2, 5;
	mov.u32 	%r2182, _ZN6thrust24THRUST_300001_SM_1000_NS8cuda_cub4core6detail5shmemE;
	mad.lo.s32 	%r2183, %r2181, 104, %r2182;
	st.shared.f64 	[%r2183+8], %fd2335;
	st.shared.f64 	[%r2183+16], %fd2334;
	st.shared.f64 	[%r2183+24], %fd2333;
	st.shared.f64 	[%r2183+32], %fd2332;
	st.shared.f64 	[%r2183+40], %fd2331;
	st.shared.f64 	[%r2183+48], %fd2330;
	st.shared.f64 	[%r2183+56], %fd2329;
	st.shared.f64 	[%r2183+64], %fd2328;
	st.shared.f64 	[%r2183+72], %fd2327;
	st.shared.f64 	[%r2183+80], %fd2326;
	st.shared.u32 	[%r2183+88], %r2251;
	st.shared.f64 	[%r2183+96], %fd2325;
	st.shared.u64 	[%r2183+104], %rd626;
$L__BB5_44:
	bar.sync 	0;
	setp.ne.s32 	%p181, %r2, 0;
	@%p181 bra 	$L__BB5_180;
	ld.shared.v2.f64 	{%fd408, %fd409}, [_ZN6thrust24THRUST_300001_SM_1000_NS8cuda_cub4core6detail5shmemE+112];
	ld.shared.v2.f64 	{%fd410, %fd411}, [_ZN6thrust24THRUST_300001_SM_1000_NS8cuda_cub4core6detail5shmemE+128];
	ld.shared.v2.f64 	{%fd412, %fd413}, [_ZN6thrust24THRUST_300001_SM_1000_NS8cuda_cub4core6detail5shmemE+144];
	ld.shared.v2.f64 	{%fd414, %fd415}, [_ZN6thrust24THRUST_300001_SM_1000_NS8cuda_cub4core6detail5shmemE+160];
	ld.shared.v2.f64 	{%fd416, %fd417}, [_ZN6thrust24THRUST_300001_SM_1000_NS8cuda_cub4core6detail5shmemE+176];
	ld.shared.u32 	%r53, [_ZN6thrust24THRUST_300001_SM_1000_NS8cuda_cub4core6detail5shmemE+192];
	ld.shared.f64 	%fd418, [_ZN6thrust24THRUST_300001_SM_1000_NS8cuda_cub4core6detail5shmemE+200];
	ld.shared.u64 	%rd46, [_ZN6thrust24THRUST_300001_SM_1000_NS8cuda_cub4core6detail5shmemE+208];
	setp.lt.f64 	%p182, %fd2325, %fd418;
	mov.u64 	%rd581, %rd626;
	mov.f64 	%fd1874, %fd2325;
	mov.u32 	%r2206, %r2251;
	mov.f64 	%fd1875, %fd2326;
	mov.f64 	%fd1876, %fd2327;
	mov.f64 	%fd1877, %fd2328;
	mov.f64 	%fd1878, %fd2329;
	mov.f64 	%fd1879, %fd2330;
	mov.f64 	%fd1880, %fd2331;
	mov.f64 	%fd1881, %fd2332;
	mov.f64 	%fd1882, %fd2333;
	mov.f64 	%fd1883, %fd2334;
	mov.f64 	%fd1884, %fd2335;
	@%p182 bra 	$L__BB5_48;
	setp.lt.f64 	%p183, %fd418, %fd2325;
	mov.u64 	%rd581, %rd46;
	mov.f64 	%fd1874, %fd418;
	mov.u32 	%r2206, %r53;
	mov.f64 	%fd1875, %fd417;
	mov.f64 	%fd1876, %fd416;
	mov.f64 	%fd1877, %fd415;
	mov.f64 	%fd1878, %fd414;
	mov.f64 	%fd1879, %fd413;
	mov.f64 	%fd1880, %fd412;
	mov.f64 	%fd1881, %fd411;
	mov.f64 	%fd1882, %fd410;
	mov.f64 	%fd1883, %fd409;
	mov.f64 	%fd1884, %fd408;
	@%p183 bra 	$L__BB5_48;
	setp.lt.s64 	%p184, %rd626, %rd46;
	min.s64 	%rd581, %rd626, %rd46;
	selp.f64 	%fd1874, %fd2325, %fd418, %p184;
	selp.b32 	%r2206, %r2251, %r53, %p184;
	selp.f64 	%fd1875, %fd2326, %fd417, %p184;
	selp.f64 	%fd1876, %fd2327, %fd416, %p184;
	selp.f64 	%fd1877, %fd2328, %fd415, %p184;
	selp.f64 	%fd1878, %fd2329, %fd414, %p184;
	selp.f64 	%fd1879, %fd2330, %fd413, %p184;
	selp.f64 	%fd1880, %fd2331, %fd412, %p184;
	selp.f64 	%fd1881, %fd2332, %fd411, %p184;
	selp.f64 	%fd1882, %fd2333, %fd410, %p184;
	selp.f64 	%fd1883, %fd2334, %fd409, %p184;
	selp.f64 	%fd1884, %fd2335, %fd408, %p184;
$L__BB5_48:
	ld.shared.f64 	%fd441, [_ZN6thrust24THRUST_300001_SM_1000_NS8cuda_cub4core6detail5shmemE+216];
	ld.shared.v2.f64 	{%fd442, %fd443}, [_ZN6thrust24THRUST_300001_SM_1000_NS8cuda_cub4core6detail5shmemE+224];
	ld.shared.v2.f64 	{%fd444, %fd445}, [_ZN6thrust24THRUST_300001_SM_1000_NS8cuda_cub4core6detail5shmemE+240];
	ld.shared.v2.f64 	{%fd446, %fd447}, [_ZN6thrust24THRUST_300001_SM_1000_NS8cuda_cub4core6detail5shmemE+256];
	ld.shared.v2.f64 	{%fd448, %fd449}, [_ZN6thrust24THRUST_300001_SM_1000_NS8cuda_cub4core6detail5shmemE+272];
	ld.shared.f64 	%fd450, [_ZN6thrust24THRUST_300001_SM_1000_NS8cuda_cub4core6detail5shmemE+288];
	ld.shared.u32 	%r56, [_ZN6thrust24THRUST_300001_SM_1000_NS8cuda_cub4core6detail5shmemE+296];
	ld.shared.v2.u64 	{%rd558, %rd49}, [_ZN6thrust24THRUST_300001_SM_1000_NS8cuda_cub4core6detail5shmemE+304];
	mov.b64 	%fd451, %rd558;
	setp.lt.f64 	%p185, %fd1874, %fd451;
	mov.u64 	%rd582, %rd581;
	mov.f64 	%fd1885, %fd1874;
	mov.u32 	%r2207, %r2206;
	mov.f64 	%fd1886, %fd1875;
	mov.f64 	%fd1887, %fd1876;
	mov.f64 	%fd1888, %fd1877;
	mov.f64 	%fd1889, %fd1878;
	mov.f64 	%fd1890, %fd1879;
	mov.f64 	%fd1891, %fd1880;
	mov.f64 	%fd1892, %fd1881;
	mov.f64 	%fd1893, %fd1882;
	mov.f64 	%fd1894, %fd1883;
	mov.f64 	%fd1895, %fd1884;
	@%p185 bra 	$L__BB5_51;
	setp.lt.f64 	%p186, %fd451, %fd1874;
	mov.u64 	%rd582, %rd49;
	mov.f64 	%fd1885, %fd451;
	mov.u32 	%r2207, %r56;
	mov.f64 	%fd1886, %fd450;
	mov.f64 	%fd1887, %fd449;
	mov.f64 	%fd1888, %fd448;
	mov.f64 	%fd1889, %fd447;
	mov.f64 	%fd1890, %fd446;
	mov.f64 	%fd1891, %fd445;
	mov.f64 	%fd1892, %fd444;
	mov.f64 	%fd1893, %fd443;
	mov.f64 	%fd1894, %fd442;
	mov.f64 	%fd1895, %fd441;
	@%p186 bra 	$L__BB5_51;
	setp.lt.s64 	%p187, %rd581, %rd49;
	min.s64 	%rd582, %rd581, %rd49;
	selp.f64 	%fd1885, %fd1874, %fd451, %p187;
	selp.b32 	%r2207, %r2206, %r56, %p187;
	selp.f64 	%fd1886, %fd1875, %fd450, %p187;
	selp.f64 	%fd1887, %fd1876, %fd449, %p187;
	selp.f64 	%fd1888, %fd1877, %fd448, %p187;
	selp.f64 	%fd1889, %fd1878, %fd447, %p187;
	selp.f64 	%fd1890, %fd1879, %fd446, %p187;
	selp.f64 	%fd1891, %fd1880, %fd445, %p187;
	selp.f64 	%fd1892, %fd1881, %fd444, %p187;
	selp.f64 	%fd1893, %fd1882, %fd443, %p187;
	selp.f64 	%fd1894, %fd1883, %fd442, %p187;
	selp.f64 	%fd1895, %fd1884, %fd441, %p187;
$L__BB5_51:
	ld.shared.v2.f64 	{%fd474, %fd475}, [_ZN6thrust24THRUST_300001_SM_1000_NS8cuda_cub4core6detail5shmemE+320];
	ld.shared.v2.f64 	{%fd476, %fd477}, [_ZN6thrust24THRUST_300001_SM_1000_NS8cuda_cub4core6detail5shmemE+336];
	ld.shared.v2.f64 	{%fd478, %fd479}, [_ZN6thrust24THRUST_300001_SM_1000_NS8cuda_cub4core6detail5shmemE+352];
	ld.shared.v2.f64 	{%fd480, %fd481}, [_ZN6thrust24THRUST_300001_SM_1000_NS8cuda_cub4core6detail5shmemE+368];
	ld.shared.v2.f64 	{%fd482, %fd483}, [_ZN6thrust24THRUST_300001_SM_1000_NS8cuda_cub4core6detail5shmemE+384];
	ld.shared.u32 	%r59, [_ZN6thrust24THRUST_300001_SM_1000_NS8cuda_cub4core6detail5shmemE+400];
	ld.shared.f64 	%fd484, [_ZN6thrust24THRUST_300001_SM_1000_NS8cuda_cub4core6detail5shmemE+408];
	ld.shared.u64 	%rd52, [_ZN6thrust24THRUST_300001_SM_1000_NS8cuda_cub4core6detail5shmemE+416];
	setp.lt.f64 	%p188, %fd1885, %fd484;
	mov.u64 	%rd583, %rd582;
	mov.f64 	%fd1896, %fd1885;
	mov.u32 	%r2208, %r2207;
	mov.f64 	%fd1897, %fd1886;
	mov.f64 	%fd1898, %fd1887;
	mov.f64 	%fd1899, %fd1888;
	mov.f64 	%fd1900, %fd1889;
	mov.f64 	%fd1901, %fd1890;
	mov.f64 	%fd1902, %fd1891;
	mov.f64 	%fd1903, %fd1892;
	mov.f64 	%fd1904, %fd1893;
	mov.f64 	%fd1905, %fd1894;
	mov.f64 	%fd1906, %fd1895;
	@%p188 bra 	$L__BB5_54;
	setp.lt.f64 	%p189, %fd484, %fd1885;
	mov.u64 	%rd583, %rd52;
	mov.f64 	%fd1896, %fd484;
	mov.u32 	%r2208, %r59;
	mov.f64 	%fd1897, %fd483;
	mov.f64 	%fd1898, %fd482;
	mov.f64 	%fd1899, %fd481;
	mov.f64 	%fd1900, %fd480;
	mov.f64 	%fd1901, %fd479;
	mov.f64 	%fd1902, %fd478;
	mov.f64 	%fd1903, %fd477;
	mov.f64 	%fd1904, %fd476;
	mov.f64 	%fd1905, %fd475;
	mov.f64 	%fd1906, %fd474;
	@%p189 bra 	$L__BB5_54;
	setp.lt.s64 	%p190, %rd582, %rd52;
	min.s64 	%rd583, %rd582, %rd52;
	selp.f64 	%fd1896, %fd1885, %fd484, %p190;
	selp.b32 	%r2208, %r2207, %r59, %p190;
	selp.f64 	%fd1897, %fd1886, %fd483, %p190;
	selp.f64 	%fd1898, %fd1887, %fd482, %p190;
	selp.f64 	%fd1899, %fd1888, %fd481, %p190;
	selp.f64 	%fd1900, %fd1889, %fd480, %p190;
	selp.f64 	%fd1901, %fd1890, %fd479, %p190;
	selp.f64 	%fd1902, %fd1891, %fd478, %p190;
	selp.f64 	%fd1903, %fd1892, %fd477, %p190;
	selp.f64 	%fd1904, %fd1893, %fd476, %p190;
	selp.f64 	%fd1905, %fd1894, %fd475, %p190;
	selp.f64 	%fd1906, %fd1895, %fd474, %p190;
$L__BB5_54:
	ld.shared.f64 	%fd507, [_ZN6thrust24THRUST_300001_SM_1000_NS8cuda_cub4core6detail5shmemE+424];
	ld.shared.v2.f64 	{%fd508, %fd509}, [_ZN6thrust24THRUST_300001_SM_1000_NS8cuda_cub4core6detail5shmemE+432];
	ld.shared.v2.f64 	{%fd510, %fd511}, [_ZN6thrust24THRUST_300001_SM_1000_NS8cuda_cub4core6detail5shmemE+448];
	ld.shared.v2.f64 	{%fd512, %fd513}, [_ZN6thrust24THRUST_300001_SM_1000_NS8cuda_cub4core6detail5shmemE+464];
	ld.shared.v2.f64 	{%fd514, %fd515}, [_ZN6thrust24THRUST_300001_SM_1000_NS8cuda_cub4core6detail5shmemE+480];
	ld.shared.f64 	%fd516, [_ZN6thrust24THRUST_300001_SM_1000_NS8cuda_cub4core6detail5shmemE+496];
	ld.shared.u32 	%r62, [_ZN6thrust24THRUST_300001_SM_1000_NS8cuda_cub4core6detail5shmemE+504];
	ld.shared.v2.u64 	{%rd559, %rd55}, [_ZN6thrust24THRUST_300001_SM_1000_NS8cuda_cub4core6detail5shmemE+512];
	mov.b64 	%fd517, %rd559;
	setp.lt.f64 	%p191, %fd1896, %fd517;
	mov.u64 	%rd584, %rd583;
	mov.f64 	%fd1907, %fd1896;
	mov.u32 	%r2209, %r2208;
	mov.f64 	%fd1908, %fd1897;
	mov.f64 	%fd1909, %fd1898;
	mov.f64 	%fd1910, %fd1899;
	mov.f64 	%fd1911, %fd1900;
	mov.f64 	%fd1912, %fd1901;
	mov.f64 	%fd1913, %fd1902;
	mov.f64 	%fd1914, %fd1903;
	mov.f64 	%fd1915, %fd1904;
	mov.f64 	%fd1916, %fd1905;
	mov.f64 	%fd1917, %fd1906;
	@%p191 bra 	$L__BB5_57;
	setp.lt.f64 	%p192, %fd517, %fd1896;
	mov.u64 	%rd584, %rd55;
	mov.f64 	%fd1907, %fd517;
	mov.u32 	%r2209, %r62;
	mov.f64 	%fd1908, %fd516;
	mov.f64 	%fd1909, %fd515;
	mov.f64 	%fd1910, %fd514;
	mov.f64 	%fd1911, %fd513;
	mov.f64 	%fd1912, %fd512;
	mov.f64 	%fd1913, %fd511;
	mov.f64 	%fd1914, %fd510;
	mov.f64 	%fd1915, %fd509;
	mov.f64 	%fd1916, %fd508;
	mov.f64 	%fd1917, %fd507;
	@%p192 bra 	$L__BB5_57;
	setp.lt.s64 	%p193, %rd583, %rd55;
	min.s64 	%rd584, %rd583, %rd55;
	selp.f64 	%fd1907, %fd1896, %fd517, %p193;
	selp.b32 	%r2209, %r2208, %r62, %p193;
	selp.f64 	%fd1908, %fd1897, %fd516, %p193;
	selp.f64 	%fd1909, %fd1898, %fd515, %p193;
	selp.f64 	%fd1910, %fd1899, %fd514, %p193;
	selp.f64 	%fd1911, %fd1900, %fd513, %p193;
	selp.f64 	%fd1912, %fd1901, %fd512, %p193;
	selp.f64 	%fd1913, %fd1902, %fd511, %p193;
	selp.f64 	%fd1914, %fd1903, %fd510, %p193;
	selp.f64 	%fd1915, %fd1904, %fd509, %p193;
	selp.f64 	%fd1916, %fd1905, %fd508, %p193;
	selp.f64 	%fd1917, %fd1906, %fd507, %p193;
$L__BB5_57:
	ld.shared.v2.f64 	{%fd540, %fd541}, [_ZN6thrust24THRUST_300001_SM_1000_NS8cuda_cub4core6detail5shmemE+528];
	ld.shared.v2.f64 	{%fd542, %fd543}, [_ZN6thrust24THRUST_300001_SM_1000_NS8cuda_cub4core6detail5shmemE+544];
	ld.shared.v2.f64 	{%fd544, %fd545}, [_ZN6thrust24THRUST_300001_SM_1000_NS8cuda_cub4core6detail5shmemE+560];
	ld.shared.v2.f64 	{%fd546, %fd547}, [_ZN6thrust24THRUST_300001_SM_1000_NS8cuda_cub4core6detail5shmemE+576];
	ld.shared.v2.f64 	{%fd548, %fd549}, [_ZN6thrust24THRUST_300001_SM_1000_NS8cuda_cub4core6detail5shmemE+592];
	ld.shared.u32 	%r65, [_ZN6thrust24THRUST_300001_SM_1000_NS8cuda_cub4core6detail5shmemE+608];
	ld.shared.f64 	%fd550, [_ZN6thrust24THRUST_300001_SM_1000_NS8cuda_cub4core6detail5shmemE+616];
	ld.shared.u64 	%rd58, [_ZN6thrust24THRUST_300001_SM_1000_NS8cuda_cub4core6detail5shmemE+624];
	setp.lt.f64 	%p194, %fd1907, %fd550;
	mov.u64 	%rd585, %rd584;
	mov.f64 	%fd1918, %fd1907;
	mov.u32 	%r2210, %r2209;
	mov.f64 	%fd1919, %fd1908;
	mov.f64 	%fd1920, %fd1909;
	mov.f64 	%fd1921, %fd1910;
	mov.f64 	%fd1922, %fd1911;
	mov.f64 	%fd1923, %fd1912;
	mov.f64 	%fd1924, %fd1913;
	mov.f64 	%fd1925, %fd1914;
	mov.f64 	%fd1926, %fd1915;
	mov.f64 	%fd1927, %fd1916;
	mov.f64 	%fd1928, %fd1917;
	@%p194 bra 	$L__BB5_60;
	setp.lt.f64 	%p195, %fd550, %fd1907;
	mov.u64 	%rd585, %rd58;
	mov.f64 	%fd1918, %fd550;
	mov.u32 	%r2210, %r65;
	mov.f64 	%fd1919, %fd549;
	mov.f64 	%fd1920, %fd548;
	mov.f64 	%fd1921, %fd547;
	mov.f64 	%fd1922, %fd546;
	mov.f64 	%fd1923, %fd545;
	mov.f64 	%fd1924, %fd544;
	mov.f64 	%fd1925, %fd543;
	mov.f64 	%fd1926, %fd542;
	mov.f64 	%fd1927, %fd541;
	mov.f64 	%fd1928, %fd540;
	@%p195 bra 	$L__BB5_60;
	setp.lt.s64 	%p196, %rd584, %rd58;
	min.s64 	%rd585, %rd584, %rd58;
	selp.f64 	%fd1918, %fd1907, %fd550, %p196;
	selp.b32 	%r2210, %r2209, %r65, %p196;
	selp.f64 	%fd1919, %fd1908, %fd549, %p196;
	selp.f64 	%fd1920, %fd1909, %fd548, %p196;
	selp.f64 	%fd1921, %fd1910, %fd547, %p196;
	selp.f64 	%fd1922, %fd1911, %fd546, %p196;
	selp.f64 	%fd1923, %fd1912, %fd545, %p196;
	selp.f64 	%fd1924, %fd1913, %fd544, %p196;
	selp.f64 	%fd1925, %fd1914, %fd543, %p196;
	selp.f64 	%fd1926, %fd1915, %fd542, %p196;
	selp.f64 	%fd1927, %fd1916, %fd541, %p196;
	selp.f64 	%fd1928, %fd1917, %fd540, %p196;
$L__BB5_60:
	ld.shared.f64 	%fd573, [_ZN6thrust24THRUST_300001_SM_1000_NS8cuda_cub4core6detail5shmemE+632];
	ld.shared.v2.f64 	{%fd574, %fd575}, [_ZN6thrust24THRUST_300001_SM_1000_NS8cuda_cub4core6detail5shmemE+640];
	ld.shared.v2.f64 	{%fd576, %fd577}, [_ZN6thrust24THRUST_300001_SM_1000_NS8cuda_cub4core6detail5shmemE+656];
	ld.shared.v2.f64 	{%fd578, %fd579}, [_ZN6thrust24THRUST_300001_SM_1000_NS8cuda_cub4core6detail5shmemE+672];
	ld.shared.v2.f64 	{%fd580, %fd581}, [_ZN6thrust24THRUST_300001_SM_1000_NS8cuda_cub4core6detail5shmemE+688];
	ld.shared.f64 	%fd582, [_ZN6thrust24THRUST_300001_SM_1000_NS8cuda_cub4core6detail5shmemE+704];
	ld.shared.u32 	%r68, [_ZN6thrust24THRUST_300001_SM_1000_NS8cuda_cub4core6detail5shmemE+712];
	ld.shared.v2.u64 	{%rd560, %rd61}, [_ZN6thrust24THRUST_300001_SM_1000_NS8cuda_cub4core6detail5shmemE+720];
	mov.b64 	%fd583, %rd560;
	setp.lt.f64 	%p197, %fd1918, %fd583;
	mov.u64 	%rd586, %rd585;
	mov.f64 	%fd1929, %fd1918;
	mov.u32 	%r2211, %r2210;
	mov.f64 	%fd1930, %fd1919;
	mov.f64 	%fd1931, %fd1920;
	mov.f64 	%fd1932, %fd1921;
	mov.f64 	%fd1933, %fd1922;
	mov.f64 	%fd1934, %fd1923;
	mov.f64 	%fd1935, %fd1924;
	mov.f64 	%fd1936, %fd1925;
	mov.f64 	%fd1937, %fd1926;
	mov.f64 	%fd1938, %fd1927;
	mov.f64 	%fd1939, %fd1928;
	@%p197 bra 	$L__BB5_63;
	setp.lt.f64 	%p198, %fd583, %fd1918;
	mov.u64 	%rd586, %rd61;
	mov.f64 	%fd1929, %fd583;
	mov.u32 	%r2211, %r68;
	mov.f64 	%fd1930, %fd582;
	mov.f64 	%fd1931, %fd581;
	mov.f64 	%fd1932, %fd580;
	mov.f64 	%fd1933, %fd579;
	mov.f64 	%fd1934, %fd578;
	mov.f64 	%fd1935, %fd577;
	mov.f64 	%fd1936, %fd576;
	mov.f64 	%fd1937, %fd575;
	mov.f64 	%fd1938, %fd574;
	mov.f64 	%fd1939, %fd573;
	@%p198 bra 	$L__BB5_63;
	setp.lt.s64 	%p199, %rd585, %rd61;
	min.s64 	%rd586, %rd585, %rd61;
	selp.f64 	%fd1929, %fd1918, %fd583, %p199;
	selp.b32 	%r2211, %r2210, %r68, %p199;
	selp.f64 	%fd1930, %fd1919, %fd582, %p199;
	selp.f64 	%fd1931, %fd1920, %fd581, %p199;
	selp.f64 	%fd1932, %fd1921, %fd580, %p199;
	selp.f64 	%fd1933, %fd1922, %fd579, %p199;
	selp.f64 	%fd1934, %fd1923, %fd578, %p199;
	selp.f64 	%fd1935, %fd1924, %fd577, %p199;
	selp.f64 	%fd1936, %fd1925, %fd576, %p199;
	selp.f64 	%fd1937, %fd1926, %fd575, %p199;
	selp.f64 	%fd1938, %fd1927, %fd574, %p199;
	selp.f64 	%fd1939, %fd1928, %fd573, %p199;
$L__BB5_63:
	ld.shared.v2.f64 	{%fd606, %fd607}, [_ZN6thrust24THRUST_300001_SM_1000_NS8cuda_cub4core6detail5shmemE+736];
	ld.shared.v2.f64 	{%fd608, %fd609}, [_ZN6thrust24THRUST_300001_SM_1000_NS8cuda_cub4core6detail5shmemE+752];
	ld.shared.v2.f64 	{%fd610, %fd611}, [_ZN6thrust24THRUST_300001_SM_1000_NS8cuda_cub4core6detail5shmemE+768];
	ld.shared.v2.f64 	{%fd612, %fd613}, [_ZN6thrust24THRUST_300001_SM_1000_NS8cuda_cub4core6detail5shmemE+784];
	ld.shared.v2.f64 	{%fd614, %fd615}, [_ZN6thrust24THRUST_300001_SM_1000_NS8cuda_cub4core6detail5shmemE+800];
	ld.shared.u32 	%r71, [_ZN6thrust24THRUST_300001_SM_1000_NS8cuda_cub4core6detail5shmemE+816];
	ld.shared.f64 	%fd616, [_ZN6thrust24THRUST_300001_SM_1000_NS8cuda_cub4core6detail5shmemE+824];
	ld.shared.u64 	%rd64, [_ZN6thrust24THRUST_300001_SM_1000_NS8cuda_cub4core6detail5shmemE+832];
	setp.lt.f64 	%p200, %fd1929, %fd616;
	mov.u64 	%rd626, %rd586;
	mov.f64 	%fd2325, %fd1929;
	mov.u32 	%r2251, %r2211;
	mov.f64 	%fd2326, %fd1930;
	mov.f64 	%fd2327, %fd1931;
	mov.f64 	%fd2328, %fd1932;
	mov.f64 	%fd2329, %fd1933;
	mov.f64 	%fd2330, %fd1934;
	mov.f64 	%fd2331, %fd1935;
	mov.f64 	%fd2332, %fd1936;
	mov.f64 	%fd2333, %fd1937;
	mov.f64 	%fd2334, %fd1938;
	mov.f64 	%fd2335, %fd1939;
	@%p200 bra 	$L__BB5_180;
	setp.lt.f64 	%p201, %fd616, %fd1929;
	mov.u64 	%rd626, %rd64;
	mov.f64 	%fd2325, %fd616;
	mov.u32 	%r2251, %r71;
	mov.f64 	%fd2326, %fd615;
	mov.f64 	%fd2327, %fd614;
	mov.f64 	%fd2328, %fd613;
	mov.f64 	%fd2329, %fd612;
	mov.f64 	%fd2330, %fd611;
	mov.f64 	%fd2331, %fd610;
	mov.f64 	%fd2332, %fd609;
	mov.f64 	%fd2333, %fd608;
	mov.f64 	%fd2334, %fd607;
	mov.f64 	%fd2335, %fd606;
	@%p201 bra 	$L__BB5_180;
	setp.lt.s64 	%p202, %rd586, %rd64;
	min.s64 	%rd626, %rd586, %rd64;
	selp.f64 	%fd2325, %fd1929, %fd616, %p202;
	selp.b32 	%r2251, %r2211, %r71, %p202;
	selp.f64 	%fd2326, %fd1930, %fd615, %p202;
	selp.f64 	%fd2327, %fd1931, %fd614, %p202;
	selp.f64 	%fd2328, %fd1932, %fd613, %p202;
	selp.f64 	%fd2329, %fd1933, %fd612, %p202;
	selp.f64 	%fd2330, %fd1934, %fd611, %p202;
	selp.f64 	%fd2331, %fd1935, %fd610, %p202;
	selp.f64 	%fd2332, %fd1936, %fd609, %p202;
	selp.f64 	%fd2333, %fd1937, %fd608, %p202;
	selp.f64 	%fd2334, %fd1938, %fd607, %p202;
	selp.f64 	%fd2335, %fd1939, %fd606, %p202;
	bra.uni 	$L__BB5_180;
$L__BB5_66:
	// begin inline asm
	mov.u32 %r868, %laneid;
	// end inline asm
	and.b32  	%r999, %r2, 992;
	add.s32 	%r1000, %r999, 32;
	setp.gt.s32 	%p99, %r1000, %r1;
	not.b32 	%r1001, %r999;
	add.s32 	%r1002, %r1, %r1001;
	selp.b32 	%r997, %r1002, 31, %p99;
	mov.b64 	%rd335, %fd1807;
	mov.b64 	{%r870, %r875}, %rd335;
	mov.b32 	%r996, 1;
	mov.b32 	%r998, -1;
	// begin inline asm
	shfl.sync.down.b32 %r869, %r870, %r996, %r997, %r998;
	// end inline asm
	// begin inline asm
	shfl.sync.down.b32 %r874, %r875, %r996, %r997, %r998;
	// end inline asm
	mov.b64 	%rd336, {%r869, %r874};
	mov.b64 	%fd628, %rd336;
	mov.b64 	%rd337, %fd1806;
	mov.b64 	{%r880, %r885}, %rd337;
	// begin inline asm
	shfl.sync.down.b32 %r879, %r880, %r996, %r997, %r998;
	// end inline asm
	// begin inline asm
	shfl.sync.down.b32 %r884, %r885, %r996, %r997, %r998;
	// end inline asm
	mov.b64 	%rd338, {%r879, %r884};
	mov.b64 	%fd629, %rd338;
	mov.b64 	%rd339, %fd1805;
	mov.b64 	{%r890, %r895}, %rd339;
	// begin inline asm
	shfl.sync.down.b32 %r889, %r890, %r996, %r997, %r998;
	// end inline asm
	// begin inline asm
	shfl.sync.down.b32 %r894, %r895, %r996, %r997, %r998;
	// end inline asm
	mov.b64 	%rd340, {%r889, %r894};
	mov.b64 	%fd630, %rd340;
	mov.b64 	%rd341, %fd1804;
	mov.b64 	{%r900, %r905}, %rd341;
	// begin inline asm
	shfl.sync.down.b32 %r899, %r900, %r996, %r997, %r998;
	// end inline asm
	// begin inline asm
	shfl.sync.down.b32 %r904, %r905, %r996, %r997, %r998;
	// end inline asm
	mov.b64 	%rd342, {%r899, %r904};
	mov.b64 	%fd631, %rd342;
	mov.b64 	%rd343, %fd1803;
	mov.b64 	{%r910, %r915}, %rd343;
	// begin inline asm
	shfl.sync.down.b32 %r909, %r910, %r996, %r997, %r998;
	// end inline asm
	// begin inline asm
	shfl.sync.down.b32 %r914, %r915, %r996, %r997, %r998;
	// end inline asm
	mov.b64 	%rd344, {%r909, %r914};
	mov.b64 	%fd632, %rd344;
	mov.b64 	%rd345, %fd1802;
	mov.b64 	{%r920, %r925}, %rd345;
	// begin inline asm
	shfl.sync.down.b32 %r919, %r920, %r996, %r997, %r998;
	// end inline asm
	// begin inline asm
	shfl.sync.down.b32 %r924, %r925, %r996, %r997, %r998;
	// end inline asm
	mov.b64 	%rd346, {%r919, %r924};
	mov.b64 	%fd633, %rd346;
	mov.b64 	%rd347, %fd1801;
	mov.b64 	{%r930, %r935}, %rd347;
	// begin inline asm
	shfl.sync.down.b32 %r929, %r930, %r996, %r997, %r998;
	// end inline asm
	// begin inline asm
	shfl.sync.down.b32 %r934, %r935, %r996, %r997, %r998;
	// end inline asm
	mov.b64 	%rd348, {%r929, %r934};
	mov.b64 	%fd634, %rd348;
	mov.b64 	%rd349, %fd1800;
	mov.b64 	{%r940, %r945}, %rd349;
	// begin inline asm
	shfl.sync.down.b32 %r939, %r940, %r996, %r997, %r998;
	// end inline asm
	// begin inline asm
	shfl.sync.down.b32 %r944, %r945, %r996, %r997, %r998;
	// end inline asm
	mov.b64 	%rd350, {%r939, %r944};
	mov.b64 	%fd635, %rd350;
	mov.b64 	%rd351, %fd1799;
	mov.b64 	{%r950, %r955}, %rd351;
	// begin inline asm
	shfl.sync.down.b32 %r949, %r950, %r996, %r997, %r998;
	// end inline asm
	// begin inline asm
	shfl.sync.down.b32 %r954, %r955, %r996, %r997, %r998;
	// end inline asm
	mov.b64 	%rd352, {%r949, %r954};
	mov.b64 	%fd636, %rd352;
	mov.b64 	%rd353, %fd1798;
	mov.b64 	{%r960, %r965}, %rd353;
	// begin inline asm
	shfl.sync.down.b32 %r959, %r960, %r996, %r997, %r998;
	// end inline asm
	// begin inline asm
	shfl.sync.down.b32 %r964, %r965, %r996, %r997, %r998;
	// end inline asm
	mov.b64 	%rd354, {%r959, %r964};
	mov.b64 	%fd637, %rd354;
	// begin inline asm
	shfl.sync.down.b32 %r969, %r2199, %r996, %r997, %r998;
	// end inline asm
	// begin inline asm
	shfl.sync.down.b32 %r974, %r975, %r996, %r997, %r998;
	// end inline asm
	mov.b64 	%rd355, %fd1797;
	mov.b64 	{%r980, %r985}, %rd355;
	// begin inline asm
	shfl.sync.down.b32 %r979, %r980, %r996, %r997, %r998;
	// end inline asm
	// begin inline asm
	shfl.sync.down.b32 %r984, %r985, %r996, %r997, %r998;
	// end inline asm
	mov.b64 	%rd356, {%r979, %r984};
	mov.b64 	%fd638, %rd356;
	mov.b64 	{%r990, %r995}, %rd574;
	// begin inline asm
	shfl.sync.down.b32 %r989, %r990, %r996, %r997, %r998;
	// end inline asm
	// begin inline asm
	shfl.sync.down.b32 %r994, %r995, %r996, %r997, %r998;
	// end inline asm
	mov.b64 	%rd66, {%r989, %r994};
	setp.ge.s32 	%p100, %r868, %r997;
	setp.lt.f64 	%p101, %fd1797, %fd638;
	or.pred  	%p102, %p100, %p101;
	mov.u64 	%rd587, %rd574;
	mov.f64 	%fd1940, %fd1797;
	mov.u32 	%r2212, %r2199;
	mov.f64 	%fd1941, %fd1798;
	mov.f64 	%fd1942, %fd1799;
	mov.f64 	%fd1943, %fd1800;
	mov.f64 	%fd1944, %fd1801;
	mov.f64 	%fd1945, %fd1802;
	mov.f64 	%fd1946, %fd1803;
	mov.f64 	%fd1947, %fd1804;
	mov.f64 	%fd1948, %fd1805;
	mov.f64 	%fd1949, %fd1806;
	mov.f64 	%fd1950, %fd1807;
	@%p102 bra 	$L__BB5_69;
	setp.gt.f64 	%p103, %fd1797, %fd638;
	mov.u64 	%rd587, %rd66;
	mov.f64 	%fd1940, %fd638;
	mov.u32 	%r2212, %r969;
	mov.f64 	%fd1941, %fd637;
	mov.f64 	%fd1942, %fd636;
	mov.f64 	%fd1943, %fd635;
	mov.f64 	%fd1944, %fd634;
	mov.f64 	%fd1945, %fd633;
	mov.f64 	%fd1946, %fd632;
	mov.f64 	%fd1947, %fd631;
	mov.f64 	%fd1948, %fd630;
	mov.f64 	%fd1949, %fd629;
	mov.f64 	%fd1950, %fd628;
	@%p103 bra 	$L__BB5_69;
	setp.lt.s64 	%p104, %rd574, %rd66;
	min.s64 	%rd587, %rd574, %rd66;
	selp.f64 	%fd1940, %fd1797, %fd638, %p104;
	selp.b32 	%r2212, %r2199, %r969, %p104;
	selp.f64 	%fd1941, %fd1798, %fd637, %p104;
	selp.f64 	%fd1942, %fd1799, %fd636, %p104;
	selp.f64 	%fd1943, %fd1800, %fd635, %p104;
	selp.f64 	%fd1944, %fd1801, %fd634, %p104;
	selp.f64 	%fd1945, %fd1802, %fd633, %p104;
	selp.f64 	%fd1946, %fd1803, %fd632, %p104;
	selp.f64 	%fd1947, %fd1804, %fd631, %p104;
	selp.f64 	%fd1948, %fd1805, %fd630, %p104;
	selp.f64 	%fd1949, %fd1806, %fd629, %p104;
	selp.f64 	%fd1950, %fd1807, %fd628, %p104;
$L__BB5_69:
	mov.b64 	%rd357, %fd1950;
	mov.b64 	{%r1004, %r1009}, %rd357;
	mov.b32 	%r1130, 2;
	mov.b32 	%r1132, -1;
	// begin inline asm
	shfl.sync.down.b32 %r1003, %r1004, %r1130, %r997, %r1132;
	// end inline asm
	// begin inline asm
	shfl.sync.down.b32 %r1008, %r1009, %r1130, %r997, %r1132;
	// end inline asm
	mov.b64 	%rd358, {%r1003, %r1008};
	mov.b64 	%fd661, %rd358;
	mov.b64 	%rd359, %fd1949;
	mov.b64 	{%r1014, %r1019}, %rd359;
	// begin inline asm
	shfl.sync.down.b32 %r1013, %r1014, %r1130, %r997, %r1132;
	// end inline asm
	// begin inline asm
	shfl.sync.down.b32 %r1018, %r1019, %r1130, %r997, %r1132;
	// end inline asm
	mov.b64 	%rd360, {%r1013, %r1018};
	mov.b64 	%fd662, %rd360;
	mov.b64 	%rd361, %fd1948;
	mov.b64 	{%r1024, %r1029}, %rd361;
	// begin inline asm
	shfl.sync.down.b32 %r1023, %r1024, %r1130, %r997, %r1132;
	// end inline asm
	// begin inline asm
	shfl.sync.down.b32 %r1028, %r1029, %r1130, %r997, %r1132;
	// end inline asm
	mov.b64 	%rd362, {%r1023, %r1028};
	mov.b64 	%fd663, %rd362;
	mov.b64 	%rd363, %fd1947;
	mov.b64 	{%r1034, %r1039}, %rd363;
	// begin inline asm
	shfl.sync.down.b32 %r1033, %r1034, %r1130, %r997, %r1132;
	// end inline asm
	// begin inline asm
	shfl.sync.down.b32 %r1038, %r1039, %r1130, %r997, %r1132;
	// end inline asm
	mov.b64 	%rd364, {%r1033, %r1038};
	mov.b64 	%fd664, %rd364;
	mov.b64 	%rd365, %fd1946;
	mov.b64 	{%r1044, %r1049}, %rd365;
	// begin inline asm
	shfl.sync.down.b32 %r1043, %r1044, %r1130, %r997, %r1132;
	// end inline asm
	// begin inline asm
	shfl.sync.down.b32 %r1048, %r1049, %r1130, %r997, %r1132;
	// end inline asm
	mov.b64 	%rd366, {%r1043, %r1048};
	mov.b64 	%fd665, %rd366;
	mov.b64 	%rd367, %fd1945;
	mov.b64 	{%r1054, %r1059}, %rd367;
	// begin inline asm
	shfl.sync.down.b32 %r1053, %r1054, %r1130, %r997, %r1132;
	// end inline asm
	// begin inline asm
	shfl.sync.down.b32 %r1058, %r1059, %r1130, %r997, %r1132;
	// end inline asm
	mov.b64 	%rd368, {%r1053, %r1058};
	mov.b64 	%fd666, %rd368;
	mov.b64 	%rd369, %fd1944;
	mov.b64 	{%r1064, %r1069}, %rd369;
	// begin inline asm
	shfl.sync.down.b32 %r1063, %r1064, %r1130, %r997, %r1132;
	// end inline asm
	// begin inline asm
	shfl.sync.down.b32 %r1068, %r1069, %r1130, %r997, %r1132;
	// end inline asm
	mov.b64 	%rd370, {%r1063, %r1068};
	mov.b64 	%fd667, %rd370;
	mov.b64 	%rd371, %fd1943;
	mov.b64 	{%r1074, %r1079}, %rd371;
	// begin inline asm
	shfl.sync.down.b32 %r1073, %r1074, %r1130, %r997, %r1132;
	// end inline asm
	// begin inline asm
	shfl.sync.down.b32 %r1078, %r1079, %r1130, %r997, %r1132;
	// end inline asm
	mov.b64 	%rd372, {%r1073, %r1078};
	mov.b64 	%fd668, %rd372;
	mov.b64 	%rd373, %fd1942;
	mov.b64 	{%r1084, %r1089}, %rd373;
	// begin inline asm
	shfl.sync.down.b32 %r1083, %r1084, %r1130, %r997, %r1132;
	// end inline asm
	// begin inline asm
	shfl.sync.down.b32 %r1088, %r1089, %r1130, %r997, %r1132;
	// end inline asm
	mov.b64 	%rd374, {%r1083, %r1088};
	mov.b64 	%fd669, %rd374;
	mov.b64 	%rd375, %fd1941;
	mov.b64 	{%r1094, %r1099}, %rd375;
	// begin inline asm
	shfl.sync.down.b32 %r1093, %r1094, %r1130, %r997, %r1132;
	// end inline asm
	// begin inline asm
	shfl.sync.down.b32 %r1098, %r1099, %r1130, %r997, %r1132;
	// end inline asm
	mov.b64 	%rd376, {%r1093, %r1098};
	mov.b64 	%fd670, %rd376;
	// begin inline asm
	shfl.sync.down.b32 %r1103, %r2212, %r1130, %r997, %r1132;
	// end inline asm
	// begin inline asm
	shfl.sync.down.b32 %r1108, %r1109, %r1130, %r997, %r1132;
	// end inline asm
	mov.b64 	%rd377, %fd1940;
	mov.b64 	{%r1114, %r1119}, %rd377;
	// begin inline asm
	shfl.sync.down.b32 %r1113, %r1114, %r1130, %r997, %r1132;
	// end inline asm
	// begin inline asm
	shfl.sync.down.b32 %r1118, %r1119, %r1130, %r997, %r1132;
	// end inline asm
	mov.b64 	%rd378, {%r1113, %r1118};
	mov.b64 	%fd671, %rd378;
	mov.b64 	{%r1124, %r1129}, %rd587;
	// begin inline asm
	shfl.sync.down.b32 %r1123, %r1124, %r1130, %r997, %r1132;
	// end inline asm
	// begin inline asm
	shfl.sync.down.b32 %r1128, %r1129, %r1130, %r997, %r1132;
	// end inline asm
	mov.b64 	%rd69, {%r1123, %r1128};
	add.s32 	%r1133, %r868, 2;
	setp.gt.s32 	%p105, %r1133, %r997;
	setp.lt.f64 	%p106, %fd1940, %fd671;
	or.pred  	%p107, %p105, %p106;
	mov.u64 	%rd588, %rd587;
	mov.f64 	%fd1951, %fd1940;
	mov.u32 	%r2213, %r2212;
	mov.f64 	%fd1952, %fd1941;
	mov.f64 	%fd1953, %fd1942;
	mov.f64 	%fd1954, %fd1943;
	mov.f64 	%fd1955, %fd1944;
	mov.f64 	%fd1956, %fd1945;
	mov.f64 	%fd1957, %fd1946;
	mov.f64 	%fd1958, %fd1947;
	mov.f64 	%fd1959, %fd1948;
	mov.f64 	%fd1960, %fd1949;
	mov.f64 	%fd1961, %fd1950;
	@%p107 bra 	$L__BB5_72;
	setp.gt.f64 	%p108, %fd1940, %fd671;
	mov.u64 	%rd588, %rd69;
	mov.f64 	%fd1951, %fd671;
	mov.u32 	%r2213, %r1103;
	mov.f64 	%fd1952, %fd670;
	mov.f64 	%fd1953, %fd669;
	mov.f64 	%fd1954, %fd668;
	mov.f64 	%fd1955, %fd667;
	mov.f64 	%fd1956, %fd666;
	mov.f64 	%fd1957, %fd665;
	mov.f64 	%fd1958, %fd664;
	mov.f64 	%fd1959, %fd663;
	mov.f64 	%fd1960, %fd662;
	mov.f64 	%fd1961, %fd661;
	@%p108 bra 	$L__BB5_72;
	setp.lt.s64 	%p109, %rd587, %rd69;
	min.s64 	%rd588, %rd587, %rd69;
	selp.f64 	%fd1951, %fd1940, %fd671, %p109;
	selp.b32 	%r2213, %r2212, %r1103, %p109;
	selp.f64 	%fd1952, %fd1941, %fd670, %p109;
	selp.f64 	%fd1953, %fd1942, %fd669, %p109;
	selp.f64 	%fd1954, %fd1943, %fd668, %p109;
	selp.f64 	%fd1955, %fd1944, %fd667, %p109;
	selp.f64 	%fd1956, %fd1945, %fd666, %p109;
	selp.f64 	%fd1957, %fd1946, %fd665, %p109;
	selp.f64 	%fd1958, %fd1947, %fd664, %p109;
	selp.f64 	%fd1959, %fd1948, %fd663, %p109;
	selp.f64 	%fd1960, %fd1949, %fd662, %p109;
	selp.f64 	%fd1961, %fd1950, %fd661, %p109;
$L__BB5_72:
	mov.b64 	%rd379, %fd1961;
	mov.b64 	{%r1135, %r1140}, %rd379;
	mov.b32 	%r1261, 4;
	mov.b32 	%r1263, -1;
	// begin inline asm
	shfl.sync.down.b32 %r1134, %r1135, %r1261, %r997, %r1263;
	// end inline asm
	// begin inline asm
	shfl.sync.down.b32 %r1139, %r1140, %r1261, %r997, %r1263;
	// end inline asm
	mov.b64 	%rd380, {%r1134, %r1139};
	mov.b64 	%fd694, %rd380;
	mov.b64 	%rd381, %fd1960;
	mov.b64 	{%r1145, %r1150}, %rd381;
	// begin inline asm
	shfl.sync.down.b32 %r1144, %r1145, %r1261, %r997, %r1263;
	// end inline asm
	// begin inline asm
	shfl.sync.down.b32 %r1149, %r1150, %r1261, %r997, %r1263;
	// end inline asm
	mov.b64 	%rd382, {%r1144, %r1149};
	mov.b64 	%fd695, %rd382;
	mov.b64 	%rd383, %fd1959;
	mov.b64 	{%r1155, %r1160}, %rd383;
	// begin inline asm
	shfl.sync.down.b32 %r1154, %r1155, %r1261, %r997, %r1263;
	// end inline asm
	// begin inline asm
	shfl.sync.down.b32 %r1159, %r1160, %r1261, %r997, %r1263;
	// end inline asm
	mov.b64 	%rd384, {%r1154, %r1159};
	mov.b64 	%fd696, %rd384;
	mov.b64 	%rd385, %fd1958;
	mov.b64 	{%r1165, %r1170}, %rd385;
	// begin inline asm
	shfl.sync.down.b32 %r1164, %r1165, %r1261, %r997, %r1263;
	// end inline asm
	// begin inline asm
	shfl.sync.down.b32 %r1169, %r1170, %r1261, %r997, %r1263;
	// end inline asm
	mov.b64 	%rd386, {%r1164, %r1169};
	mov.b64 	%fd697, %rd386;
	mov.b64 	%rd387, %fd1957;
	mov.b64 	{%r1175, %r1180}, %rd387;
	// begin inline asm
	shfl.sync.down.b32 %r1174, %r1175, %r1261, %r997, %r1263;
	// end inline asm
	// begin inline asm
	shfl.sync.down.b32 %r1179, %r1180, %r1261, %r997, %r1263;
	// end inline asm
	mov.b64 	%rd388, {%r1174, %r1179};
	mov.b64 	%fd698, %rd388;
	mov.b64 	%rd389, %fd1956;
	mov.b64 	{%r1185, %r1190}, %rd389;
	// begin inline asm
	shfl.sync.down.b32 %r1184, %r1185, %r1261, %r997, %r1263;
	// end inline asm
	// begin inline asm
	shfl.sync.down.b32 %r1189, %r1190, %r1261, %r997, %r1263;
	// end inline asm
	mov.b64 	%rd390, {%r1184, %r1189};
	mov.b64 	%fd699, %rd390;
	mov.b64 	%rd391, %fd1955;
	mov.b64 	{%r1195, %r1200}, %rd391;
	// begin inline asm
	shfl.sync.down.b32 %r1194, %r1195, %r1261, %r997, %r1263;
	// end inline asm
	// begin inline asm
	shfl.sync.down.b32 %r1199, %r1200, %r1261, %r997, %r1263;
	// end inline asm
	mov.b64 	%rd392, {%r1194, %r1199};
	mov.b64 	%fd700, %rd392;
	mov.b64 	%rd393, %fd1954;
	mov.b64 	{%r1205, %r1210}, %rd393;
	// begin inline asm
	shfl.sync.down.b32 %r1204, %r1205, %r1261, %r997, %r1263;
	// end inline asm
	// begin inline asm
	shfl.sync.down.b32 %r1209, %r1210, %r1261, %r997, %r1263;
	// end inline asm
	mov.b64 	%rd394, {%r1204, %r1209};
	mov.b64 	%fd701, %rd394;
	mov.b64 	%rd395, %fd1953;
	mov.b64 	{%r1215, %r1220}, %rd395;
	// begin inline asm
	shfl.sync.down.b32 %r1214, %r1215, %r1261, %r997, %r1263;
	// end inline asm
	// begin inline asm
	shfl.sync.down.b32 %r1219, %r1220, %r1261, %r997, %r1263;
	// end inline asm
	mov.b64 	%rd396, {%r1214, %r1219};
	mov.b64 	%fd702, %rd396;
	mov.b64 	%rd397, %fd1952;
	mov.b64 	{%r1225, %r1230}, %rd397;
	// begin inline asm
	shfl.sync.down.b32 %r1224, %r1225, %r1261, %r997, %r1263;
	// end inline asm
	// begin inline asm
	shfl.sync.down.b32 %r1229, %r1230, %r1261, %r997, %r1263;
	// end inline asm
	mov.b64 	%rd398, {%r1224, %r1229};
	mov.b64 	%fd703, %rd398;
	// begin inline asm
	shfl.sync.down.b32 %r1234, %r2213, %r1261, %r997, %r1263;
	// end inline asm
	// begin inline asm
	shfl.sync.down.b32 %r1239, %r1240, %r1261, %r997, %r1263;
	// end inline asm
	mov.b64 	%rd399, %fd1951;
	mov.b64 	{%r1245, %r1250}, %rd399;
	// begin inline asm
	shfl.sync.down.b32 %r1244, %r1245, %r1261, %r997, %r1263;
	// end inline asm
	// begin inline asm
	shfl.sync.down.b32 %r1249, %r1250, %r1261, %r997, %r1263;
	// end inline asm
	mov.b64 	%rd400, {%r1244, %r1249};
	mov.b64 	%fd704, %rd400;
	mov.b64 	{%r1255, %r1260}, %rd588;
	// begin inline asm
	shfl.sync.down.b32 %r1254, %r1255, %r1261, %r997, %r1263;
	// end inline asm
	// begin inline asm
	shfl.sync.down.b32 %r1259, %r1260, %r1261, %r997, %r1263;
	// end inline asm
	mov.b64 	%rd72, {%r1254, %r1259};
	add.s32 	%r1264, %r868, 4;
	setp.gt.s32 	%p110, %r1264, %r997;
	setp.lt.f64 	%p111, %fd1951, %fd704;
	or.pred  	%p112, %p110, %p111;
	mov.u64 	%rd589, %rd588;
	mov.f64 	%fd1962, %fd1951;
	mov.u32 	%r2214, %r2213;
	mov.f64 	%fd1963, %fd1952;
	mov.f64 	%fd1964, %fd1953;
	mov.f64 	%fd1965, %fd1954;
	mov.f64 	%fd1966, %fd1955;
	mov.f64 	%fd1967, %fd1956;
	mov.f64 	%fd1968, %fd1957;
	mov.f64 	%fd1969, %fd1958;
	mov.f64 	%fd1970, %fd1959;
	mov.f64 	%fd1971, %fd1960;
	mov.f64 	%fd1972, %fd1961;
	@%p112 bra 	$L__BB5_75;
	setp.gt.f64 	%p113, %fd1951, %fd704;
	mov.u64 	%rd589, %rd72;
	mov.f64 	%fd1962, %fd704;
	mov.u32 	%r2214, %r1234;
	mov.f64 	%fd1963, %fd703;
	mov.f64 	%fd1964, %fd702;
	mov.f64 	%fd1965, %fd701;
	mov.f64 	%fd1966, %fd700;
	mov.f64 	%fd1967, %fd699;
	mov.f64 	%fd1968, %fd698;
	mov.f64 	%fd1969, %fd697;
	mov.f64 	%fd1970, %fd696;
	mov.f64 	%fd1971, %fd695;
	mov.f64 	%fd1972, %fd694;
	@%p113 bra 	$L__BB5_75;
	setp.lt.s64 	%p114, %rd588, %rd72;
	min.s64 	%rd589, %rd588, %rd72;
	selp.f64 	%fd1962, %fd1951, %fd704, %p114;
	selp.b32 	%r2214, %r2213, %r1234, %p114;
	selp.f64 	%fd1963, %fd1952, %fd703, %p114;
	selp.f64 	%fd1964, %fd1953, %fd702, %p114;
	selp.f64 	%fd1965, %fd1954, %fd701, %p114;
	selp.f64 	%fd1966, %fd1955, %fd700, %p114;
	selp.f64 	%fd1967, %fd1956, %fd699, %p114;
	selp.f64 	%fd1968, %fd1957, %fd698, %p114;
	selp.f64 	%fd1969, %fd1958, %fd697, %p114;
	selp.f64 	%fd1970, %fd1959, %fd696, %p114;
	selp.f64 	%fd1971, %fd1960, %fd695, %p114;
	selp.f64 	%fd1972, %fd1961, %fd694, %p114;
$L__BB5_75:
	mov.b64 	%rd401, %fd1972;
	mov.b64 	{%r1266, %r1271}, %rd401;
	mov.b32 	%r1392, 8;
	mov.b32 	%r1394, -1;
	// begin inline asm
	shfl.sync.down.b32 %r1265, %r1266, %r1392, %r997, %r1394;
	// end inline asm
	// begin inline asm
	shfl.sync.down.b32 %r1270, %r1271, %r1392, %r997, %r1394;
	// end inline asm
	mov.b64 	%rd402, {%r1265, %r1270};
	mov.b64 	%fd727, %rd402;
	mov.b64 	%rd403, %fd1971;
	mov.b64 	{%r1276, %r1281}, %rd403;
	// begin inline asm
	shfl.sync.down.b32 %r1275, %r1276, %r1392, %r997, %r1394;
	// end inline asm
	// begin inline asm
	shfl.sync.down.b32 %r1280, %r1281, %r1392, %r997, %r1394;
	// end inline asm
	mov.b64 	%rd404, {%r1275, %r1280};
	mov.b64 	%fd728, %rd404;
	mov.b64 	%rd405, %fd1970;
	mov.b64 	{%r1286, %r1291}, %rd405;
	// begin inline asm
	shfl.sync.down.b32 %r1285, %r1286, %r1392, %r997, %r1394;
	// end inline asm
	// begin inline asm
	shfl.sync.down.b32 %r1290, %r1291, %r1392, %r997, %r1394;
	// end inline asm
	mov.b64 	%rd406, {%r1285, %r1290};
	mov.b64 	%fd729, %rd406;
	mov.b64 	%rd407, %fd1969;
	mov.b64 	{%r1296, %r1301}, %rd407;
	// begin inline asm
	shfl.sync.down.b32 %r1295, %r1296, %r1392, %r997, %r1394;
	// end inline asm
	// begin inline asm
	shfl.sync.down.b32 %r1300, %r1301, %r1392, %r997, %r1394;
	// end inline asm
	mov.b64 	%rd408, {%r1295, %r1300};
	mov.b64 	%fd730, %rd408;
	mov.b64 	%rd409, %fd1968;
	mov.b64 	{%r1306, %r1311}, %rd409;
	// begin inline asm
	shfl.sync.down.b32 %r1305, %r1306, %r1392, %r997, %r1394;
	// end inline asm
	// begin inline asm
	shfl.sync.down.b32 %r1310, %r1311, %r1392, %r997, %r1394;
	// end inline asm
	mov.b64 	%rd410, {%r1305, %r1310};
	mov.b64 	%fd731, %rd410;
	mov.b64 	%rd411, %fd1967;
	mov.b64 	{%r1316, %r1321}, %rd411;
	// begin inline asm
	shfl.sync.down.b32 %r1315, %r1316, %r1392, %r997, %r1394;
	// end inline asm
	// begin inline asm
	shfl.sync.down.b32 %r1320, %r1321, %r1392, %r997, %r1394;
	// end inline asm
	mov.b64 	%rd412, {%r1315, %r1320};
	mov.b64 	%fd732, %rd412;
	mov.b64 	%rd413, %fd1966;
	mov.b64 	{%r1326, %r1331}, %rd413;
	// begin inline asm
	shfl.sync.down.b32 %r1325, %r1326, %r1392, %r997, %r1394;
	// end inline asm
	// begin inline asm
	shfl.sync.down.b32 %r1330, %r1331, %r1392, %r997, %r1394;
	// end inline asm
	mov.b64 	%rd414, {%r1325, %r1330};
	mov.b64 	%fd733, %rd414;
	mov.b64 	%rd415, %fd1965;
	mov.b64 	{%r1336, %r1341}, %rd415;
	// begin inline asm
	shfl.sync.down.b32 %r1335, %r1336, %r1392, %r997, %r1394;
	// end inline asm
	// begin inline asm
	shfl.sync.down.b32 %r1340, %r1341, %r1392, %r997, %r1394;
	// end inline asm
	mov.b64 	%rd416, {%r1335, %r1340};
	mov.b64 	%fd734, %rd416;
	mov.b64 	%rd417, %fd1964;
	mov.b64 	{%r1346, %r1351}, %rd417;
	// begin inline asm
	shfl.sync.down.b32 %r1345, %r1346, %r1392, %r997, %r1394;
	// end inline asm
	// begin inline asm
	shfl.sync.down.b32 %r1350, %r1351, %r1392, %r997, %r1394;
	// end inline asm
	mov.b64 	%rd418, {%r1345, %r1350};
	mov.b64 	%fd735, %rd418;
	mov.b64 	%rd419, %fd1963;
	mov.b64 	{%r1356, %r1361}, %rd419;
	// begin inline asm
	shfl.sync.down.b32 %r1355, %r1356, %r1392, %r997, %r1394;
	// end inline asm
	// begin inline asm
	shfl.sync.down.b32 %r1360, %r1361, %r1392, %r997, %r1394;
	// end inline asm
	mov.b64 	%rd420, {%r1355, %r1360};
	mov.b64 	%fd736, %rd420;
	// begin inline asm
	shfl.sync.down.b32 %r1365, %r2214, %r1392, %r997, %r1394;
	// end inline asm
	// begin inline asm
	shfl.sync.down.b32 %r1370, %r1371, %r1392, %r997, %r1394;
	// end inline asm
	mov.b64 	%rd421, %fd1962;
	mov.b64 	{%r1376, %r1381}, %rd421;
	// begin inline asm
	shfl.sync.down.b32 %r1375, %r1376, %r1392, %r997, %r1394;
	// end inline asm
	// begin inline asm
	shfl.sync.down.b32 %r1380, %r1381, %r1392, %r997, %r1394;
	// end inline asm
	mov.b64 	%rd422, {%r1375, %r1380};
	mov.b64 	%fd737, %rd422;
	mov.b64 	{%r1386, %r1391}, %rd589;
	// begin inline asm
	shfl.sync.down.b32 %r1385, %r1386, %r1392, %r997, %r1394;
	// end inline asm
	// begin inline asm
	shfl.sync.down.b32 %r1390, %r1391, %r1392, %r997, %r1394;
	// end inline asm
	mov.b64 	%rd75, {%r1385, %r1390};
	add.s32 	%r1395, %r868, 8;
	setp.gt.s32 	%p115, %r1395, %r997;
	setp.lt.f64 	%p116, %fd1962, %fd737;
	or.pred  	%p117, %p115, %p116;
	mov.u64 	%rd590, %rd589;
	mov.f64 	%fd1973, %fd1962;
	mov.u32 	%r2215, %r2214;
	mov.f64 	%fd1974, %fd1963;
	mov.f64 	%fd1975, %fd1964;
	mov.f64 	%fd1976, %fd1965;
	mov.f64 	%fd1977, %fd1966;
	mov.f64 	%fd1978, %fd1967;
	mov.f64 	%fd1979, %fd1968;
	mov.f64 	%fd1980, %fd1969;
	mov.f64 	%fd1981, %fd1970;
	mov.f64 	%fd1982, %fd1971;
	mov.f64 	%fd1983, %fd1972;
	@%p117 bra 	$L__BB5_78;
	setp.gt.f64 	%p118, %fd1962, %fd737;
	mov.u64 	%rd590, %rd75;
	mov.f64 	%fd1973, %fd737;
	mov.u32 	%r2215, %r1365;
	mov.f64 	%fd1974, %fd736;
	mov.f64 	%fd1975, %fd735;
	mov.f64 	%fd1976, %fd734;
	mov.f64 	%fd1977, %fd733;
	mov.f64 	%fd1978, %fd732;
	mov.f64 	%fd1979, %fd731;
	mov.f64 	%fd1980, %fd730;
	mov.f64 	%fd1981, %fd729;
	mov.f64 	%fd1982, %fd728;
	mov.f64 	%fd1983, %fd727;
	@%p118 bra 	$L__BB5_78;
	setp.lt.s64 	%p119, %rd589, %rd75;
	min.s64 	%rd590, %rd589, %rd75;
	selp.f64 	%fd1973, %fd1962, %fd737, %p119;
	selp.b32 	%r2215, %r2214, %r1365, %p119;
	selp.f64 	%fd1974, %fd1963, %fd736, %p119;
	selp.f64 	%fd1975, %fd1964, %fd735, %p119;
	selp.f64 	%fd1976, %fd1965, %fd734, %p119;
	selp.f64 	%fd1977, %fd1966, %fd733, %p119;
	selp.f64 	%fd1978, %fd1967, %fd732, %p119;
	selp.f64 	%fd1979, %fd1968, %fd731, %p119;
	selp.f64 	%fd1980, %fd1969, %fd730, %p119;
	selp.f64 	%fd1981, %fd1970, %fd729, %p119;
	selp.f64 	%fd1982, %fd1971, %fd728, %p119;
	selp.f64 	%fd1983, %fd1972, %fd727, %p119;
$L__BB5_78:
	mov.b64 	%rd423, %fd1983;
	mov.b64 	{%r1397, %r1402}, %rd423;
	mov.b32 	%r1523, 16;
	mov.b32 	%r1525, -1;
	// begin inline asm
	shfl.sync.down.b32 %r1396, %r1397, %r1523, %r997, %r1525;
	// end inline asm
	// begin inline asm
	shfl.sync.down.b32 %r1401, %r1402, %r1523, %r997, %r1525;
	// end inline asm
	mov.b64 	%rd424, {%r1396, %r1401};
	mov.b64 	%fd760, %rd424;
	mov.b64 	%rd425, %fd1982;
	mov.b64 	{%r1407, %r1412}, %rd425;
	// begin inline asm
	shfl.sync.down.b32 %r1406, %r1407, %r1523, %r997, %r1525;
	// end inline asm
	// begin inline asm
	shfl.sync.down.b32 %r1411, %r1412, %r1523, %r997, %r1525;
	// end inline asm
	mov.b64 	%rd426, {%r1406, %r1411};
	mov.b64 	%fd761, %rd426;
	mov.b64 	%rd427, %fd1981;
	mov.b64 	{%r1417, %r1422}, %rd427;
	// begin inline asm
	shfl.sync.down.b32 %r1416, %r1417, %r1523, %r997, %r1525;
	// end inline asm
	// begin inline asm
	shfl.sync.down.b32 %r1421, %r1422, %r1523, %r997, %r1525;
	// end inline asm
	mov.b64 	%rd428, {%r1416, %r1421};
	mov.b64 	%fd762, %rd428;
	mov.b64 	%rd429, %fd1980;
	mov.b64 	{%r1427, %r1432}, %rd429;
	// begin inline asm
	shfl.sync.down.b32 %r1426, %r1427, %r1523, %r997, %r1525;
	// end inline asm
	// begin inline asm
	shfl.sync.down.b32 %r1431, %r1432, %r1523, %r997, %r1525;
	// end inline asm
	mov.b64 	%rd430, {%r1426, %r1431};
	mov.b64 	%fd763, %rd430;
	mov.b64 	%rd431, %fd1979;
	mov.b64 	{%r1437, %r1442}, %rd431;
	// begin inline asm
	shfl.sync.down.b32 %r1436, %r1437, %r1523, %r997, %r1525;
	// end inline asm
	// begin inline asm
	shfl.sync.down.b32 %r1441, %r1442, %r1523, %r997, %r1525;
	// end inline asm
	mov.b64 	%rd432, {%r1436, %r1441};
	mov.b64 	%fd764, %rd432;
	mov.b64 	%rd433, %fd1978;
	mov.b64 	{%r1447, %r1452}, %rd433;
	// begin inline asm
	shfl.sync.down.b32 %r1446, %r1447, %r1523, %r997, %r1525;
	// end inline asm
	// begin inline asm
	shfl.sync.down.b32 %r1451, %r1452, %r1523, %r997, %r1525;
	// end inline asm
	mov.b64 	%rd434, {%r1446, %r1451};
	mov.b64 	%fd765, %rd434;
	mov.b64 	%rd435, %fd1977;
	mov.b64 	{%r1457, %r1462}, %rd435;
	// begin inline asm
	shfl.sync.down.b32 %r1456, %r1457, %r1523, %r997, %r1525;
	// end inline asm
	// begin inline asm
	shfl.sync.down.b32 %r1461, %r1462, %r1523, %r997, %r1525;
	// end inline asm
	mov.b64 	%rd436, {%r1456, %r1461};
	mov.b64 	%fd766, %rd436;
	mov.b64 	%rd437, %fd1976;
	mov.b64 	{%r1467, %r1472}, %rd437;
	// begin inline asm
	shfl.sync.down.b32 %r1466, %r1467, %r1523, %r997, %r1525;
	// end inline asm
	// begin inline asm
	shfl.sync.down.b32 %r1471, %r1472, %r1523, %r997, %r1525;
	// end inline asm
	mov.b64 	%rd438, {%r1466, %r1471};
	mov.b64 	%fd767, %rd438;
	mov.b64 	%rd439, %fd1975;
	mov.b64 	{%r1477, %r1482}, %rd439;
	// begin inline asm
	shfl.sync.down.b32 %r1476, %r1477, %r1523, %r997, %r1525;
	// end inline asm
	// begin inline asm
	shfl.sync.down.b32 %r1481, %r1482, %r1523, %r997, %r1525;
	// end inline asm
	mov.b64 	%rd440, {%r1476, %r1481};
	mov.b64 	%fd768, %rd440;
	mov.b64 	%rd441, %fd1974;
	mov.b64 	{%r1487, %r1492}, %rd441;
	// begin inline asm
	shfl.sync.down.b32 %r1486, %r1487, %r1523, %r997, %r1525;
	// end inline asm
	// begin inline asm
	shfl.sync.down.b32 %r1491, %r1492, %r1523, %r997, %r1525;
	// end inline asm
	mov.b64 	%rd442, {%r1486, %r1491};
	mov.b64 	%fd769, %rd442;
	// begin inline asm
	shfl.sync.down.b32 %r1496, %r2215, %r1523, %r997, %r1525;
	// end inline asm
	// begin inline asm
	shfl.sync.down.b32 %r1501, %r1502, %r1523, %r997, %r1525;
	// end inline asm
	mov.b64 	%rd443, %fd1973;
	mov.b64 	{%r1507, %r1512}, %rd443;
	// begin inline asm
	shfl.sync.down.b32 %r1506, %r1507, %r1523, %r997, %r1525;
	// end inline asm
	// begin inline asm
	shfl.sync.down.b32 %r1511, %r1512, %r1523, %r997, %r1525;
	// end inline asm
	mov.b64 	%rd444, {%r1506, %r1511};
	mov.b64 	%fd770, %rd444;
	mov.b64 	{%r1517, %r1522}, %rd590;
	// begin inline asm
	shfl.sync.down.b32 %r1516, %r1517, %r1523, %r997, %r1525;
	// end inline asm
	// begin inline asm
	shfl.sync.down.b32 %r1521, %r1522, %r1523, %r997, %r1525;
	// end inline asm
	mov.b64 	%rd78, {%r1516, %r1521};
	add.s32 	%r1526, %r868, 16;
	setp.gt.s32 	%p120, %r1526, %r997;
	setp.lt.f64 	%p121, %fd1973, %fd770;
	or.pred  	%p122, %p120, %p121;
	mov.u64 	%rd626, %rd590;
	mov.f64 	%fd2325, %fd1973;
	mov.u32 	%r2251, %r2215;
	mov.f64 	%fd2326, %fd1974;
	mov.f64 	%fd2327, %fd1975;
	mov.f64 	%fd2328, %fd1976;
	mov.f64 	%fd2329, %fd1977;
	mov.f64 	%fd2330, %fd1978;
	mov.f64 	%fd2331, %fd1979;
	mov.f64 	%fd2332, %fd1980;
	mov.f64 	%fd2333, %fd1981;
	mov.f64 	%fd2334, %fd1982;
	mov.f64 	%fd2335, %fd1983;
	@%p122 bra 	$L__BB5_81;
	setp.gt.f64 	%p123, %fd1973, %fd770;
	mov.u64 	%rd626, %rd78;
	mov.f64 	%fd2325, %fd770;
	mov.u32 	%r2251, %r1496;
	mov.f64 	%fd2326, %fd769;
	mov.f64 	%fd2327, %fd768;
	mov.f64 	%fd2328, %fd767;
	mov.f64 	%fd2329, %fd766;
	mov.f64 	%fd2330, %fd765;
	mov.f64 	%fd2331, %fd764;
	mov.f64 	%fd2332, %fd763;
	mov.f64 	%fd2333, %fd762;
	mov.f64 	%fd2334, %fd761;
	mov.f64 	%fd2335, %fd760;
	@%p123 bra 	$L__BB5_81;
	setp.lt.s64 	%p124, %rd590, %rd78;
	min.s64 	%rd626, %rd590, %rd78;
	selp.f64 	%fd2325, %fd1973, %fd770, %p124;
	selp.b32 	%r2251, %r2215, %r1496, %p124;
	selp.f64 	%fd2326, %fd1974, %fd769, %p124;
	selp.f64 	%fd2327, %fd1975, %fd768, %p124;
	selp.f64 	%fd2328, %fd1976, %fd767, %p124;
	selp.f64 	%fd2329, %fd1977, %fd766, %p124;
	selp.f64 	%fd2330, %fd1978, %fd765, %p124;
	selp.f64 	%fd2331, %fd1979, %fd764, %p124;
	selp.f64 	%fd2332, %fd1980, %fd763, %p124;
	selp.f64 	%fd2333, %fd1981, %fd762, %p124;
	selp.f64 	%fd2334, %fd1982, %fd761, %p124;
	selp.f64 	%fd2335, %fd1983, %fd760, %p124;
$L__BB5_81:
	setp.ne.s32 	%p125, %r868, 0;
	@%p125 bra 	$L__BB5_83;
	shr.u32 	%r1527, %r2, 5;
	mov.u32 	%r1528, _ZN6thrust24THRUST_300001_SM_1000_NS8cuda_cub4core6detail5shmemE;
	mad.lo.s32 	%r1529, %r1527, 104, %r1528;
	st.shared.f64 	[%r1529+8], %fd2335;
	st.shared.f64 	[%r1529+16], %fd2334;
	st.shared.f64 	[%r1529+24], %fd2333;
	st.shared.f64 	[%r1529+32], %fd2332;
	st.shared.f64 	[%r1529+40], %fd2331;
	st.shared.f64 	[%r1529+48], %fd2330;
	st.shared.f64 	[%r1529+56], %fd2329;
	st.shared.f64 	[%r1529+64], %fd2328;
	st.shared.f64 	[%r1529+72], %fd2327;
	st.shared.f64 	[%r1529+80], %fd2326;
	st.shared.u32 	[%r1529+88], %r2251;
	st.shared.f64 	[%r1529+96], %fd2325;
	st.shared.u64 	[%r1529+104], %rd626;
$L__BB5_83:
	bar.sync 	0;
	setp.ne.s32 	%p126, %r2, 0;
	@%p126 bra 	$L__BB5_180;
	setp.lt.s32 	%p127, %r1, 33;
	mov.f64 	%fd1995, %fd2335;
	mov.f64 	%fd1996, %fd2334;
	mov.f64 	%fd1997, %fd2333;
	mov.f64 	%fd1998, %fd2332;
	mov.f64 	%fd1999, %fd2331;
	mov.f64 	%fd2000, %fd2330;
	mov.f64 	%fd2001, %fd2329;
	mov.f64 	%fd2002, %fd2328;
	mov.f64 	%fd2003, %fd2327;
	mov.f64 	%fd2004, %fd2326;
	mov.u32 	%r2217, %r2251;
	mov.f64 	%fd2005, %fd2325;
	mov.u64 	%rd592, %rd626;
	@%p127 bra 	$L__BB5_88;
	ld.shared.v2.f64 	{%fd793, %fd794}, [_ZN6thrust24THRUST_300001_SM_1000_NS8cuda_cub4core6detail5shmemE+112];
	ld.shared.v2.f64 	{%fd795, %fd796}, [_ZN6thrust24THRUST_300001_SM_1000_NS8cuda_cub4core6detail5shmemE+128];
	ld.shared.v2.f64 	{%fd797, %fd798}, [_ZN6thrust24THRUST_300001_SM_1000_NS8cuda_cub4core6detail5shmemE+144];
	ld.shared.v2.f64 	{%fd799, %fd800}, [_ZN6thrust24THRUST_300001_SM_1000_NS8cuda_cub4core6detail5shmemE+160];
	ld.shared.v2.f64 	{%fd801, %fd802}, [_ZN6thrust24THRUST_300001_SM_1000_NS8cuda_cub4core6detail5shmemE+176];
	ld.shared.u32 	%r90, [_ZN6thrust24THRUST_300001_SM_1000_NS8cuda_cub4core6detail5shmemE+192];
	ld.shared.f64 	%fd803, [_ZN6thrust24THRUST_300001_SM_1000_NS8cuda_cub4core6detail5shmemE+200];
	ld.shared.u64 	%rd81, [_ZN6thrust24THRUST_300001_SM_1000_NS8cuda_cub4core6detail5shmemE+208];
	setp.lt.f64 	%p128, %fd2325, %fd803;
	mov.f64 	%fd1995, %fd2335;
	mov.f64 	%fd1996, %fd2334;
	mov.f64 	%fd1997, %fd2333;
	mov.f64 	%fd1998, %fd2332;
	mov.f64 	%fd1999, %fd2331;
	mov.f64 	%fd2000, %fd2330;
	mov.f64 	%fd2001, %fd2329;
	mov.f64 	%fd2002, %fd2328;
	mov.f64 	%fd2003, %fd2327;
	mov.f64 	%fd2004, %fd2326;
	mov.u32 	%r2217, %r2251;
	mov.f64 	%fd2005, %fd2325;
	mov.u64 	%rd592, %rd626;
	@%p128 bra 	$L__BB5_88;
	setp.lt.f64 	%p129, %fd803, %fd2325;
	mov.f64 	%fd1995, %fd793;
	mov.f64 	%fd1996, %fd794;
	mov.f64 	%fd1997, %fd795;
	mov.f64 	%fd1998, %fd796;
	mov.f64 	%fd1999, %fd797;
	mov.f64 	%fd2000, %fd798;
	mov.f64 	%fd2001, %fd799;
	mov.f64 	%fd2002, %fd800;
	mov.f64 	%fd2003, %fd801;
	mov.f64 	%fd2004, %fd802;
	mov.u32 	%r2217, %r90;
	mov.f64 	%fd2005, %fd803;
	mov.u64 	%rd592, %rd81;
	@%p129 bra 	$L__BB5_88;
	setp.lt.s64 	%p130, %rd626, %rd81;
	min.s64 	%rd592, %rd626, %rd81;
	selp.f64 	%fd2005, %fd2325, %fd803, %p130;
	selp.b32 	%r2217, %r2251, %r90, %p130;
	selp.f64 	%fd2004, %fd2326, %fd802, %p130;
	selp.f64 	%fd2003, %fd2327, %fd801, %p130;
	selp.f64 	%fd2002, %fd2328, %fd800, %p130;
	selp.f64 	%fd2001, %fd2329, %fd799, %p130;
	selp.f64 	%fd2000, %fd2330, %fd798, %p130;
	selp.f64 	%fd1999, %fd2331, %fd797, %p130;
	selp.f64 	%fd1998, %fd2332, %fd796, %p130;
	selp.f64 	%fd1997, %fd2333, %fd795, %p130;
	selp.f64 	%fd1996, %fd2334, %fd794, %p130;
	selp.f64 	%fd1995, %fd2335, %fd793, %p130;
$L__BB5_88:
	setp.lt.s32 	%p131, %r1, 65;
	mov.f64 	%fd2006, %fd1995;
	mov.f64 	%fd2007, %fd1996;
	mov.f64 	%fd2008, %fd1997;
	mov.f64 	%fd2009, %fd1998;
	mov.f64 	%fd2010, %fd1999;
	mov.f64 	%fd2011, %fd2000;
	mov.f64 	%fd2012, %fd2001;
	mov.f64 	%fd2013, %fd2002;
	mov.f64 	%fd2014, %fd2003;
	mov.f64 	%fd2015, %fd2004;
	mov.u32 	%r2218, %r2217;
	mov.f64 	%fd2016, %fd2005;
	mov.u64 	%rd593, %rd592;
	@%p131 bra 	$L__BB5_92;
	ld.shared.f64 	%fd826, [_ZN6thrust24THRUST_300001_SM_1000_NS8cuda_cub4core6detail5shmemE+216];
	ld.shared.v2.f64 	{%fd827, %fd828}, [_ZN6thrust24THRUST_300001_SM_1000_NS8cuda_cub4core6detail5shmemE+224];
	ld.shared.v2.f64 	{%fd829, %fd830}, [_ZN6thrust24THRUST_300001_SM_1000_NS8cuda_cub4core6detail5shmemE+240];
	ld.shared.v2.f64 	{%fd831, %fd832}, [_ZN6thrust24THRUST_300001_SM_1000_NS8cuda_cub4core6detail5shmemE+256];
	ld.shared.v2.f64 	{%fd833, %fd834}, [_ZN6thrust24THRUST_300001_SM_1000_NS8cuda_cub4core6detail5shmemE+272];
	ld.shared.f64 	%fd835, [_ZN6thrust24THRUST_300001_SM_1000_NS8cuda_cub4core6detail5shmemE+288];
	ld.shared.u32 	%r93, [_ZN6thrust24THRUST_300001_SM_1000_NS8cuda_cub4core6detail5shmemE+296];
	ld.shared.v2.u64 	{%rd445, %rd84}, [_ZN6thrust24THRUST_300001_SM_1000_NS8cuda_cub4core6detail5shmemE+304];
	mov.b64 	%fd836, %rd445;
	setp.lt.f64 	%p132, %fd2005, %fd836;
	mov.f64 	%fd2006, %fd1995;
	mov.f64 	%fd2007, %fd1996;
	mov.f64 	%fd2008, %fd1997;
	mov.f64 	%fd2009, %fd1998;
	mov.f64 	%fd2010, %fd1999;
	mov.f64 	%fd2011, %fd2000;
	mov.f64 	%fd2012, %fd2001;
	mov.f64 	%fd2013, %fd2002;
	mov.f64 	%fd2014, %fd2003;
	mov.f64 	%fd2015, %fd2004;
	mov.u32 	%r2218, %r2217;
	mov.f64 	%fd2016, %fd2005;
	mov.u64 	%rd593, %rd592;
	@%p132 bra 	$L__BB5_92;
	setp.lt.f64 	%p133, %fd836, %fd2005;
	mov.f64 	%fd2006, %fd826;
	mov.f64 	%fd2007, %fd827;
	mov.f64 	%fd2008, %fd828;
	mov.f64 	%fd2009, %fd829;
	mov.f64 	%fd2010, %fd830;
	mov.f64 	%fd2011, %fd831;
	mov.f64 	%fd2012, %fd832;
	mov.f64 	%fd2013, %fd833;
	mov.f64 	%fd2014, %fd834;
	mov.f64 	%fd2015, %fd835;
	mov.u32 	%r2218, %r93;
	mov.f64 	%fd2016, %fd836;
	mov.u64 	%rd593, %rd84;
	@%p133 bra 	$L__BB5_92;
	setp.lt.s64 	%p134, %rd592, %rd84;
	min.s64 	%rd593, %rd592, %rd84;
	selp.f64 	%fd2016, %fd2005, %fd836, %p134;
	selp.b32 	%r2218, %r2217, %r93, %p134;
	selp.f64 	%fd2015, %fd2004, %fd835, %p134;
	selp.f64 	%fd2014, %fd2003, %fd834, %p134;
	selp.f64 	%fd2013, %fd2002, %fd833, %p134;
	selp.f64 	%fd2012, %fd2001, %fd832, %p134;
	selp.f64 	%fd2011, %fd2000, %fd831, %p134;
	selp.f64 	%fd2010, %fd1999, %fd830, %p134;
	selp.f64 	%fd2009, %fd1998, %fd829, %p134;
	selp.f64 	%fd2008, %fd1997, %fd828, %p134;
	selp.f64 	%fd2007, %fd1996, %fd827, %p134;
	selp.f64 	%fd2006, %fd1995, %fd826, %p134;
$L__BB5_92:
	setp.lt.s32 	%p135, %r1, 97;
	mov.f64 	%fd2017, %fd2006;
	mov.f64 	%fd2018, %fd2007;
	mov.f64 	%fd2019, %fd2008;
	mov.f64 	%fd2020, %fd2009;
	mov.f64 	%fd2021, %fd2010;
	mov.f64 	%fd2022, %fd2011;
	mov.f64 	%fd2023, %fd2012;
	mov.f64 	%fd2024, %fd2013;
	mov.f64 	%fd2025, %fd2014;
	mov.f64 	%fd2026, %fd2015;
	mov.u32 	%r2219, %r2218;
	mov.f64 	%fd2027, %fd2016;
	mov.u64 	%rd594, %rd593;
	@%p135 bra 	$L__BB5_96;
	ld.shared.v2.f64 	{%fd859, %fd860}, [_ZN6thrust24THRUST_300001_SM_1000_NS8cuda_cub4core6detail5shmemE+320];
	ld.shared.v2.f64 	{%fd861, %fd862}, [_ZN6thrust24THRUST_300001_SM_1000_NS8cuda_cub4core6detail5shmemE+336];
	ld.shared.v2.f64 	{%fd863, %fd864}, [_ZN6thrust24THRUST_300001_SM_1000_NS8cuda_cub4core6detail5shmemE+352];
	ld.shared.v2.f64 	{%fd865, %fd866}, [_ZN6thrust24THRUST_300001_SM_1000_NS8cuda_cub4core6detail5shmemE+368];
	ld.shared.v2.f64 	{%fd867, %fd868}, [_ZN6thrust24THRUST_300001_SM_1000_NS8cuda_cub4core6detail5shmemE+384];
	ld.shared.u32 	%r96, [_ZN6thrust24THRUST_300001_SM_1000_NS8cuda_cub4core6detail5shmemE+400];
	ld.shared.f64 	%fd869, [_ZN6thrust24THRUST_300001_SM_1000_NS8cuda_cub4core6detail5shmemE+408];
	ld.shared.u64 	%rd87, [_ZN6thrust24THRUST_300001_SM_1000_NS8cuda_cub4core6detail5shmemE+416];
	setp.lt.f64 	%p136, %fd2016, %fd869;
	mov.f64 	%fd2017, %fd2006;
	mov.f64 	%fd2018, %fd2007;
	mov.f64 	%fd2019, %fd2008;
	mov.f64 	%fd2020, %fd2009;
	mov.f64 	%fd2021, %fd2010;
	mov.f64 	%fd2022, %fd2011;
	mov.f64 	%fd2023, %fd2012;
	mov.f64 	%fd2024, %fd2013;
	mov.f64 	%fd2025, %fd2014;
	mov.f64 	%fd2026, %fd2015;
	mov.u32 	%r2219, %r2218;
	mov.f64 	%fd2027, %fd2016;
	mov.u64 	%rd594, %rd593;
	@%p136 bra 	$L__BB5_96;
	setp.lt.f64 	%p137, %fd869, %fd2016;
	mov.f64 	%fd2017, %fd859;
	mov.f64 	%fd2018, %fd860;
	mov.f64 	%fd2019, %fd861;
	mov.f64 	%fd2020, %fd862;
	mov.f64 	%fd2021, %fd863;
	mov.f64 	%fd2022, %fd864;
	mov.f64 	%fd2023, %fd865;
	mov.f64 	%fd2024, %fd866;
	mov.f64 	%fd2025, %fd867;
	mov.f64 	%fd2026, %fd868;
	mov.u32 	%r2219, %r96;
	mov.f64 	%fd2027, %fd869;
	mov.u64 	%rd594, %rd87;
	@%p137 bra 	$L__BB5_96;
	setp.lt.s64 	%p138, %rd593, %rd87;
	min.s64 	%rd594, %rd593, %rd87;
	selp.f64 	%fd2027, %fd2016, %fd869, %p138;
	selp.b32 	%r2219, %r2218, %r96, %p138;
	selp.f64 	%fd2026, %fd2015, %fd868, %p138;
	selp.f64 	%fd2025, %fd2014, %fd867, %p138;
	selp.f64 	%fd2024, %fd2013, %fd866, %p138;
	selp.f64 	%fd2023, %fd2012, %fd865, %p138;
	selp.f64 	%fd2022, %fd2011, %fd864, %p138;
	selp.f64 	%fd2021, %fd2010, %fd863, %p138;
	selp.f64 	%fd2020, %fd2009, %fd862, %p138;
	selp.f64 	%fd2019, %fd2008, %fd861, %p138;
	selp.f64 	%fd2018, %fd2007, %fd860, %p138;
	selp.f64 	%fd2017, %fd2006, %fd859, %p138;
$L__BB5_96:
	setp.lt.s32 	%p139, %r1, 129;
	mov.f64 	%fd2028, %fd2017;
	mov.f64 	%fd2029, %fd2018;
	mov.f64 	%fd2030, %fd2019;
	mov.f64 	%fd2031, %fd2020;
	mov.f64 	%fd2032, %fd2021;
	mov.f64 	%fd2033, %fd2022;
	mov.f64 	%fd2034, %fd2023;
	mov.f64 	%fd2035, %fd2024;
	mov.f64 	%fd2036, %fd2025;
	mov.f64 	%fd2037, %fd2026;
	mov.u32 	%r2220, %r2219;
	mov.f64 	%fd2038, %fd2027;
	mov.u64 	%rd595, %rd594;
	@%p139 bra 	$L__BB5_100;
	ld.shared.f64 	%fd892, [_ZN6thrust24THRUST_300001_SM_1000_NS8cuda_cub4core6detail5shmemE+424];
	ld.shared.v2.f64 	{%fd893, %fd894}, [_ZN6thrust24THRUST_300001_SM_1000_NS8cuda_cub4core6detail5shmemE+432];
	ld.shared.v2.f64 	{%fd895, %fd896}, [_ZN6thrust24THRUST_300001_SM_1000_NS8cuda_cub4core6detail5shmemE+448];
	ld.shared.v2.f64 	{%fd897, %fd898}, [_ZN6thrust24THRUST_300001_SM_1000_NS8cuda_cub4core6detail5shmemE+464];
	ld.shared.v2.f64 	{%fd899, %fd900}, [_ZN6thrust24THRUST_300001_SM_1000_NS8cuda_cub4core6detail5shmemE+480];
	ld.shared.f64 	%fd901, [_ZN6thrust24THRUST_300001_SM_1000_NS8cuda_cub4core6detail5shmemE+496];
	ld.shared.u32 	%r99, [_ZN6thrust24THRUST_300001_SM_1000_NS8cuda_cub4core6detail5shmemE+504];
	ld.shared.v2.u64 	{%rd446, %rd90}, [_ZN6thrust24THRUST_300001_SM_1000_NS8cuda_cub4core6detail5shmemE+512];
	mov.b64 	%fd902, %rd446;
	setp.lt.f64 	%p140, %fd2027, %fd902;
	mov.f64 	%fd2028, %fd2017;
	mov.f64 	%fd2029, %fd2018;
	mov.f64 	%fd2030, %fd2019;
	mov.f64 	%fd2031, %fd2020;
	mov.f64 	%fd2032, %fd2021;
	mov.f64 	%fd2033, %fd2022;
	mov.f64 	%fd2034, %fd2023;
	mov.f64 	%fd2035, %fd2024;
	mov.f64 	%fd2036, %fd2025;
	mov.f64 	%fd2037, %fd2026;
	mov.u32 	%r2220, %r2219;
	mov.f64 	%fd2038, %fd2027;
	mov.u64 	%rd595, %rd594;
	@%p140 bra 	$L__BB5_100;
	setp.lt.f64 	%p141, %fd902, %fd2027;
	mov.f64 	%fd2028, %fd892;
	mov.f64 	%fd2029, %fd893;
	mov.f64 	%fd2030, %fd894;
	mov.f64 	%fd2031, %fd895;
	mov.f64 	%fd2032, %fd896;
	mov.f64 	%fd2033, %fd897;
	mov.f64 	%fd2034, %fd898;
	mov.f64 	%fd2035, %fd899;
	mov.f64 	%fd2036, %fd900;
	mov.f64 	%fd2037, %fd901;
	mov.u32 	%r2220, %r99;
	mov.f64 	%fd2038, %fd902;
	mov.u64 	%rd595, %rd90;
	@%p141 bra 	$L__BB5_100;
	setp.lt.s64 	%p142, %rd594, %rd90;
	min.s64 	%rd595, %rd594, %rd90;
	selp.f64 	%fd2038, %fd2027, %fd902, %p142;
	selp.b32 	%r2220, %r2219, %r99, %p142;
	selp.f64 	%fd2037, %fd2026, %fd901, %p142;
	selp.f64 	%fd2036, %fd2025, %fd900, %p142;
	selp.f64 	%fd2035, %fd2024, %fd899, %p142;
	selp.f64 	%fd2034, %fd2023, %fd898, %p142;
	selp.f64 	%fd2033, %fd2022, %fd897, %p142;
	selp.f64 	%fd2032, %fd2021, %fd896, %p142;
	selp.f64 	%fd2031, %fd2020, %fd895, %p142;
	selp.f64 	%fd2030, %fd2019, %fd894, %p142;
	selp.f64 	%fd2029, %fd2018, %fd893, %p142;
	selp.f64 	%fd2028, %fd2017, %fd892, %p142;
$L__BB5_100:
	setp.lt.s32 	%p143, %r1, 161;
	mov.f64 	%fd2039, %fd2028;
	mov.f64 	%fd2040, %fd2029;
	mov.f64 	%fd2041, %fd2030;
	mov.f64 	%fd2042, %fd2031;
	mov.f64 	%fd2043, %fd2032;
	mov.f64 	%fd2044, %fd2033;
	mov.f64 	%fd2045, %fd2034;
	mov.f64 	%fd2046, %fd2035;
	mov.f64 	%fd2047, %fd2036;
	mov.f64 	%fd2048, %fd2037;
	mov.u32 	%r2221, %r2220;
	mov.f64 	%fd2049, %fd2038;
	mov.u64 	%rd596, %rd595;
	@%p143 bra 	$L__BB5_104;
	ld.shared.v2.f64 	{%fd925, %fd926}, [_ZN6thrust24THRUST_300001_SM_1000_NS8cuda_cub4core6detail5shmemE+528];
	ld.shared.v2.f64 	{%fd927, %fd928}, [_ZN6thrust24THRUST_300001_SM_1000_NS8cuda_cub4core6detail5shmemE+544];
	ld.shared.v2.f64 	{%fd929, %fd930}, [_ZN6thrust24THRUST_300001_SM_1000_NS8cuda_cub4core6detail5shmemE+560];
	ld.shared.v2.f64 	{%fd931, %fd932}, [_ZN6thrust24THRUST_300001_SM_1000_NS8cuda_cub4core6detail5shmemE+576];
	ld.shared.v2.f64 	{%fd933, %fd934}, [_ZN6thrust24THRUST_300001_SM_1000_NS8cuda_cub4core6detail5shmemE+592];
	ld.shared.u32 	%r102, [_ZN6thrust24THRUST_300001_SM_1000_NS8cuda_cub4core6detail5shmemE+608];
	ld.shared.f64 	%fd935, [_ZN6thrust24THRUST_300001_SM_1000_NS8cuda_cub4core6detail5shmemE+616];
	ld.shared.u64 	%rd93, [_ZN6thrust24THRUST_300001_SM_1000_NS8cuda_cub4core6detail5shmemE+624];
	setp.lt.f64 	%p144, %fd2038, %fd935;
	mov.f64 	%fd2039, %fd2028;
	mov.f64 	%fd2040, %fd2029;
	mov.f64 	%fd2041, %fd2030;
	mov.f64 	%fd2042, %fd2031;
	mov.f64 	%fd2043, %fd2032;
	mov.f64 	%fd2044, %fd2033;
	mov.f64 	%fd2045, %fd2034;
	mov.f64 	%fd2046, %fd2035;
	mov.f64 	%fd2047, %fd2036;
	mov.f64 	%fd2048, %fd2037;
	mov.u32 	%r2221, %r2220;
	mov.f64 	%fd2049, %fd2038;
	mov.u64 	%rd596, %rd595;
	@%p144 bra 	$L__BB5_104;
	setp.lt.f64 	%p145, %fd935, %fd2038;
	mov.f64 	%fd2039, %fd925;
	mov.f64 	%fd2040, %fd926;
	mov.f64 	%fd2041, %fd927;
	mov.f64 	%fd2042, %fd928;
	mov.f64 	%fd2043, %fd929;
	mov.f64 	%fd2044, %fd930;
	mov.f64 	%fd2045, %fd931;
	mov.f64 	%fd2046, %fd932;
	mov.f64 	%fd2047, %fd933;
	mov.f64 	%fd2048, %fd934;
	mov.u32 	%r2221, %r102;
	mov.f64 	%fd2049, %fd935;
	mov.u64 	%rd596, %rd93;
	@%p145 bra 	$L__BB5_104;
	setp.lt.s64 	%p146, %rd595, %rd93;
	min.s64 	%rd596, %rd595, %rd93;
	selp.f64 	%fd2049, %fd2038, %fd935, %p146;
	selp.b32 	%r2221, %r2220, %r102, %p146;
	selp.f64 	%fd2048, %fd2037, %fd934, %p146;
	selp.f64 	%fd2047, %fd2036, %fd933, %p146;
	selp.f64 	%fd2046, %fd2035, %fd932, %p146;
	selp.f64 	%fd2045, %fd2034, %fd931, %p146;
	selp.f64 	%fd2044, %fd2033, %fd930, %p146;
	selp.f64 	%fd2043, %fd2032, %fd929, %p146;
	selp.f64 	%fd2042, %fd2031, %fd928, %p146;
	selp.f64 	%fd2041, %fd2030, %fd927, %p146;
	selp.f64 	%fd2040, %fd2029, %fd926, %p146;
	selp.f64 	%fd2039, %fd2028, %fd925, %p146;
$L__BB5_104:
	setp.lt.s32 	%p147, %r1, 193;
	mov.f64 	%fd2050, %fd2039;
	mov.f64 	%fd2051, %fd2040;
	mov.f64 	%fd2052, %fd2041;
	mov.f64 	%fd2053, %fd2042;
	mov.f64 	%fd2054, %fd2043;
	mov.f64 	%fd2055, %fd2044;
	mov.f64 	%fd2056, %fd2045;
	mov.f64 	%fd2057, %fd2046;
	mov.f64 	%fd2058, %fd2047;
	mov.f64 	%fd2059, %fd2048;
	mov.u32 	%r2222, %r2221;
	mov.f64 	%fd2060, %fd2049;
	mov.u64 	%rd597, %rd596;
	@%p147 bra 	$L__BB5_108;
	ld.shared.f64 	%fd958, [_ZN6thrust24THRUST_300001_SM_1000_NS8cuda_cub4core6detail5shmemE+632];
	ld.shared.v2.f64 	{%fd959, %fd960}, [_ZN6thrust24THRUST_300001_SM_1000_NS8cuda_cub4core6detail5shmemE+640];
	ld.shared.v2.f64 	{%fd961, %fd962}, [_ZN6thrust24THRUST_300001_SM_1000_NS8cuda_cub4core6detail5shmemE+656];
	ld.shared.v2.f64 	{%fd963, %fd964}, [_ZN6thrust24THRUST_300001_SM_1000_NS8cuda_cub4core6detail5shmemE+672];
	ld.shared.v2.f64 	{%fd965, %fd966}, [_ZN6thrust24THRUST_300001_SM_1000_NS8cuda_cub4core6detail5shmemE+688];
	ld.shared.f64 	%fd967, [_ZN6thrust24THRUST_300001_SM_1000_NS8cuda_cub4core6detail5shmemE+704];
	ld.shared.u32 	%r105, [_ZN6thrust24THRUST_300001_SM_1000_NS8cuda_cub4core6detail5shmemE+712];
	ld.shared.v2.u64 	{%rd447, %rd96}, [_ZN6thrust24THRUST_300001_SM_1000_NS8cuda_cub4core6detail5shmemE+720];
	mov.b64 	%fd968, %rd447;
	setp.lt.f64 	%p148, %fd2049, %fd968;
	mov.f64 	%fd2050, %fd2039;
	mov.f64 	%fd2051, %fd2040;
	mov.f64 	%fd2052, %fd2041;
	mov.f64 	%fd2053, %fd2042;
	mov.f64 	%fd2054, %fd2043;
	mov.f64 	%fd2055, %fd2044;
	mov.f64 	%fd2056, %fd2045;
	mov.f64 	%fd2057, %fd2046;
	mov.f64 	%fd2058, %fd2047;
	mov.f64 	%fd2059, %fd2048;
	mov.u32 	%r2222, %r2221;
	mov.f64 	%fd2060, %fd2049;
	mov.u64 	%rd597, %rd596;
	@%p148 bra 	$L__BB5_108;
	setp.lt.f64 	%p149, %fd968, %fd2049;
	mov.f64 	%fd2050, %fd958;
	mov.f64 	%fd2051, %fd959;
	mov.f64 	%fd2052, %fd960;
	mov.f64 	%fd2053, %fd961;
	mov.f64 	%fd2054, %fd962;
	mov.f64 	%fd2055, %fd963;
	mov.f64 	%fd2056, %fd964;
	mov.f64 	%fd2057, %fd965;
	mov.f64 	%fd2058, %fd966;
	mov.f64 	%fd2059, %fd967;
	mov.u32 	%r2222, %r105;
	mov.f64 	%fd2060, %fd968;
	mov.u64 	%rd597, %rd96;
	@%p149 bra 	$L__BB5_108;
	setp.lt.s64 	%p150, %rd596, %rd96;
	min.s64 	%rd597, %rd596, %rd96;
	selp.f64 	%fd2060, %fd2049, %fd968, %p150;
	selp.b32 	%r2222, %r2221, %r105, %p150;
	selp.f64 	%fd2059, %fd2048, %fd967, %p150;
	selp.f64 	%fd2058, %fd2047, %fd966, %p150;
	selp.f64 	%fd2057, %fd2046, %fd965, %p150;
	selp.f64 	%fd2056, %fd2045, %fd964, %p150;
	selp.f64 	%fd2055, %fd2044, %fd963, %p150;
	selp.f64 	%fd2054, %fd2043, %fd962, %p150;
	selp.f64 	%fd2053, %fd2042, %fd961, %p150;
	selp.f64 	%fd2052, %fd2041, %fd960, %p150;
	selp.f64 	%fd2051, %fd2040, %fd959, %p150;
	selp.f64 	%fd2050, %fd2039, %fd958, %p150;
$L__BB5_108:
	setp.lt.s32 	%p151, %r1, 225;
	mov.u64 	%rd626, %rd597;
	mov.f64 	%fd2325, %fd2060;
	mov.u32 	%r2251, %r2222;
	mov.f64 	%fd2326, %fd2059;
	mov.f64 	%fd2327, %fd2058;
	mov.f64 	%fd2328, %fd2057;
	mov.f64 	%fd2329, %fd2056;
	mov.f64 	%fd2330, %fd2055;
	mov.f64 	%fd2331, %fd2054;
	mov.f64 	%fd2332, %fd2053;
	mov.f64 	%fd2333, %fd2052;
	mov.f64 	%fd2334, %fd2051;
	mov.f64 	%fd2335, %fd2050;
	@%p151 bra 	$L__BB5_180;
	ld.shared.v2.f64 	{%fd991, %fd992}, [_ZN6thrust24THRUST_300001_SM_1000_NS8cuda_cub4core6detail5shmemE+736];
	ld.shared.v2.f64 	{%fd993, %fd994}, [_ZN6thrust24THRUST_300001_SM_1000_NS8cuda_cub4core6detail5shmemE+752];
	ld.shared.v2.f64 	{%fd995, %fd996}, [_ZN6thrust24THRUST_300001_SM_1000_NS8cuda_cub4core6detail5shmemE+768];
	ld.shared.v2.f64 	{%fd997, %fd998}, [_ZN6thrust24THRUST_300001_SM_1000_NS8cuda_cub4core6detail5shmemE+784];
	ld.shared.v2.f64 	{%fd999, %fd1000}, [_ZN6thrust24THRUST_300001_SM_1000_NS8cuda_cub4core6detail5shmemE+800];
	ld.shared.u32 	%r108, [_ZN6thrust24THRUST_300001_SM_1000_NS8cuda_cub4core6detail5shmemE+816];
	ld.shared.f64 	%fd1001, [_ZN6thrust24THRUST_300001_SM_1000_NS8cuda_cub4core6detail5shmemE+824];
	ld.shared.u64 	%rd99, [_ZN6thrust24THRUST_300001_SM_1000_NS8cuda_cub4core6detail5shmemE+832];
	setp.lt.f64 	%p152, %fd2060, %fd1001;
	mov.u64 	%rd626, %rd597;
	mov.f64 	%fd2325, %fd2060;
	mov.u32 	%r2251, %r2222;
	mov.f64 	%fd2326, %fd2059;
	mov.f64 	%fd2327, %fd2058;
	mov.f64 	%fd2328, %fd2057;
	mov.f64 	%fd2329, %fd2056;
	mov.f64 	%fd2330, %fd2055;
	mov.f64 	%fd2331, %fd2054;
	mov.f64 	%fd2332, %fd2053;
	mov.f64 	%fd2333, %fd2052;
	mov.f64 	%fd2334, %fd2051;
	mov.f64 	%fd2335, %fd2050;
	@%p152 bra 	$L__BB5_180;
	setp.lt.f64 	%p153, %fd1001, %fd2060;
	mov.u64 	%rd626, %rd99;
	mov.f64 	%fd2325, %fd1001;
	mov.u32 	%r2251, %r108;
	mov.f64 	%fd2326, %fd1000;
	mov.f64 	%fd2327, %fd999;
	mov.f64 	%fd2328, %fd998;
	mov.f64 	%fd2329, %fd997;
	mov.f64 	%fd2330, %fd996;
	mov.f64 	%fd2331, %fd995;
	mov.f64 	%fd2332, %fd994;
	mov.f64 	%fd2333, %fd993;
	mov.f64 	%fd2334, %fd992;
	mov.f64 	%fd2335, %fd991;
	@%p153 bra 	$L__BB5_180;
	setp.lt.s64 	%p154, %rd597, %rd99;
	min.s64 	%rd626, %rd597, %rd99;
	selp.f64 	%fd2325, %fd2060, %fd1001, %p154;
	selp.b32 	%r2251, %r2222, %r108, %p154;
	selp.f64 	%fd2326, %fd2059, %fd1000, %p154;
	selp.f64 	%fd2327, %fd2058, %fd999, %p154;
	selp.f64 	%fd2328, %fd2057, %fd998, %p154;
	selp.f64 	%fd2329, %fd2056, %fd997, %p154;
	selp.f64 	%fd2330, %fd2055, %fd996, %p154;
	selp.f64 	%fd2331, %fd2054, %fd995, %p154;
	selp.f64 	%fd2332, %fd2053, %fd994, %p154;
	selp.f64 	%fd2333, %fd2052, %fd993, %p154;
	selp.f64 	%fd2334, %fd2051, %fd992, %p154;
	selp.f64 	%fd2335, %fd2050, %fd991, %p154;
	bra.uni 	$L__BB5_180;
$L__BB5_112:
	mov.u32 	%r110, %tid.x;
	cvt.u64.u32 	%rd101, %r110;
	mul.wide.u32 	%rd179, %r110, 96;
	add.s64 	%rd102, %rd1, %rd179;
	add.s64 	%rd103, %rd175, %rd101;
	ld.global.f64 	%fd2192, [%rd102];
	ld.global.f64 	%fd2191, [%rd102+8];
	ld.global.f64 	%fd2190, [%rd102+16];
	ld.global.f64 	%fd2189, [%rd102+24];
	ld.global.f64 	%fd2188, [%rd102+32];
	ld.global.f64 	%fd2187, [%rd102+40];
	ld.global.f64 	%fd2186, [%rd102+48];
	ld.global.f64 	%fd2185, [%rd102+56];
	ld.global.f64 	%fd2184, [%rd102+64];
	ld.global.f64 	%fd2183, [%rd102+72];
	ld.global.u32 	%r2238, [%rd102+80];
	ld.global.f64 	%fd2182, [%rd102+88];
	setp.lt.u64 	%p3, %rd177, 512;
	mov.b64 	%rd602, 256;
	mov.u64 	%rd613, %rd103;
	@%p3 bra 	$L__BB5_118;
	mov.b64 	%rd602, 256;
	mov.u64 	%rd613, %rd103;
$L__BB5_114:
	mov.u64 	%rd105, %rd613;
	mov.f64 	%fd1034, %fd2182;
	mov.u32 	%r112, %r2238;
	mov.f64 	%fd1033, %fd2183;
	mov.f64 	%fd1032, %fd2184;
	mov.f64 	%fd1031, %fd2185;
	mov.f64 	%fd1030, %fd2186;
	mov.f64 	%fd1029, %fd2187;
	mov.f64 	%fd1028, %fd2188;
	mov.f64 	%fd1027, %fd2189;
	mov.f64 	%fd1026, %fd2190;
	mov.f64 	%fd1025, %fd2191;
	mov.f64 	%fd1024, %fd2192;
	mov.u64 	%rd104, %rd602;
	mad.lo.s64 	%rd181, %rd104, 96, %rd102;
	ld.global.f64 	%fd1035, [%rd181];
	ld.global.f64 	%fd1036, [%rd181+8];
	ld.global.f64 	%fd1037, [%rd181+16];
	ld.global.f64 	%fd1038, [%rd181+24];
	ld.global.f64 	%fd1039, [%rd181+32];
	ld.global.f64 	%fd1040, [%rd181+40];
	ld.global.f64 	%fd1041, [%rd181+48];
	ld.global.f64 	%fd1042, [%rd181+56];
	ld.global.f64 	%fd1043, [%rd181+64];
	ld.global.f64 	%fd1044, [%rd181+72];
	ld.global.u32 	%r113, [%rd181+80];
	ld.global.f64 	%fd1045, [%rd181+88];
	setp.lt.f64 	%p4, %fd1034, %fd1045;
	@%p4 bra 	$L__BB5_117;
	add.s64 	%rd613, %rd103, %rd104;
	setp.lt.f64 	%p5, %fd1045, %fd1034;
	mov.f64 	%fd2182, %fd1045;
	mov.u32 	%r2238, %r113;
	mov.f64 	%fd2183, %fd1044;
	mov.f64 	%fd2184, %fd1043;
	mov.f64 	%fd2185, %fd1042;
	mov.f64 	%fd2186, %fd1041;
	mov.f64 	%fd2187, %fd1040;
	mov.f64 	%fd2188, %fd1039;
	mov.f64 	%fd2189, %fd1038;
	mov.f64 	%fd2190, %fd1037;
	mov.f64 	%fd2191, %fd1036;
	mov.f64 	%fd2192, %fd1035;
	@%p5 bra 	$L__BB5_117;
	add.s64 	%rd182, %rd103, %rd104;
	setp.lt.s64 	%p6, %rd105, %rd182;
	min.s64 	%rd613, %rd105, %rd182;
	selp.f64 	%fd2182, %fd1034, %fd1045, %p6;
	selp.b32 	%r2238, %r112, %r113, %p6;
	selp.f64 	%fd2183, %fd1033, %fd1044, %p6;
	selp.f64 	%fd2184, %fd1032, %fd1043, %p6;
	selp.f64 	%fd2185, %fd1031, %fd1042, %p6;
	selp.f64 	%fd2186, %fd1030, %fd1041, %p6;
	selp.f64 	%fd2187, %fd1029, %fd1040, %p6;
	selp.f64 	%fd2188, %fd1028, %fd1039, %p6;
	selp.f64 	%fd2189, %fd1027, %fd1038, %p6;
	selp.f64 	%fd2190, %fd1026, %fd1037, %p6;
	selp.f64 	%fd2191, %fd1025, %fd1036, %p6;
	selp.f64 	%fd2192, %fd1024, %fd1035, %p6;
$L__BB5_117:
	add.s64 	%rd602, %rd104, 256;
	add.s64 	%rd183, %rd104, 512;
	setp.le.s64 	%p7, %rd183, %rd177;
	@%p7 bra 	$L__BB5_114;
$L__BB5_118:
	setp.le.s64 	%p8, %rd177, %rd602;
	@%p8 bra 	$L__BB5_141;
	cvt.u32.u64 	%r185, %rd602;
	cvt.u32.u64 	%r186, %rd177;
	sub.s32 	%r117, %r186, %r185;
	setp.ge.s32 	%p9, %r110, %r117;
	@%p9 bra 	$L__BB5_141;
	not.b32 	%r189, %r110;
	add.s32 	%r190, %r189, %r186;
	sub.s32 	%r118, %r190, %r185;
	and.b32  	%r192, %r118, 768;
	setp.eq.s32 	%p10, %r192, 768;
	mov.u32 	%r2230, %r110;
	@%p10 bra 	$L__BB5_126;
	add.s64 	%rd185, %rd602, %rd101;
	add.s64 	%rd604, %rd185, %rd175;
	shr.u32 	%r193, %r118, 8;
	add.s32 	%r194, %r193, 1;
	and.b32  	%r195, %r194, 3;
	neg.s32 	%r2226, %r195;
	cvta.to.global.u64 	%rd186, %rd174;
	mad.lo.s64 	%rd187, %rd185, 96, %rd186;
	add.s64 	%rd603, %rd187, 48;
	mov.u32 	%r2230, %r110;
$L__BB5_122:
	.pragma "nounroll";
	mov.u64 	%rd116, %rd613;
	mov.f64 	%fd1089, %fd2182;
	mov.u32 	%r122, %r2238;
	mov.f64 	%fd1088, %fd2183;
	mov.f64 	%fd1087, %fd2184;
	mov.f64 	%fd1086, %fd2185;
	mov.f64 	%fd1085, %fd2186;
	mov.f64 	%fd1084, %fd2187;
	mov.f64 	%fd1083, %fd2188;
	mov.f64 	%fd1082, %fd2189;
	mov.f64 	%fd1081, %fd2190;
	mov.f64 	%fd1080, %fd2191;
	mov.f64 	%fd1079, %fd2192;
	ld.global.f64 	%fd1090, [%rd603+-48];
	ld.global.f64 	%fd1091, [%rd603+-40];
	ld.global.f64 	%fd1092, [%rd603+-32];
	ld.global.f64 	%fd1093, [%rd603+-24];
	ld.global.f64 	%fd1094, [%rd603+-16];
	ld.global.f64 	%fd1095, [%rd603+-8];
	ld.global.f64 	%fd1096, [%rd603];
	ld.global.f64 	%fd1097, [%rd603+8];
	ld.global.f64 	%fd1098, [%rd603+16];
	ld.global.f64 	%fd1099, [%rd603+24];
	ld.global.u32 	%r123, [%rd603+32];
	ld.global.f64 	%fd1100, [%rd603+40];
	setp.lt.f64 	%p11, %fd1089, %fd1100;
	@%p11 bra 	$L__BB5_125;
	setp.lt.f64 	%p12, %fd1100, %fd1089;
	mov.u64 	%rd613, %rd604;
	mov.f64 	%fd2182, %fd1100;
	mov.u32 	%r2238, %r123;
	mov.f64 	%fd2183, %fd1099;
	mov.f64 	%fd2184, %fd1098;
	mov.f64 	%fd2185, %fd1097;
	mov.f64 	%fd2186, %fd1096;
	mov.f64 	%fd2187, %fd1095;
	mov.f64 	%fd2188, %fd1094;
	mov.f64 	%fd2189, %fd1093;
	mov.f64 	%fd2190, %fd1092;
	mov.f64 	%fd2191, %fd1091;
	mov.f64 	%fd2192, %fd1090;
	@%p12 bra 	$L__BB5_125;
	setp.lt.s64 	%p13, %rd116, %rd604;
	min.s64 	%rd613, %rd116, %rd604;
	selp.f64 	%fd2182, %fd1089, %fd1100, %p13;
	selp.b32 	%r2238, %r122, %r123, %p13;
	selp.f64 	%fd2183, %fd1088, %fd1099, %p13;
	selp.f64 	%fd2184, %fd1087, %fd1098, %p13;
	selp.f64 	%fd2185, %fd1086, %fd1097, %p13;
	selp.f64 	%fd2186, %fd1085, %fd1096, %p13;
	selp.f64 	%fd2187, %fd1084, %fd1095, %p13;
	selp.f64 	%fd2188, %fd1083, %fd1094, %p13;
	selp.f64 	%fd2189, %fd1082, %fd1093, %p13;
	selp.f64 	%fd2190, %fd1081, %fd1092, %p13;
	selp.f64 	%fd2191, %fd1080, %fd1091, %p13;
	selp.f64 	%fd2192, %fd1079, %fd1090, %p13;
$L__BB5_125:
	add.s32 	%r2230, %r2230, 256;
	add.s64 	%rd604, %rd604, 256;
	add.s32 	%r2226, %r2226, 1;
	setp.ne.s32 	%p14, %r2226, 0;
	add.s64 	%rd603, %rd603, 24576;
	@%p14 bra 	$L__BB5_122;
$L__BB5_126:
	setp.lt.u32 	%p15, %r118, 768;
	@%p15 bra 	$L__BB5_141;
	add.s32 	%r2233, %r2230, 512;
$L__BB5_128:
	mov.u32 	%r132, %r2233;
	add.s32 	%r196, %r132, -512;
	cvt.u64.u32 	%rd188, %r196;
	add.s64 	%rd189, %rd602, %rd188;
	cvta.to.global.u64 	%rd190, %rd174;
	mad.lo.s64 	%rd124, %rd189, 96, %rd190;
	ld.global.f64 	%fd1156, [%rd124];
	ld.global.f64 	%fd1157, [%rd124+8];
	ld.global.f64 	%fd1158, [%rd124+16];
	ld.global.f64 	%fd1159, [%rd124+24];
	ld.global.f64 	%fd1160, [%rd124+32];
	ld.global.f64 	%fd1161, [%rd124+40];
	ld.global.f64 	%fd1162, [%rd124+48];
	ld.global.f64 	%fd1163, [%rd124+56];
	ld.global.f64 	%fd1164, [%rd124+64];
	ld.global.f64 	%fd1165, [%rd124+72];
	ld.global.u32 	%r134, [%rd124+80];
	ld.global.f64 	%fd1166, [%rd124+88];
	setp.lt.f64 	%p16, %fd2182, %fd1166;
	mov.u64 	%rd610, %rd613;
	mov.f64 	%fd2149, %fd2182;
	mov.u32 	%r2235, %r2238;
	mov.f64 	%fd2150, %fd2183;
	mov.f64 	%fd2151, %fd2184;
	mov.f64 	%fd2152, %fd2185;
	mov.f64 	%fd2153, %fd2186;
	mov.f64 	%fd2154, %fd2187;
	mov.f64 	%fd2155, %fd2188;
	mov.f64 	%fd2156, %fd2189;
	mov.f64 	%fd2157, %fd2190;
	mov.f64 	%fd2158, %fd2191;
	mov.f64 	%fd2159, %fd2192;
	@%p16 bra 	$L__BB5_131;
	cvt.u64.u32 	%rd191, %r196;
	add.s64 	%rd192, %rd602, %rd191;
	add.s64 	%rd610, %rd192, %rd175;
	setp.lt.f64 	%p17, %fd1166, %fd2182;
	mov.f64 	%fd2149, %fd1166;
	mov.u32 	%r2235, %r134;
	mov.f64 	%fd2150, %fd1165;
	mov.f64 	%fd2151, %fd1164;
	mov.f64 	%fd2152, %fd1163;
	mov.f64 	%fd2153, %fd1162;
	mov.f64 	%fd2154, %fd1161;
	mov.f64 	%fd2155, %fd1160;
	mov.f64 	%fd2156, %fd1159;
	mov.f64 	%fd2157, %fd1158;
	mov.f64 	%fd2158, %fd1157;
	mov.f64 	%fd2159, %fd1156;
	@%p17 bra 	$L__BB5_131;
	cvt.u64.u32 	%rd193, %r196;
	add.s64 	%rd194, %rd602, %rd193;
	add.s64 	%rd195, %rd194, %rd175;
	setp.lt.s64 	%p18, %rd613, %rd195;
	min.s64 	%rd610, %rd613, %rd195;
	selp.f64 	%fd2149, %fd2182, %fd1166, %p18;
	selp.b32 	%r2235, %r2238, %r134, %p18;
	selp.f64 	%fd2150, %fd2183, %fd1165, %p18;
	selp.f64 	%fd2151, %fd2184, %fd1164, %p18;
	selp.f64 	%fd2152, %fd2185, %fd1163, %p18;
	selp.f64 	%fd2153, %fd2186, %fd1162, %p18;
	selp.f64 	%fd2154, %fd2187, %fd1161, %p18;
	selp.f64 	%fd2155, %fd2188, %fd1160, %p18;
	selp.f64 	%fd2156, %fd2189, %fd1159, %p18;
	selp.f64 	%fd2157, %fd2190, %fd1158, %p18;
	selp.f64 	%fd2158, %fd2191, %fd1157, %p18;
	selp.f64 	%fd2159, %fd2192, %fd1156, %p18;
$L__BB5_131:
	ld.global.f64 	%fd1189, [%rd124+24576];
	ld.global.f64 	%fd1190, [%rd124+24584];
	ld.global.f64 	%fd1191, [%rd124+24592];
	ld.global.f64 	%fd1192, [%rd124+24600];
	ld.global.f64 	%fd1193, [%rd124+24608];
	ld.global.f64 	%fd1194, [%rd124+24616];
	ld.global.f64 	%fd1195, [%rd124+24624];
	ld.global.f64 	%fd1196, [%rd124+24632];
	ld.global.f64 	%fd1197, [%rd124+24640];
	ld.global.f64 	%fd1198, [%rd124+24648];
	ld.global.u32 	%r137, [%rd124+24656];
	ld.global.f64 	%fd1199, [%rd124+24664];
	setp.lt.f64 	%p19, %fd2149, %fd1199;
	mov.u64 	%rd611, %rd610;
	mov.f64 	%fd2160, %fd2149;
	mov.u32 	%r2236, %r2235;
	mov.f64 	%fd2161, %fd2150;
	mov.f64 	%fd2162, %fd2151;
	mov.f64 	%fd2163, %fd2152;
	mov.f64 	%fd2164, %fd2153;
	mov.f64 	%fd2165, %fd2154;
	mov.f64 	%fd2166, %fd2155;
	mov.f64 	%fd2167, %fd2156;
	mov.f64 	%fd2168, %fd2157;
	mov.f64 	%fd2169, %fd2158;
	mov.f64 	%fd2170, %fd2159;
	@%p19 bra 	$L__BB5_134;
	add.s32 	%r199, %r132, -256;
	cvt.u64.u32 	%rd196, %r199;
	add.s64 	%rd197, %rd602, %rd196;
	add.s64 	%rd611, %rd197, %rd175;
	setp.lt.f64 	%p20, %fd1199, %fd2149;
	mov.f64 	%fd2160, %fd1199;
	mov.u32 	%r2236, %r137;
	mov.f64 	%fd2161, %fd1198;
	mov.f64 	%fd2162, %fd1197;
	mov.f64 	%fd2163, %fd1196;
	mov.f64 	%fd2164, %fd1195;
	mov.f64 	%fd2165, %fd1194;
	mov.f64 	%fd2166, %fd1193;
	mov.f64 	%fd2167, %fd1192;
	mov.f64 	%fd2168, %fd1191;
	mov.f64 	%fd2169, %fd1190;
	mov.f64 	%fd2170, %fd1189;
	@%p20 bra 	$L__BB5_134;
	cvt.u64.u32 	%rd198, %r199;
	add.s64 	%rd199, %rd602, %rd198;
	add.s64 	%rd200, %rd199, %rd175;
	setp.lt.s64 	%p21, %rd610, %rd200;
	min.s64 	%rd611, %rd610, %rd200;
	selp.f64 	%fd2160, %fd2149, %fd1199, %p21;
	selp.b32 	%r2236, %r2235, %r137, %p21;
	selp.f64 	%fd2161, %fd2150, %fd1198, %p21;
	selp.f64 	%fd2162, %fd2151, %fd1197, %p21;
	selp.f64 	%fd2163, %fd2152, %fd1196, %p21;
	selp.f64 	%fd2164, %fd2153, %fd1195, %p21;
	selp.f64 	%fd2165, %fd2154, %fd1194, %p21;
	selp.f64 	%fd2166, %fd2155, %fd1193, %p21;
	selp.f64 	%fd2167, %fd2156, %fd1192, %p21;
	selp.f64 	%fd2168, %fd2157, %fd1191, %p21;
	selp.f64 	%fd2169, %fd2158, %fd1190, %p21;
	selp.f64 	%fd2170, %fd2159, %fd1189, %p21;
$L__BB5_134:
	ld.global.f64 	%fd1222, [%rd124+49152];
	ld.global.f64 	%fd1223, [%rd124+49160];
	ld.global.f64 	%fd1224, [%rd124+49168];
	ld.global.f64 	%fd1225, [%rd124+49176];
	ld.global.f64 	%fd1226, [%rd124+49184];
	ld.global.f64 	%fd1227, [%rd124+49192];
	ld.global.f64 	%fd1228, [%rd124+49200];
	ld.global.f64 	%fd1229, [%rd124+49208];
	ld.global.f64 	%fd1230, [%rd124+49216];
	ld.global.f64 	%fd1231, [%rd124+49224];
	ld.global.u32 	%r140, [%rd124+49232];
	ld.global.f64 	%fd1232, [%rd124+49240];
	setp.lt.f64 	%p22, %fd2160, %fd1232;
	mov.u64 	%rd612, %rd611;
	mov.f64 	%fd2171, %fd2160;
	mov.u32 	%r2237, %r2236;
	mov.f64 	%fd2172, %fd2161;
	mov.f64 	%fd2173, %fd2162;
	mov.f64 	%fd2174, %fd2163;
	mov.f64 	%fd2175, %fd2164;
	mov.f64 	%fd2176, %fd2165;
	mov.f64 	%fd2177, %fd2166;
	mov.f64 	%fd2178, %fd2167;
	mov.f64 	%fd2179, %fd2168;
	mov.f64 	%fd2180, %fd2169;
	mov.f64 	%fd2181, %fd2170;
	@%p22 bra 	$L__BB5_137;
	cvt.u64.u32 	%rd201, %r132;
	add.s64 	%rd202, %rd602, %rd201;
	add.s64 	%rd612, %rd202, %rd175;
	setp.lt.f64 	%p23, %fd1232, %fd2160;
	mov.f64 	%fd2171, %fd1232;
	mov.u32 	%r2237, %r140;
	mov.f64 	%fd2172, %fd1231;
	mov.f64 	%fd2173, %fd1230;
	mov.f64 	%fd2174, %fd1229;
	mov.f64 	%fd2175, %fd1228;
	mov.f64 	%fd2176, %fd1227;
	mov.f64 	%fd2177, %fd1226;
	mov.f64 	%fd2178, %fd1225;
	mov.f64 	%fd2179, %fd1224;
	mov.f64 	%fd2180, %fd1223;
	mov.f64 	%fd2181, %fd1222;
	@%p23 bra 	$L__BB5_137;
	cvt.u64.u32 	%rd203, %r132;
	add.s64 	%rd204, %rd602, %rd203;
	add.s64 	%rd205, %rd204, %rd175;
	setp.lt.s64 	%p24, %rd611, %rd205;
	min.s64 	%rd612, %rd611, %rd205;
	selp.f64 	%fd2171, %fd2160, %fd1232, %p24;
	selp.b32 	%r2237, %r2236, %r140, %p24;
	selp.f64 	%fd2172, %fd2161, %fd1231, %p24;
	selp.f64 	%fd2173, %fd2162, %fd1230, %p24;
	selp.f64 	%fd2174, %fd2163, %fd1229, %p24;
	selp.f64 	%fd2175, %fd2164, %fd1228, %p24;
	selp.f64 	%fd2176, %fd2165, %fd1227, %p24;
	selp.f64 	%fd2177, %fd2166, %fd1226, %p24;
	selp.f64 	%fd2178, %fd2167, %fd1225, %p24;
	selp.f64 	%fd2179, %fd2168, %fd1224, %p24;
	selp.f64 	%fd2180, %fd2169, %fd1223, %p24;
	selp.f64 	%fd2181, %fd2170, %fd1222, %p24;
$L__BB5_137:
	add.s32 	%r201, %r132, 256;
	cvt.u64.u32 	%rd206, %r201;
	add.s64 	%rd207, %rd602, %rd206;
	add.s64 	%rd134, %rd207, %rd175;
	ld.global.f64 	%fd1255, [%rd124+73728];
	ld.global.f64 	%fd1256, [%rd124+73736];
	ld.global.f64 	%fd1257, [%rd124+73744];
	ld.global.f64 	%fd1258, [%rd124+73752];
	ld.global.f64 	%fd1259, [%rd124+73760];
	ld.global.f64 	%fd1260, [%rd124+73768];
	ld.global.f64 	%fd1261, [%rd124+73776];
	ld.global.f64 	%fd1262, [%rd124+73784];
	ld.global.f64 	%fd1263, [%rd124+73792];
	ld.global.f64 	%fd1264, [%rd124+73800];
	ld.global.u32 	%r143, [%rd124+73808];
	ld.global.f64 	%fd1265, [%rd124+73816];
	setp.lt.f64 	%p25, %fd2171, %fd1265;
	mov.u64 	%rd613, %rd612;
	mov.f64 	%fd2182, %fd2171;
	mov.u32 	%r2238, %r2237;
	mov.f64 	%fd2183, %fd2172;
	mov.f64 	%fd2184, %fd2173;
	mov.f64 	%fd2185, %fd2174;
	mov.f64 	%fd2186, %fd2175;
	mov.f64 	%fd2187, %fd2176;
	mov.f64 	%fd2188, %fd2177;
	mov.f64 	%fd2189, %fd2178;
	mov.f64 	%fd2190, %fd2179;
	mov.f64 	%fd2191, %fd2180;
	mov.f64 	%fd2192, %fd2181;
	@%p25 bra 	$L__BB5_140;
	setp.lt.f64 	%p26, %fd1265, %fd2171;
	mov.u64 	%rd613, %rd134;
	mov.f64 	%fd2182, %fd1265;
	mov.u32 	%r2238, %r143;
	mov.f64 	%fd2183, %fd1264;
	mov.f64 	%fd2184, %fd1263;
	mov.f64 	%fd2185, %fd1262;
	mov.f64 	%fd2186, %fd1261;
	mov.f64 	%fd2187, %fd1260;
	mov.f64 	%fd2188, %fd1259;
	mov.f64 	%fd2189, %fd1258;
	mov.f64 	%fd2190, %fd1257;
	mov.f64 	%fd2191, %fd1256;
	mov.f64 	%fd2192, %fd1255;
	@%p26 bra 	$L__BB5_140;
	setp.lt.s64 	%p27, %rd612, %rd134;
	min.s64 	%rd613, %rd612, %rd134;
	selp.f64 	%fd2182, %fd2171, %fd1265, %p27;
	selp.b32 	%r2238, %r2237, %r143, %p27;
	selp.f64 	%fd2183, %fd2172, %fd1264, %p27;
	selp.f64 	%fd2184, %fd2173, %fd1263, %p27;
	selp.f64 	%fd2185, %fd2174, %fd1262, %p27;
	selp.f64 	%fd2186, %fd2175, %fd1261, %p27;
	selp.f64 	%fd2187, %fd2176, %fd1260, %p27;
	selp.f64 	%fd2188, %fd2177, %fd1259, %p27;
	selp.f64 	%fd2189, %fd2178, %fd1258, %p27;
	selp.f64 	%fd2190, %fd2179, %fd1257, %p27;
	selp.f64 	%fd2191, %fd2180, %fd1256, %p27;
	selp.f64 	%fd2192, %fd2181, %fd1255, %p27;
$L__BB5_140:
	add.s32 	%r2233, %r132, 1024;
	add.s32 	%r202, %r132, 512;
	setp.lt.s32 	%p28, %r202, %r117;
	@%p28 bra 	$L__BB5_128;
$L__BB5_141:
	// begin inline asm
	mov.u32 %r203, %laneid;
	// end inline asm
	mov.b64 	%rd208, %fd2192;
	mov.b64 	{%r205, %r210}, %rd208;
	mov.b32 	%r331, 1;
	mov.b32 	%r332, 31;
	mov.b32 	%r333, -1;
	// begin inline asm
	shfl.sync.down.b32 %r204, %r205, %r331, %r332, %r333;
	// end inline asm
	// begin inline asm
	shfl.sync.down.b32 %r209, %r210, %r331, %r332, %r333;
	// end inline asm
	mov.b64 	%rd209, {%r204, %r209};
	mov.b64 	%fd1299, %rd209;
	mov.b64 	%rd210, %fd2191;
	mov.b64 	{%r215, %r220}, %rd210;
	// begin inline asm
	shfl.sync.down.b32 %r214, %r215, %r331, %r332, %r333;
	// end inline asm
	// begin inline asm
	shfl.sync.down.b32 %r219, %r220, %r331, %r332, %r333;
	// end inline asm
	mov.b64 	%rd211, {%r214, %r219};
	mov.b64 	%fd1300, %rd211;
	mov.b64 	%rd212, %fd2190;
	mov.b64 	{%r225, %r230}, %rd212;
	// begin inline asm
	shfl.sync.down.b32 %r224, %r225, %r331, %r332, %r333;
	// end inline asm
	// begin inline asm
	shfl.sync.down.b32 %r229, %r230, %r331, %r332, %r333;
	// end inline asm
	mov.b64 	%rd213, {%r224, %r229};
	mov.b64 	%fd1301, %rd213;
	mov.b64 	%rd214, %fd2189;
	mov.b64 	{%r235, %r240}, %rd214;
	// begin inline asm
	shfl.sync.down.b32 %r234, %r235, %r331, %r332, %r333;
	// end inline asm
	// begin inline asm
	shfl.sync.down.b32 %r239, %r240, %r331, %r332, %r333;
	// end inline asm
	mov.b64 	%rd215, {%r234, %r239};
	mov.b64 	%fd1302, %rd215;
	mov.b64 	%rd216, %fd2188;
	mov.b64 	{%r245, %r250}, %rd216;
	// begin inline asm
	shfl.sync.down.b32 %r244, %r245, %r331, %r332, %r333;
	// end inline asm
	// begin inline asm
	shfl.sync.down.b32 %r249, %r250, %r331, %r332, %r333;
	// end inline asm
	mov.b64 	%rd217, {%r244, %r249};
	mov.b64 	%fd1303, %rd217;
	mov.b64 	%rd218, %fd2187;
	mov.b64 	{%r255, %r260}, %rd218;
	// begin inline asm
	shfl.sync.down.b32 %r254, %r255, %r331, %r332, %r333;
	// end inline asm
	// begin inline asm
	shfl.sync.down.b32 %r259, %r260, %r331, %r332, %r333;
	// end inline asm
	mov.b64 	%rd219, {%r254, %r259};
	mov.b64 	%fd1304, %rd219;
	mov.b64 	%rd220, %fd2186;
	mov.b64 	{%r265, %r270}, %rd220;
	// begin inline asm
	shfl.sync.down.b32 %r264, %r265, %r331, %r332, %r333;
	// end inline asm
	// begin inline asm
	shfl.sync.down.b32 %r269, %r270, %r331, %r332, %r333;
	// end inline asm
	mov.b64 	%rd221, {%r264, %r269};
	mov.b64 	%fd1305, %rd221;
	mov.b64 	%rd222, %fd2185;
	mov.b64 	{%r275, %r280}, %rd222;
	// begin inline asm
	shfl.sync.down.b32 %r274, %r275, %r331, %r332, %r333;
	// end inline asm
	// begin inline asm
	shfl.sync.down.b32 %r279, %r280, %r331, %r332, %r333;
	// end inline asm
	mov.b64 	%rd223, {%r274, %r279};
	mov.b64 	%fd1306, %rd223;
	mov.b64 	%rd224, %fd2184;
	mov.b64 	{%r285, %r290}, %rd224;
	// begin inline asm
	shfl.sync.down.b32 %r284, %r285, %r331, %r332, %r333;
	// end inline asm
	// begin inline asm
	shfl.sync.down.b32 %r289, %r290, %r331, %r332, %r333;
	// end inline asm
	mov.b64 	%rd225, {%r284, %r289};
	mov.b64 	%fd1307, %rd225;
	mov.b64 	%rd226, %fd2183;
	mov.b64 	{%r295, %r300}, %rd226;
	// begin inline asm
	shfl.sync.down.b32 %r294, %r295, %r331, %r332, %r333;
	// end inline asm
	// begin inline asm
	shfl.sync.down.b32 %r299, %r300, %r331, %r332, %r333;
	// end inline asm
	mov.b64 	%rd227, {%r294, %r299};
	mov.b64 	%fd1308, %rd227;
	// begin inline asm
	shfl.sync.down.b32 %r304, %r2238, %r331, %r332, %r333;
	// end inline asm
	// begin inline asm
	shfl.sync.down.b32 %r309, %r310, %r331, %r332, %r333;
	// end inline asm
	mov.b64 	%rd228, %fd2182;
	mov.b64 	{%r315, %r320}, %rd228;
	// begin inline asm
	shfl.sync.down.b32 %r314, %r315, %r331, %r332, %r333;
	// end inline asm
	// begin inline asm
	shfl.sync.down.b32 %r319, %r320, %r331, %r332, %r333;
	// end inline asm
	mov.b64 	%rd229, {%r314, %r319};
	mov.b64 	%fd1309, %rd229;
	mov.b64 	{%r325, %r330}, %rd613;
	// begin inline asm
	shfl.sync.down.b32 %r324, %r325, %r331, %r332, %r333;
	// end inline asm
	// begin inline asm
	shfl.sync.down.b32 %r329, %r330, %r331, %r332, %r333;
	// end inline asm
	mov.b64 	%rd138, {%r324, %r329};
	setp.gt.s32 	%p29, %r203, 30;
	setp.lt.f64 	%p30, %fd2182, %fd1309;
	or.pred  	%p31, %p29, %p30;
	mov.u64 	%rd615, %rd613;
	mov.f64 	%fd2204, %fd2182;
	mov.u32 	%r2240, %r2238;
	mov.f64 	%fd2205, %fd2183;
	mov.f64 	%fd2206, %fd2184;
	mov.f64 	%fd2207, %fd2185;
	mov.f64 	%fd2208, %fd2186;
	mov.f64 	%fd2209, %fd2187;
	mov.f64 	%fd2210, %fd2188;
	mov.f64 	%fd2211, %fd2189;
	mov.f64 	%fd2212, %fd2190;
	mov.f64 	%fd2213, %fd2191;
	mov.f64 	%fd2214, %fd2192;
	@%p31 bra 	$L__BB5_144;
	setp.gt.f64 	%p32, %fd2182, %fd1309;
	mov.u64 	%rd615, %rd138;
	mov.f64 	%fd2204, %fd1309;
	mov.u32 	%r2240, %r304;
	mov.f64 	%fd2205, %fd1308;
	mov.f64 	%fd2206, %fd1307;
	mov.f64 	%fd2207, %fd1306;
	mov.f64 	%fd2208, %fd1305;
	mov.f64 	%fd2209, %fd1304;
	mov.f64 	%fd2210, %fd1303;
	mov.f64 	%fd2211, %fd1302;
	mov.f64 	%fd2212, %fd1301;
	mov.f64 	%fd2213, %fd1300;
	mov.f64 	%fd2214, %fd1299;
	@%p32 bra 	$L__BB5_144;
	setp.lt.s64 	%p33, %rd613, %rd138;
	min.s64 	%rd615, %rd613, %rd138;
	selp.f64 	%fd2204, %fd2182, %fd1309, %p33;
	selp.b32 	%r2240, %r2238, %r304, %p33;
	selp.f64 	%fd2205, %fd2183, %fd1308, %p33;
	selp.f64 	%fd2206, %fd2184, %fd1307, %p33;
	selp.f64 	%fd2207, %fd2185, %fd1306, %p33;
	selp.f64 	%fd2208, %fd2186, %fd1305, %p33;
	selp.f64 	%fd2209, %fd2187, %fd1304, %p33;
	selp.f64 	%fd2210, %fd2188, %fd1303, %p33;
	selp.f64 	%fd2211, %fd2189, %fd1302, %p33;
	selp.f64 	%fd2212, %fd2190, %fd1301, %p33;
	selp.f64 	%fd2213, %fd2191, %fd1300, %p33;
	selp.f64 	%fd2214, %fd2192, %fd1299, %p33;
$L__BB5_144:
	mov.b64 	%rd230, %fd2214;
	mov.b64 	{%r335, %r340}, %rd230;
	mov.b32 	%r461, 2;
	mov.b32 	%r462, 31;
	mov.b32 	%r463, -1;
	// begin inline asm
	shfl.sync.down.b32 %r334, %r335, %r461, %r462, %r463;
	// end inline asm
	// begin inline asm
	shfl.sync.down.b32 %r339, %r340, %r461, %r462, %r463;
	// end inline asm
	mov.b64 	%rd231, {%r334, %r339};
	mov.b64 	%fd1332, %rd231;
	mov.b64 	%rd232, %fd2213;
	mov.b64 	{%r345, %r350}, %rd232;
	// begin inline asm
	shfl.sync.down.b32 %r344, %r345, %r461, %r462, %r463;
	// end inline asm
	// begin inline asm
	shfl.sync.down.b32 %r349, %r350, %r461, %r462, %r463;
	// end inline asm
	mov.b64 	%rd233, {%r344, %r349};
	mov.b64 	%fd1333, %rd233;
	mov.b64 	%rd234, %fd2212;
	mov.b64 	{%r355, %r360}, %rd234;
	// begin inline asm
	shfl.sync.down.b32 %r354, %r355, %r461, %r462, %r463;
	// end inline asm
	// begin inline asm
	shfl.sync.down.b32 %r359, %r360, %r461, %r462, %r463;
	// end inline asm
	mov.b64 	%rd235, {%r354, %r359};
	mov.b64 	%fd1334, %rd235;
	mov.b64 	%rd236, %fd2211;
	mov.b64 	{%r365, %r370}, %rd236;
	// begin inline asm
	shfl.sync.down.b32 %r364, %r365, %r461, %r462, %r463;
	// end inline asm
	// begin inline asm
	shfl.sync.down.b32 %r369, %r370, %r461, %r462, %r463;
	// end inline asm
	mov.b64 	%rd237, {%r364, %r369};
	mov.b64 	%fd1335, %rd237;
	mov.b64 	%rd238, %fd2210;
	mov.b64 	{%r375, %r380}, %rd238;
	// begin inline asm
	shfl.sync.down.b32 %r374, %r375, %r461, %r462, %r463;
	// end inline asm
	// begin inline asm
	shfl.sync.down.b32 %r379, %r380, %r461, %r462, %r463;
	// end inline asm
	mov.b64 	%rd239, {%r374, %r379};
	mov.b64 	%fd1336, %rd239;
	mov.b64 	%rd240, %fd2209;
	mov.b64 	{%r385, %r390}, %rd240;
	// begin inline asm
	shfl.sync.down.b32 %r384, %r385, %r461, %r462, %r463;
	// end inline asm
	// begin inline asm
	shfl.sync.down.b32 %r389, %r390, %r461, %r462, %r463;
	// end inline asm
	mov.b64 	%rd241, {%r384, %r389};
	mov.b64 	%fd1337, %rd241;
	mov.b64 	%rd242, %fd2208;
	mov.b64 	{%r395, %r400}, %rd242;
	// begin inline asm
	shfl.sync.down.b32 %r394, %r395, %r461, %r462, %r463;
	// end inline asm
	// begin inline asm
	shfl.sync.down.b32 %r399, %r400, %r461, %r462, %r463;
	// end inline asm
	mov.b64 	%rd243, {%r394, %r399};
	mov.b64 	%fd1338, %rd243;
	mov.b64 	%rd244, %fd2207;
	mov.b64 	{%r405, %r410}, %rd244;
	// begin inline asm
	shfl.sync.down.b32 %r404, %r405, %r461, %r462, %r463;
	// end inline asm
	// begin inline asm
	shfl.sync.down.b32 %r409, %r410, %r461, %r462, %r463;
	// end inline asm
	mov.b64 	%rd245, {%r404, %r409};
	mov.b64 	%fd1339, %rd245;
	mov.b64 	%rd246, %fd2206;
	mov.b64 	{%r415, %r420}, %rd246;
	// begin inline asm
	shfl.sync.down.b32 %r414, %r415, %r461, %r462, %r463;
	// end inline asm
	// begin inline asm
	shfl.sync.down.b32 %r419, %r420, %r461, %r462, %r463;
	// end inline asm
	mov.b64 	%rd247, {%r414, %r419};
	mov.b64 	%fd1340, %rd247;
	mov.b64 	%rd248, %fd2205;
	mov.b64 	{%r425, %r430}, %rd248;
	// begin inline asm
	shfl.sync.down.b32 %r424, %r425, %r461, %r462, %r463;
	// end inline asm
	// begin inline asm
	shfl.sync.down.b32 %r429, %r430, %r461, %r462, %r463;
	// end inline asm
	mov.b64 	%rd249, {%r424, %r429};
	mov.b64 	%fd1341, %rd249;
	// begin inline asm
	shfl.sync.down.b32 %r434, %r2240, %r461, %r462, %r463;
	// end inline asm
	// begin inline asm
	shfl.sync.down.b32 %r439, %r440, %r461, %r462, %r463;
	// end inline asm
	mov.b64 	%rd250, %fd2204;
	mov.b64 	{%r445, %r450}, %rd250;
	// begin inline asm
	shfl.sync.down.b32 %r444, %r445, %r461, %r462, %r463;
	// end inline asm
	// begin inline asm
	shfl.sync.down.b32 %r449, %r450, %r461, %r462, %r463;
	// end inline asm
	mov.b64 	%rd251, {%r444, %r449};
	mov.b64 	%fd1342, %rd251;
	mov.b64 	{%r455, %r460}, %rd615;
	// begin inline asm
	shfl.sync.down.b32 %r454, %r455, %r461, %r462, %r463;
	// end inline asm
	// begin inline asm
	shfl.sync.down.b32 %r459, %r460, %r461, %r462, %r463;
	// end inline asm
	mov.b64 	%rd141, {%r454, %r459};
	setp.gt.s32 	%p34, %r203, 29;
	setp.lt.f64 	%p35, %fd2204, %fd1342;
	or.pred  	%p36, %p34, %p35;
	mov.f64 	%fd2215, %fd2214;
	mov.f64 	%fd2216, %fd2213;
	mov.f64 	%fd2217, %fd2212;
	mov.f64 	%fd2218, %fd2211;
	mov.f64 	%fd2219, %fd2210;
	mov.f64 	%fd2220, %fd2209;
	mov.f64 	%fd2221, %fd2208;
	mov.f64 	%fd2222, %fd2207;
	mov.f64 	%fd2223, %fd2206;
	mov.f64 	%fd2224, %fd2205;
	mov.u32 	%r2241, %r2240;
	mov.f64 	%fd2225, %fd2204;
	mov.u64 	%rd616, %rd615;
	@%p36 bra 	$L__BB5_147;
	setp.gt.f64 	%p37, %fd2204, %fd1342;
	mov.f64 	%fd2215, %fd1332;
	mov.f64 	%fd2216, %fd1333;
	mov.f64 	%fd2217, %fd1334;
	mov.f64 	%fd2218, %fd1335;
	mov.f64 	%fd2219, %fd1336;
	mov.f64 	%fd2220, %fd1337;
	mov.f64 	%fd2221, %fd1338;
	mov.f64 	%fd2222, %fd1339;
	mov.f64 	%fd2223, %fd1340;
	mov.f64 	%fd2224, %fd1341;
	mov.u32 	%r2241, %r434;
	mov.f64 	%fd2225, %fd1342;
	mov.u64 	%rd616, %rd141;
	@%p37 bra 	$L__BB5_147;
	setp.lt.s64 	%p38, %rd615, %rd141;
	selp.f64 	%fd2215, %fd2214, %fd1332, %p38;
	selp.f64 	%fd2216, %fd2213, %fd1333, %p38;
	selp.f64 	%fd2217, %fd2212, %fd1334, %p38;
	selp.f64 	%fd2218, %fd2211, %fd1335, %p38;
	selp.f64 	%fd2219, %fd2210, %fd1336, %p38;
	selp.f64 	%fd2220, %fd2209, %fd1337, %p38;
	selp.f64 	%fd2221, %fd2208, %fd1338, %p38;
	selp.f64 	%fd2222, %fd2207, %fd1339, %p38;
	selp.f64 	%fd2223, %fd2206, %fd1340, %p38;
	selp.f64 	%fd2224, %fd2205, %fd1341, %p38;
	selp.b32 	%r2241, %r2240, %r434, %p38;
	selp.f64 	%fd2225, %fd2204, %fd1342, %p38;
	min.s64 	%rd616, %rd615, %rd141;
$L__BB5_147:
	mov.b64 	%rd252, %fd2215;
	mov.b64 	{%r465, %r470}, %rd252;
	mov.b32 	%r591, 4;
	mov.b32 	%r592, 31;
	mov.b32 	%r593, -1;
	// begin inline asm
	shfl.sync.down.b32 %r464, %r465, %r591, %r592, %r593;
	// end inline asm
	// begin inline asm
	shfl.sync.down.b32 %r469, %r470, %r591, %r592, %r593;
	// end inline asm
	mov.b64 	%rd253, {%r464, %r469};
	mov.b64 	%fd1365, %rd253;
	mov.b64 	%rd254, %fd2216;
	mov.b64 	{%r475, %r480}, %rd254;
	// begin inline asm
	shfl.sync.down.b32 %r474, %r475, %r591, %r592, %r593;
	// end inline asm
	// begin inline asm
	shfl.sync.down.b32 %r479, %r480, %r591, %r592, %r593;
	// end inline asm
	mov.b64 	%rd255, {%r474, %r479};
	mov.b64 	%fd1366, %rd255;
	mov.b64 	%rd256, %fd2217;
	mov.b64 	{%r485, %r490}, %rd256;
	// begin inline asm
	shfl.sync.down.b32 %r484, %r485, %r591, %r592, %r593;
	// end inline asm
	// begin inline asm
	shfl.sync.down.b32 %r489, %r490, %r591, %r592, %r593;
	// end inline asm
	mov.b64 	%rd257, {%r484, %r489};
	mov.b64 	%fd1367, %rd257;
	mov.b64 	%rd258, %fd2218;
	mov.b64 	{%r495, %r500}, %rd258;
	// begin inline asm
	shfl.sync.down.b32 %r494, %r495, %r591, %r592, %r593;
	// end inline asm
	// begin inline asm
	shfl.sync.down.b32 %r499, %r500, %r591, %r592, %r593;
	// end inline asm
	mov.b64 	%rd259, {%r494, %r499};
	mov.b64 	%fd1368, %rd259;
	mov.b64 	%rd260, %fd2219;
	mov.b64 	{%r505, %r510}, %rd260;
	// begin inline asm
	shfl.sync.down.b32 %r504, %r505, %r591, %r592, %r593;
	// end inline asm
	// begin inline asm
	shfl.sync.down.b32 %r509, %r510, %r591, %r592, %r593;
	// end inline asm
	mov.b64 	%rd261, {%r504, %r509};
	mov.b64 	%fd1369, %rd261;
	mov.b64 	%rd262, %fd2220;
	mov.b64 	{%r515, %r520}, %rd262;
	// begin inline asm
	shfl.sync.down.b32 %r514, %r515, %r591, %r592, %r593;
	// end inline asm
	// begin inline asm
	shfl.sync.down.b32 %r519, %r520, %r591, %r592, %r593;
	// end inline asm
	mov.b64 	%rd263, {%r514, %r519};
	mov.b64 	%fd1370, %rd263;
	mov.b64 	%rd264, %fd2221;
	mov.b64 	{%r525, %r530}, %rd264;
	// begin inline asm
	shfl.sync.down.b32 %r524, %r525, %r591, %r592, %r593;
	// end inline asm
	// begin inline asm
	shfl.sync.down.b32 %r529, %r530, %r591, %r592, %r593;
	// end inline asm
	mov.b64 	%rd265, {%r524, %r529};
	mov.b64 	%fd1371, %rd265;
	mov.b64 	%rd266, %fd2222;
	mov.b64 	{%r535, %r540}, %rd266;
	// begin inline asm
	shfl.sync.down.b32 %r534, %r535, %r591, %r592, %r593;
	// end inline asm
	// begin inline asm
	shfl.sync.down.b32 %r539, %r540, %r591, %r592, %r593;
	// end inline asm
	mov.b64 	%rd267, {%r534, %r539};
	mov.b64 	%fd1372, %rd267;
	mov.b64 	%rd268, %fd2223;
	mov.b64 	{%r545, %r550}, %rd268;
	// begin inline asm
	shfl.sync.down.b32 %r544, %r545, %r591, %r592, %r593;
	// end inline asm
	// begin inline asm
	shfl.sync.down.b32 %r549, %r550, %r591, %r592, %r593;
	// end inline asm
	mov.b64 	%rd269, {%r544, %r549};
	mov.b64 	%fd1373, %rd269;
	mov.b64 	%rd270, %fd2224;
	mov.b64 	{%r555, %r560}, %rd270;
	// begin inline asm
	shfl.sync.down.b32 %r554, %r555, %r591, %r592, %r593;
	// end inline asm
	// begin inline asm
	shfl.sync.down.b32 %r559, %r560, %r591, %r592, %r593;
	// end inline asm
	mov.b64 	%rd271, {%r554, %r559};
	mov.b64 	%fd1374, %rd271;
	// begin inline asm
	shfl.sync.down.b32 %r564, %r2241, %r591, %r592, %r593;
	// end inline asm
	// begin inline asm
	shfl.sync.down.b32 %r569, %r570, %r591, %r592, %r593;
	// end inline asm
	mov.b64 	%rd272, %fd2225;
	mov.b64 	{%r575, %r580}, %rd272;
	// begin inline asm
	shfl.sync.down.b32 %r574, %r575, %r591, %r592, %r593;
	// end inline asm
	// begin inline asm
	shfl.sync.down.b32 %r579, %r580, %r591, %r592, %r593;
	// end inline asm
	mov.b64 	%rd273, {%r574, %r579};
	mov.b64 	%fd1375, %rd273;
	mov.b64 	{%r585, %r590}, %rd616;
	// begin inline asm
	shfl.sync.down.b32 %r584, %r585, %r591, %r592, %r593;
	// end inline asm
	// begin inline asm
	shfl.sync.down.b32 %r589, %r590, %r591, %r592, %r593;
	// end inline asm
	mov.b64 	%rd144, {%r584, %r589};
	setp.gt.s32 	%p39, %r203, 27;
	setp.lt.f64 	%p40, %fd2225, %fd1375;
	or.pred  	%p41, %p39, %p40;
	mov.f64 	%fd2226, %fd2215;
	mov.f64 	%fd2227, %fd2216;
	mov.f64 	%fd2228, %fd2217;
	mov.f64 	%fd2229, %fd2218;
	mov.f64 	%fd2230, %fd2219;
	mov.f64 	%fd2231, %fd2220;
	mov.f64 	%fd2232, %fd2221;
	mov.f64 	%fd2233, %fd2222;
	mov.f64 	%fd2234, %fd2223;
	mov.f64 	%fd2235, %fd2224;
	mov.u32 	%r2242, %r2241;
	mov.f64 	%fd2236, %fd2225;
	mov.u64 	%rd617, %rd616;
	@%p41 bra 	$L__BB5_150;
	setp.gt.f64 	%p42, %fd2225, %fd1375;
	mov.f64 	%fd2226, %fd1365;
	mov.f64 	%fd2227, %fd1366;
	mov.f64 	%fd2228, %fd1367;
	mov.f64 	%fd2229, %fd1368;
	mov.f64 	%fd2230, %fd1369;
	mov.f64 	%fd2231, %fd1370;
	mov.f64 	%fd2232, %fd1371;
	mov.f64 	%fd2233, %fd1372;
	mov.f64 	%fd2234, %fd1373;
	mov.f64 	%fd2235, %fd1374;
	mov.u32 	%r2242, %r564;
	mov.f64 	%fd2236, %fd1375;
	mov.u64 	%rd617, %rd144;
	@%p42 bra 	$L__BB5_150;
	setp.lt.s64 	%p43, %rd616, %rd144;
	selp.f64 	%fd2226, %fd2215, %fd1365, %p43;
	selp.f64 	%fd2227, %fd2216, %fd1366, %p43;
	selp.f64 	%fd2228, %fd2217, %fd1367, %p43;
	selp.f64 	%fd2229, %fd2218, %fd1368, %p43;
	selp.f64 	%fd2230, %fd2219, %fd1369, %p43;
	selp.f64 	%fd2231, %fd2220, %fd1370, %p43;
	selp.f64 	%fd2232, %fd2221, %fd1371, %p43;
	selp.f64 	%fd2233, %fd2222, %fd1372, %p43;
	selp.f64 	%fd2234, %fd2223, %fd1373, %p43;
	selp.f64 	%fd2235, %fd2224, %fd1374, %p43;
	selp.b32 	%r2242, %r2241, %r564, %p43;
	selp.f64 	%fd2236, %fd2225, %fd1375, %p43;
	min.s64 	%rd617, %rd616, %rd144;
$L__BB5_150:
	mov.b64 	%rd274, %fd2226;
	mov.b64 	{%r595, %r600}, %rd274;
	mov.b32 	%r721, 8;
	mov.b32 	%r722, 31;
	mov.b32 	%r723, -1;
	// begin inline asm
	shfl.sync.down.b32 %r594, %r595, %r721, %r722, %r723;
	// end inline asm
	// begin inline asm
	shfl.sync.down.b32 %r599, %r600, %r721, %r722, %r723;
	// end inline asm
	mov.b64 	%rd275, {%r594, %r599};
	mov.b64 	%fd1398, %rd275;
	mov.b64 	%rd276, %fd2227;
	mov.b64 	{%r605, %r610}, %rd276;
	// begin inline asm
	shfl.sync.down.b32 %r604, %r605, %r721, %r722, %r723;
	// end inline asm
	// begin inline asm
	shfl.sync.down.b32 %r609, %r610, %r721, %r722, %r723;
	// end inline asm
	mov.b64 	%rd277, {%r604, %r609};
	mov.b64 	%fd1399, %rd277;
	mov.b64 	%rd278, %fd2228;
	mov.b64 	{%r615, %r620}, %rd278;
	// begin inline asm
	shfl.sync.down.b32 %r614, %r615, %r721, %r722, %r723;
	// end inline asm
	// begin inline asm
	shfl.sync.down.b32 %r619, %r620, %r721, %r722, %r723;
	// end inline asm
	mov.b64 	%rd279, {%r614, %r619};
	mov.b64 	%fd1400, %rd279;
	mov.b64 	%rd280, %fd2229;
	mov.b64 	{%r625, %r630}, %rd280;
	// begin inline asm
	shfl.sync.down.b32 %r624, %r625, %r721, %r722, %r723;
	// end inline asm
	// begin inline asm
	shfl.sync.down.b32 %r629, %r630, %r721, %r722, %r723;
	// end inline asm
	mov.b64 	%rd281, {%r624, %r629};
	mov.b64 	%fd1401, %rd281;
	mov.b64 	%rd282, %fd2230;
	mov.b64 	{%r635, %r640}, %rd282;
	// begin inline asm
	shfl.sync.down.b32 %r634, %r635, %r721, %r722, %r723;
	// end inline asm
	// begin inline asm
	shfl.sync.down.b32 %r639, %r640, %r721, %r722, %r723;
	// end inline asm
	mov.b64 	%rd283, {%r634, %r639};
	mov.b64 	%fd1402, %rd283;
	mov.b64 	%rd284, %fd2231;
	mov.b64 	{%r645, %r650}, %rd284;
	// begin inline asm
	shfl.sync.down.b32 %r644, %r645, %r721, %r722, %r723;
	// end inline asm
	// begin inline asm
	shfl.sync.down.b32 %r649, %r650, %r721, %r722, %r723;
	// end inline asm
	mov.b64 	%rd285, {%r644, %r649};
	mov.b64 	%fd1403, %rd285;
	mov.b64 	%rd286, %fd2232;
	mov.b64 	{%r655, %r660}, %rd286;
	// begin inline asm
	shfl.sync.down.b32 %r654, %r655, %r721, %r722, %r723;
	// end inline asm
	// begin inline asm
	shfl.sync.down.b32 %r659, %r660, %r721, %r722, %r723;
	// end inline asm
	mov.b64 	%rd287, {%r654, %r659};
	mov.b64 	%fd1404, %rd287;
	mov.b64 	%rd288, %fd2233;
	mov.b64 	{%r665, %r670}, %rd288;
	// begin inline asm
	shfl.sync.down.b32 %r664, %r665, %r721, %r722, %r723;
	// end inline asm
	// begin inline asm
	shfl.sync.down.b32 %r669, %r670, %r721, %r722, %r723;
	// end inline asm
	mov.b64 	%rd289, {%r664, %r669};
	mov.b64 	%fd1405, %rd289;
	mov.b64 	%rd290, %fd2234;
	mov.b64 	{%r675, %r680}, %rd290;
	// begin inline asm
	shfl.sync.down.b32 %r674, %r675, %r721, %r722, %r723;
	// end inline asm
	// begin inline asm
	shfl.sync.down.b32 %r679, %r680, %r721, %r722, %r723;
	// end inline asm
	mov.b64 	%rd291, {%r674, %r679};
	mov.b64 	%fd1406, %rd291;
	mov.b64 	%rd292, %fd2235;
	mov.b64 	{%r685, %r690}, %rd292;
	// begin inline asm
	shfl.sync.down.b32 %r684, %r685, %r721, %r722, %r723;
	// end inline asm
	// begin inline asm
	shfl.sync.down.b32 %r689, %r690, %r721, %r722, %r723;
	// end inline asm
	mov.b64 	%rd293, {%r684, %r689};
	mov.b64 	%fd1407, %rd293;
	// begin inline asm
	shfl.sync.down.b32 %r694, %r2242, %r721, %r722, %r723;
	// end inline asm
	// begin inline asm
	shfl.sync.down.b32 %r699, %r700, %r721, %r722, %r723;
	// end inline asm
	mov.b64 	%rd294, %fd2236;
	mov.b64 	{%r705, %r710}, %rd294;
	// begin inline asm
	shfl.sync.down.b32 %r704, %r705, %r721, %r722, %r723;
	// end inline asm
	// begin inline asm
	shfl.sync.down.b32 %r709, %r710, %r721, %r722, %r723;
	// end inline asm
	mov.b64 	%rd295, {%r704, %r709};
	mov.b64 	%fd1408, %rd295;
	mov.b64 	{%r715, %r720}, %rd617;
	// begin inline asm
	shfl.sync.down.b32 %r714, %r715, %r721, %r722, %r723;
	// end inline asm
	// begin inline asm
	shfl.sync.down.b32 %r719, %r720, %r721, %r722, %r723;
	// end inline asm
	mov.b64 	%rd147, {%r714, %r719};
	setp.gt.s32 	%p44, %r203, 23;
	setp.lt.f64 	%p45, %fd2236, %fd1408;
	or.pred  	%p46, %p44, %p45;
	mov.f64 	%fd2237, %fd2226;
	mov.f64 	%fd2238, %fd2227;
	mov.f64 	%fd2239, %fd2228;
	mov.f64 	%fd2240, %fd2229;
	mov.f64 	%fd2241, %fd2230;
	mov.f64 	%fd2242, %fd2231;
	mov.f64 	%fd2243, %fd2232;
	mov.f64 	%fd2244, %fd2233;
	mov.f64 	%fd2245, %fd2234;
	mov.f64 	%fd2246, %fd2235;
	mov.u32 	%r2243, %r2242;
	mov.f64 	%fd2247, %fd2236;
	mov.u64 	%rd618, %rd617;
	@%p46 bra 	$L__BB5_153;
	setp.gt.f64 	%p47, %fd2236, %fd1408;
	mov.f64 	%fd2237, %fd1398;
	mov.f64 	%fd2238, %fd1399;
	mov.f64 	%fd2239, %fd1400;
	mov.f64 	%fd2240, %fd1401;
	mov.f64 	%fd2241, %fd1402;
	mov.f64 	%fd2242, %fd1403;
	mov.f64 	%fd2243, %fd1404;
	mov.f64 	%fd2244, %fd1405;
	mov.f64 	%fd2245, %fd1406;
	mov.f64 	%fd2246, %fd1407;
	mov.u32 	%r2243, %r694;
	mov.f64 	%fd2247, %fd1408;
	mov.u64 	%rd618, %rd147;
	@%p47 bra 	$L__BB5_153;
	setp.lt.s64 	%p48, %rd617, %rd147;
	selp.f64 	%fd2237, %fd2226, %fd1398, %p48;
	selp.f64 	%fd2238, %fd2227, %fd1399, %p48;
	selp.f64 	%fd2239, %fd2228, %fd1400, %p48;
	selp.f64 	%fd2240, %fd2229, %fd1401, %p48;
	selp.f64 	%fd2241, %fd2230, %fd1402, %p48;
	selp.f64 	%fd2242, %fd2231, %fd1403, %p48;
	selp.f64 	%fd2243, %fd2232, %fd1404, %p48;
	selp.f64 	%fd2244, %fd2233, %fd1405, %p48;
	selp.f64 	%fd2245, %fd2234, %fd1406, %p48;
	selp.f64 	%fd2246, %fd2235, %fd1407, %p48;
	selp.b32 	%r2243, %r2242, %r694, %p48;
	selp.f64 	%fd2247, %fd2236, %fd1408, %p48;
	min.s64 	%rd618, %rd617, %rd147;
$L__BB5_153:
	mov.b64 	%rd296, %fd2237;
	mov.b64 	{%r725, %r730}, %rd296;
	mov.b32 	%r851, 16;
	mov.b32 	%r852, 31;
	mov.b32 	%r853, -1;
	// begin inline asm
	shfl.sync.down.b32 %r724, %r725, %r851, %r852, %r853;
	// end inline asm
	// begin inline asm
	shfl.sync.down.b32 %r729, %r730, %r851, %r852, %r853;
	// end inline asm
	mov.b64 	%rd297, {%r724, %r729};
	mov.b64 	%fd1431, %rd297;
	mov.b64 	%rd298, %fd2238;
	mov.b64 	{%r735, %r740}, %rd298;
	// begin inline asm
	shfl.sync.down.b32 %r734, %r735, %r851, %r852, %r853;
	// end inline asm
	// begin inline asm
	shfl.sync.down.b32 %r739, %r740, %r851, %r852, %r853;
	// end inline asm
	mov.b64 	%rd299, {%r734, %r739};
	mov.b64 	%fd1432, %rd299;
	mov.b64 	%rd300, %fd2239;
	mov.b64 	{%r745, %r750}, %rd300;
	// begin inline asm
	shfl.sync.down.b32 %r744, %r745, %r851, %r852, %r853;
	// end inline asm
	// begin inline asm
	shfl.sync.down.b32 %r749, %r750, %r851, %r852, %r853;
	// end inline asm
	mov.b64 	%rd301, {%r744, %r749};
	mov.b64 	%fd1433, %rd301;
	mov.b64 	%rd302, %fd2240;
	mov.b64 	{%r755, %r760}, %rd302;
	// begin inline asm
	shfl.sync.down.b32 %r754, %r755, %r851, %r852, %r853;
	// end inline asm
	// begin inline asm
	shfl.sync.down.b32 %r759, %r760, %r851, %r852, %r853;
	// end inline asm
	mov.b64 	%rd303, {%r754, %r759};
	mov.b64 	%fd1434, %rd303;
	mov.b64 	%rd304, %fd2241;
	mov.b64 	{%r765, %r770}, %rd304;
	// begin inline asm
	shfl.sync.down.b32 %r764, %r765, %r851, %r852, %r853;
	// end inline asm
	// begin inline asm
	shfl.sync.down.b32 %r769, %r770, %r851, %r852, %r853;
	// end inline asm
	mov.b64 	%rd305, {%r764, %r769};
	mov.b64 	%fd1435, %rd305;
	mov.b64 	%rd306, %fd2242;
	mov.b64 	{%r775, %r780}, %rd306;
	// begin inline asm
	shfl.sync.down.b32 %r774, %r775, %r851, %r852, %r853;
	// end inline asm
	// begin inline asm
	shfl.sync.down.b32 %r779, %r780, %r851, %r852, %r853;
	// end inline asm
	mov.b64 	%rd307, {%r774, %r779};
	mov.b64 	%fd1436, %rd307;
	mov.b64 	%rd308, %fd2243;
	mov.b64 	{%r785, %r790}, %rd308;
	// begin inline asm
	shfl.sync.down.b32 %r784, %r785, %r851, %r852, %r853;
	// end inline asm
	// begin inline asm
	shfl.sync.down.b32 %r789, %r790, %r851, %r852, %r853;
	// end inline asm
	mov.b64 	%rd309, {%r784, %r789};
	mov.b64 	%fd1437, %rd309;
	mov.b64 	%rd310, %fd2244;
	mov.b64 	{%r795, %r800}, %rd310;
	// begin inline asm
	shfl.sync.down.b32 %r794, %r795, %r851, %r852, %r853;
	// end inline asm
	// begin inline asm
	shfl.sync.down.b32 %r799, %r800, %r851, %r852, %r853;
	// end inline asm
	mov.b64 	%rd311, {%r794, %r799};
	mov.b64 	%fd1438, %rd311;
	mov.b64 	%rd312, %fd2245;
	mov.b64 	{%r805, %r810}, %rd312;
	// begin inline asm
	shfl.sync.down.b32 %r804, %r805, %r851, %r852, %r853;
	// end inline asm
	// begin inline asm
	shfl.sync.down.b32 %r809, %r810, %r851, %r852, %r853;
	// end inline asm
	mov.b64 	%rd313, {%r804, %r809};
	mov.b64 	%fd1439, %rd313;
	mov.b64 	%rd314, %fd2246;
	mov.b64 	{%r815, %r820}, %rd314;
	// begin inline asm
	shfl.sync.down.b32 %r814, %r815, %r851, %r852, %r853;
	// end inline asm
	// begin inline asm
	shfl.sync.down.b32 %r819, %r820, %r851, %r852, %r853;
	// end inline asm
	mov.b64 	%rd315, {%r814, %r819};
	mov.b64 	%fd1440, %rd315;
	// begin inline asm
	shfl.sync.down.b32 %r824, %r2243, %r851, %r852, %r853;
	// end inline asm
	// begin inline asm
	shfl.sync.down.b32 %r829, %r830, %r851, %r852, %r853;
	// end inline asm
	mov.b64 	%rd316, %fd2247;
	mov.b64 	{%r835, %r840}, %rd316;
	// begin inline asm
	shfl.sync.down.b32 %r834, %r835, %r851, %r852, %r853;
	// end inline asm
	// begin inline asm
	shfl.sync.down.b32 %r839, %r840, %r851, %r852, %r853;
	// end inline asm
	mov.b64 	%rd317, {%r834, %r839};
	mov.b64 	%fd1441, %rd317;
	mov.b64 	{%r845, %r850}, %rd618;
	// begin inline asm
	shfl.sync.down.b32 %r844, %r845, %r851, %r852, %r853;
	// end inline asm
	// begin inline asm
	shfl.sync.down.b32 %r849, %r850, %r851, %r852, %r853;
	// end inline asm
	mov.b64 	%rd150, {%r844, %r849};
	setp.gt.s32 	%p49, %r203, 15;
	setp.lt.f64 	%p50, %fd2247, %fd1441;
	or.pred  	%p51, %p49, %p50;
	mov.f64 	%fd2335, %fd2237;
	mov.f64 	%fd2334, %fd2238;
	mov.f64 	%fd2333, %fd2239;
	mov.f64 	%fd2332, %fd2240;
	mov.f64 	%fd2331, %fd2241;
	mov.f64 	%fd2330, %fd2242;
	mov.f64 	%fd2329, %fd2243;
	mov.f64 	%fd2328, %fd2244;
	mov.f64 	%fd2327, %fd2245;
	mov.f64 	%fd2326, %fd2246;
	mov.u32 	%r2251, %r2243;
	mov.f64 	%fd2325, %fd2247;
	mov.u64 	%rd626, %rd618;
	@%p51 bra 	$L__BB5_156;
	setp.gt.f64 	%p52, %fd2247, %fd1441;
	mov.f64 	%fd2335, %fd1431;
	mov.f64 	%fd2334, %fd1432;
	mov.f64 	%fd2333, %fd1433;
	mov.f64 	%fd2332, %fd1434;
	mov.f64 	%fd2331, %fd1435;
	mov.f64 	%fd2330, %fd1436;
	mov.f64 	%fd2329, %fd1437;
	mov.f64 	%fd2328, %fd1438;
	mov.f64 	%fd2327, %fd1439;
	mov.f64 	%fd2326, %fd1440;
	mov.u32 	%r2251, %r824;
	mov.f64 	%fd2325, %fd1441;
	mov.u64 	%rd626, %rd150;
	@%p52 bra 	$L__BB5_156;
	setp.lt.s64 	%p53, %rd618, %rd150;
	selp.f64 	%fd2335, %fd2237, %fd1431, %p53;
	selp.f64 	%fd2334, %fd2238, %fd1432, %p53;
	selp.f64 	%fd2333, %fd2239, %fd1433, %p53;
	selp.f64 	%fd2332, %fd2240, %fd1434, %p53;
	selp.f64 	%fd2331, %fd2241, %fd1435, %p53;
	selp.f64 	%fd2330, %fd2242, %fd1436, %p53;
	selp.f64 	%fd2329, %fd2243, %fd1437, %p53;
	selp.f64 	%fd2328, %fd2244, %fd1438, %p53;
	selp.f64 	%fd2327, %fd2245, %fd1439, %p53;
	selp.f64 	%fd2326, %fd2246, %fd1440, %p53;
	selp.b32 	%r2251, %r2243, %r824, %p53;
	selp.f64 	%fd2325, %fd2247, %fd1441, %p53;
	min.s64 	%rd626, %rd618, %rd150;
$L__BB5_156:
	setp.ne.s32 	%p54, %r203, 0;
	@%p54 bra 	$L__BB5_158;
	shr.u32 	%r854, %r110, 5;
	mov.u32 	%r855, _ZN6thrust24THRUST_300001_SM_1000_NS8cuda_cub4core6detail5shmemE;
	mad.lo.s32 	%r856, %r854, 104, %r855;
	st.shared.f64 	[%r856+8], %fd2335;
	st.shared.f64 	[%r856+16], %fd2334;
	st.shared.f64 	[%r856+24], %fd2333;
	st.shared.f64 	[%r856+32], %fd2332;
	st.shared.f64 	[%r856+40], %fd2331;
	st.shared.f64 	[%r856+48], %fd2330;
	st.shared.f64 	[%r856+56], %fd2329;
	st.shared.f64 	[%r856+64], %fd2328;
	st.shared.f64 	[%r856+72], %fd2327;
	st.shared.f64 	[%r856+80], %fd2326;
	st.shared.u32 	[%r856+88], %r2251;
	st.shared.f64 	[%r856+96], %fd2325;
	st.shared.u64 	[%r856+104], %rd626;
$L__BB5_158:
	bar.sync 	0;
	setp.ne.s32 	%p55, %r110, 0;
	@%p55 bra 	$L__BB5_180;
	ld.shared.v2.f64 	{%fd1464, %fd1465}, [_ZN6thrust24THRUST_300001_SM_1000_NS8cuda_cub4core6detail5shmemE+112];
	ld.shared.v2.f64 	{%fd1466, %fd1467}, [_ZN6thrust24THRUST_300001_SM_1000_NS8cuda_cub4core6detail5shmemE+128];
	ld.shared.v2.f64 	{%fd1468, %fd1469}, [_ZN6thrust24THRUST_300001_SM_1000_NS8cuda_cub4core6detail5shmemE+144];
	ld.shared.v2.f64 	{%fd1470, %fd1471}, [_ZN6thrust24THRUST_300001_SM_1000_NS8cuda_cub4core6detail5shmemE+160];
	ld.shared.v2.f64 	{%fd1472, %fd1473}, [_ZN6thrust24THRUST_300001_SM_1000_NS8cuda_cub4core6detail5shmemE+176];
	ld.shared.u32 	%r164, [_ZN6thrust24THRUST_300001_SM_1000_NS8cuda_cub4core6detail5shmemE+192];
	ld.shared.f64 	%fd1474, [_ZN6thrust24THRUST_300001_SM_1000_NS8cuda_cub4core6detail5shmemE+200];
	ld.shared.u64 	%rd153, [_ZN6thrust24THRUST_300001_SM_1000_NS8cuda_cub4core6detail5shmemE+208];
	setp.lt.f64 	%p56, %fd2325, %fd1474;
	mov.f64 	%fd2259, %fd2335;
	mov.f64 	%fd2260, %fd2334;
	mov.f64 	%fd2261, %fd2333;
	mov.f64 	%fd2262, %fd2332;
	mov.f64 	%fd2263, %fd2331;
	mov.f64 	%fd2264, %fd2330;
	mov.f64 	%fd2265, %fd2329;
	mov.f64 	%fd2266, %fd2328;
	mov.f64 	%fd2267, %fd2327;
	mov.f64 	%fd2268, %fd2326;
	mov.u32 	%r2245, %r2251;
	mov.f64 	%fd2269, %fd2325;
	mov.u64 	%rd620, %rd626;
	@%p56 bra 	$L__BB5_162;
	setp.lt.f64 	%p57, %fd1474, %fd2325;
	mov.f64 	%fd2259, %fd1464;
	mov.f64 	%fd2260, %fd1465;
	mov.f64 	%fd2261, %fd1466;
	mov.f64 	%fd2262, %fd1467;
	mov.f64 	%fd2263, %fd1468;
	mov.f64 	%fd2264, %fd1469;
	mov.f64 	%fd2265, %fd1470;
	mov.f64 	%fd2266, %fd1471;
	mov.f64 	%fd2267, %fd1472;
	mov.f64 	%fd2268, %fd1473;
	mov.u32 	%r2245, %r164;
	mov.f64 	%fd2269, %fd1474;
	mov.u64 	%rd620, %rd153;
	@%p57 bra 	$L__BB5_162;
	setp.lt.s64 	%p58, %rd626, %rd153;
	selp.f64 	%fd2259, %fd2335, %fd1464, %p58;
	selp.f64 	%fd2260, %fd2334, %fd1465, %p58;
	selp.f64 	%fd2261, %fd2333, %fd1466, %p58;
	selp.f64 	%fd2262, %fd2332, %fd1467, %p58;
	selp.f64 	%fd2263, %fd2331, %fd1468, %p58;
	selp.f64 	%fd2264, %fd2330, %fd1469, %p58;
	selp.f64 	%fd2265, %fd2329, %fd1470, %p58;
	selp.f64 	%fd2266, %fd2328, %fd1471, %p58;
	selp.f64 	%fd2267, %fd2327, %fd1472, %p58;
	selp.f64 	%fd2268, %fd2326, %fd1473, %p58;
	selp.b32 	%r2245, %r2251, %r164, %p58;
	selp.f64 	%fd2269, %fd2325, %fd1474, %p58;
	min.s64 	%rd620, %rd626, %rd153;
$L__BB5_162:
	ld.shared.f64 	%fd1497, [_ZN6thrust24THRUST_300001_SM_1000_NS8cuda_cub4core6detail5shmemE+216];
	ld.shared.v2.f64 	{%fd1498, %fd1499}, [_ZN6thrust24THRUST_300001_SM_1000_NS8cuda_cub4core6detail5shmemE+224];
	ld.shared.v2.f64 	{%fd1500, %fd1501}, [_ZN6thrust24THRUST_300001_SM_1000_NS8cuda_cub4core6detail5shmemE+240];
	ld.shared.v2.f64 	{%fd1502, %fd1503}, [_ZN6thrust24THRUST_300001_SM_1000_NS8cuda_cub4core6detail5shmemE+256];
	ld.shared.v2.f64 	{%fd1504, %fd1505}, [_ZN6thrust24THRUST_300001_SM_1000_NS8cuda_cub4core6detail5shmemE+272];
	ld.shared.f64 	%fd1506, [_ZN6thrust24THRUST_300001_SM_1000_NS8cuda_cub4core6detail5shmemE+288];
	ld.shared.u32 	%r167, [_ZN6thrust24THRUST_300001_SM_1000_NS8cuda_cub4core6detail5shmemE+296];
	ld.shared.v2.u64 	{%rd318, %rd156}, [_ZN6thrust24THRUST_300001_SM_1000_NS8cuda_cub4core6detail5shmemE+304];
	mov.b64 	%fd1507, %rd318;
	setp.lt.f64 	%p59, %fd2269, %fd1507;
	mov.f64 	%fd2270, %fd2259;
	mov.f64 	%fd2271, %fd2260;
	mov.f64 	%fd2272, %fd2261;
	mov.f64 	%fd2273, %fd2262;
	mov.f64 	%fd2274, %fd2263;
	mov.f64 	%fd2275, %fd2264;
	mov.f64 	%fd2276, %fd2265;
	mov.f64 	%fd2277, %fd2266;
	mov.f64 	%fd2278, %fd2267;
	mov.f64 	%fd2279, %fd2268;
	mov.u32 	%r2246, %r2245;
	mov.f64 	%fd2280, %fd2269;
	mov.u64 	%rd621, %rd620;
	@%p59 bra 	$L__BB5_165;
	setp.lt.f64 	%p60, %fd1507, %fd2269;
	mov.f64 	%fd2270, %fd1497;
	mov.f64 	%fd2271, %fd1498;
	mov.f64 	%fd2272, %fd1499;
	mov.f64 	%fd2273, %fd1500;
	mov.f64 	%fd2274, %fd1501;
	mov.f64 	%fd2275, %fd1502;
	mov.f64 	%fd2276, %fd1503;
	mov.f64 	%fd2277, %fd1504;
	mov.f64 	%fd2278, %fd1505;
	mov.f64 	%fd2279, %fd1506;
	mov.u32 	%r2246, %r167;
	mov.f64 	%fd2280, %fd1507;
	mov.u64 	%rd621, %rd156;
	@%p60 bra 	$L__BB5_165;
	setp.lt.s64 	%p61, %rd620, %rd156;
	selp.f64 	%fd2270, %fd2259, %fd1497, %p61;
	selp.f64 	%fd2271, %fd2260, %fd1498, %p61;
	selp.f64 	%fd2272, %fd2261, %fd1499, %p61;
	selp.f64 	%fd2273, %fd2262, %fd1500, %p61;
	selp.f64 	%fd2274, %fd2263, %fd1501, %p61;
	selp.f64 	%fd2275, %fd2264, %fd1502, %p61;
	selp.f64 	%fd2276, %fd2265, %fd1503, %p61;
	selp.f64 	%fd2277, %fd2266, %fd1504, %p61;
	selp.f64 	%fd2278, %fd2267, %fd1505, %p61;
	selp.f64 	%fd2279, %fd2268, %fd1506, %p61;
	selp.b32 	%r2246, %r2245, %r167, %p61;
	selp.f64 	%fd2280, %fd2269, %fd1507, %p61;
	min.s64 	%rd621, %rd620, %rd156;
$L__BB5_165:
	ld.shared.v2.f64 	{%fd1530, %fd1531}, [_ZN6thrust24THRUST_300001_SM_1000_NS8cuda_cub4core6detail5shmemE+320];
	ld.shared.v2.f64 	{%fd1532, %fd1533}, [_ZN6thrust24THRUST_300001_SM_1000_NS8cuda_cub4core6detail5shmemE+336];
	ld.shared.v2.f64 	{%fd1534, %fd1535}, [_ZN6thrust24THRUST_300001_SM_1000_NS8cuda_cub4core6detail5shmemE+352];
	ld.shared.v2.f64 	{%fd1536, %fd1537}, [_ZN6thrust24THRUST_300001_SM_1000_NS8cuda_cub4core6detail5shmemE+368];
	ld.shared.v2.f64 	{%fd1538, %fd1539}, [_ZN6thrust24THRUST_300001_SM_1000_NS8cuda_cub4core6detail5shmemE+384];
	ld.shared.u32 	%r170, [_ZN6thrust24THRUST_300001_SM_1000_NS8cuda_cub4core6detail5shmemE+400];
	ld.shared.f64 	%fd1540, [_ZN6thrust24THRUST_300001_SM_1000_NS8cuda_cub4core6detail5shmemE+408];
	ld.shared.u64 	%rd159, [_ZN6thrust24THRUST_300001_SM_1000_NS8cuda_cub4core6detail5shmemE+416];
	setp.lt.f64 	%p62, %fd2280, %fd1540;
	mov.f64 	%fd2281, %fd2270;
	mov.f64 	%fd2282, %fd2271;
	mov.f64 	%fd2283, %fd2272;
	mov.f64 	%fd2284, %fd2273;
	mov.f64 	%fd2285, %fd2274;
	mov.f64 	%fd2286, %fd2275;
	mov.f64 	%fd2287, %fd2276;
	mov.f64 	%fd2288, %fd2277;
	mov.f64 	%fd2289, %fd2278;
	mov.f64 	%fd2290, %fd2279;
	mov.u32 	%r2247, %r2246;
	mov.f64 	%fd2291, %fd2280;
	mov.u64 	%rd622, %rd621;
	@%p62 bra 	$L__BB5_168;
	setp.lt.f64 	%p63, %fd1540, %fd2280;
	mov.f64 	%fd2281, %fd1530;
	mov.f64 	%fd2282, %fd1531;
	mov.f64 	%fd2283, %fd1532;
	mov.f64 	%fd2284, %fd1533;
	mov.f64 	%fd2285, %fd1534;
	mov.f64 	%fd2286, %fd1535;
	mov.f64 	%fd2287, %fd1536;
	mov.f64 	%fd2288, %fd1537;
	mov.f64 	%fd2289, %fd1538;
	mov.f64 	%fd2290, %fd1539;
	mov.u32 	%r2247, %r170;
	mov.f64 	%fd2291, %fd1540;
	mov.u64 	%rd622, %rd159;
	@%p63 bra 	$L__BB5_168;
	setp.lt.s64 	%p64, %rd621, %rd159;
	selp.f64 	%fd2281, %fd2270, %fd1530, %p64;
	selp.f64 	%fd2282, %fd2271, %fd1531, %p64;
	selp.f64 	%fd2283, %fd2272, %fd1532, %p64;
	selp.f64 	%fd2284, %fd2273, %fd1533, %p64;
	selp.f64 	%fd2285, %fd2274, %fd1534, %p64;
	selp.f64 	%fd2286, %fd2275, %fd1535, %p64;
	selp.f64 	%fd2287, %fd2276, %fd1536, %p64;
	selp.f64 	%fd2288, %fd2277, %fd1537, %p64;
	selp.f64 	%fd2289, %fd2278, %fd1538, %p64;
	selp.f64 	%fd2290, %fd2279, %fd1539, %p64;
	selp.b32 	%r2247, %r2246, %r170, %p64;
	selp.f64 	%fd2291, %fd2280, %fd1540, %p64;
	min.s64 	%rd622, %rd621, %rd159;
$L__BB5_168:
	ld.shared.f64 	%fd1563, [_ZN6thrust24THRUST_300001_SM_1000_NS8cuda_cub4core6detail5shmemE+424];
	ld.shared.v2.f64 	{%fd1564, %fd1565}, [_ZN6thrust24THRUST_300001_SM_1000_NS8cuda_cub4core6detail5shmemE+432];
	ld.shared.v2.f64 	{%fd1566, %fd1567}, [_ZN6thrust24THRUST_300001_SM_1000_NS8cuda_cub4core6detail5shmemE+448];
	ld.shared.v2.f64 	{%fd1568, %fd1569}, [_ZN6thrust24THRUST_300001_SM_1000_NS8cuda_cub4core6detail5shmemE+464];
	ld.shared.v2.f64 	{%fd1570, %fd1571}, [_ZN6thrust24THRUST_300001_SM_1000_NS8cuda_cub4core6detail5shmemE+480];
	ld.shared.f64 	%fd1572, [_ZN6thrust24THRUST_300001_SM_1000_NS8cuda_cub4core6detail5shmemE+496];
	ld.shared.u32 	%r173, [_ZN6thrust24THRUST_300001_SM_1000_NS8cuda_cub4core6detail5shmemE+504];
	ld.shared.v2.u64 	{%rd319, %rd162}, [_ZN6thrust24THRUST_300001_SM_1000_NS8cuda_cub4core6detail5shmemE+512];
	mov.b64 	%fd1573, %rd319;
	setp.lt.f64 	%p65, %fd2291, %fd1573;
	mov.f64 	%fd2292, %fd2281;
	mov.f64 	%fd2293, %fd2282;
	mov.f64 	%fd2294, %fd2283;
	mov.f64 	%fd2295, %fd2284;
	mov.f64 	%fd2296, %fd2285;
	mov.f64 	%fd2297, %fd2286;
	mov.f64 	%fd2298, %fd2287;
	mov.f64 	%fd2299, %fd2288;
	mov.f64 	%fd2300, %fd2289;
	mov.f64 	%fd2301, %fd2290;
	mov.u32 	%r2248, %r2247;
	mov.f64 	%fd2302, %fd2291;
	mov.u64 	%rd623, %rd622;
	@%p65 bra 	$L__BB5_171;
	setp.lt.f64 	%p66, %fd1573, %fd2291;
	mov.f64 	%fd2292, %fd1563;
	mov.f64 	%fd2293, %fd1564;
	mov.f64 	%fd2294, %fd1565;
	mov.f64 	%fd2295, %fd1566;
	mov.f64 	%fd2296, %fd1567;
	mov.f64 	%fd2297, %fd1568;
	mov.f64 	%fd2298, %fd1569;
	mov.f64 	%fd2299, %fd1570;
	mov.f64 	%fd2300, %fd1571;
	mov.f64 	%fd2301, %fd1572;
	mov.u32 	%r2248, %r173;
	mov.f64 	%fd2302, %fd1573;
	mov.u64 	%rd623, %rd162;
	@%p66 bra 	$L__BB5_171;
	setp.lt.s64 	%p67, %rd622, %rd162;
	selp.f64 	%fd2292, %fd2281, %fd1563, %p67;
	selp.f64 	%fd2293, %fd2282, %fd1564, %p67;
	selp.f64 	%fd2294, %fd2283, %fd1565, %p67;
	selp.f64 	%fd2295, %fd2284, %fd1566, %p67;
	selp.f64 	%fd2296, %fd2285, %fd1567, %p67;
	selp.f64 	%fd2297, %fd2286, %fd1568, %p67;
	selp.f64 	%fd2298, %fd2287, %fd1569, %p67;
	selp.f64 	%fd2299, %fd2288, %fd1570, %p67;
	selp.f64 	%fd2300, %fd2289, %fd1571, %p67;
	selp.f64 	%fd2301, %fd2290, %fd1572, %p67;
	selp.b32 	%r2248, %r2247, %r173, %p67;
	selp.f64 	%fd2302, %fd2291, %fd1573, %p67;
	min.s64 	%rd623, %rd622, %rd162;
$L__BB5_171:
	ld.shared.v2.f64 	{%fd1596, %fd1597}, [_ZN6thrust24THRUST_300001_SM_1000_NS8cuda_cub4core6detail5shmemE+528];
	ld.shared.v2.f64 	{%fd1598, %fd1599}, [_ZN6thrust24THRUST_300001_SM_1000_NS8cuda_cub4core6detail5shmemE+544];
	ld.shared.v2.f64 	{%fd1600, %fd1601}, [_ZN6thrust24THRUST_300001_SM_1000_NS8cuda_cub4core6detail5shmemE+560];
	ld.shared.v2.f64 	{%fd1602, %fd1603}, [_ZN6thrust24THRUST_300001_SM_1000_NS8cuda_cub4core6detail5shmemE+576];
	ld.shared.v2.f64 	{%fd1604, %fd1605}, [_ZN6thrust24THRUST_300001_SM_1000_NS8cuda_cub4core6detail5shmemE+592];
	ld.shared.u32 	%r176, [_ZN6thrust24THRUST_300001_SM_1000_NS8cuda_cub4core6detail5shmemE+608];
	ld.shared.f64 	%fd1606, [_ZN6thrust24THRUST_300001_SM_1000_NS8cuda_cub4core6detail5shmemE+616];
	ld.shared.u64 	%rd165, [_ZN6thrust24THRUST_300001_SM_1000_NS8cuda_cub4core6detail5shmemE+624];
	setp.lt.f64 	%p68, %fd2302, %fd1606;
	mov.f64 	%fd2303, %fd2292;
	mov.f64 	%fd2304, %fd2293;
	mov.f64 	%fd2305, %fd2294;
	mov.f64 	%fd2306, %fd2295;
	mov.f64 	%fd2307, %fd2296;
	mov.f64 	%fd2308, %fd2297;
	mov.f64 	%fd2309, %fd2298;
	mov.f64 	%fd2310, %fd2299;
	mov.f64 	%fd2311, %fd2300;
	mov.f64 	%fd2312, %fd2301;
	mov.u32 	%r2249, %r2248;
	mov.f64 	%fd2313, %fd2302;
	mov.u64 	%rd624, %rd623;
	@%p68 bra 	$L__BB5_174;
	setp.lt.f64 	%p69, %fd1606, %fd2302;
	mov.f64 	%fd2303, %fd1596;
	mov.f64 	%fd2304, %fd1597;
	mov.f64 	%fd2305, %fd1598;
	mov.f64 	%fd2306, %fd1599;
	mov.f64 	%fd2307, %fd1600;
	mov.f64 	%fd2308, %fd1601;
	mov.f64 	%fd2309, %fd1602;
	mov.f64 	%fd2310, %fd1603;
	mov.f64 	%fd2311, %fd1604;
	mov.f64 	%fd2312, %fd1605;
	mov.u32 	%r2249, %r176;
	mov.f64 	%fd2313, %fd1606;
	mov.u64 	%rd624, %rd165;
	@%p69 bra 	$L__BB5_174;
	setp.lt.s64 	%p70, %rd623, %rd165;
	selp.f64 	%fd2303, %fd2292, %fd1596, %p70;
	selp.f64 	%fd2304, %fd2293, %fd1597, %p70;
	selp.f64 	%fd2305, %fd2294, %fd1598, %p70;
	selp.f64 	%fd2306, %fd2295, %fd1599, %p70;
	selp.f64 	%fd2307, %fd2296, %fd1600, %p70;
	selp.f64 	%fd2308, %fd2297, %fd1601, %p70;
	selp.f64 	%fd2309, %fd2298, %fd1602, %p70;
	selp.f64 	%fd2310, %fd2299, %fd1603, %p70;
	selp.f64 	%fd2311, %fd2300, %fd1604, %p70;
	selp.f64 	%fd2312, %fd2301, %fd1605, %p70;
	selp.b32 	%r2249, %r2248, %r176, %p70;
	selp.f64 	%fd2313, %fd2302, %fd1606, %p70;
	min.s64 	%rd624, %rd623, %rd165;
$L__BB5_174:
	ld.shared.f64 	%fd1629, [_ZN6thrust24THRUST_300001_SM_1000_NS8cuda_cub4core6detail5shmemE+632];
	ld.shared.v2.f64 	{%fd1630, %fd1631}, [_ZN6thrust24THRUST_300001_SM_1000_NS8cuda_cub4core6detail5shmemE+640];
	ld.shared.v2.f64 	{%fd1632, %fd1633}, [_ZN6thrust24THRUST_300001_SM_1000_NS8cuda_cub4core6detail5shmemE+656];
	ld.shared.v2.f64 	{%fd1634, %fd1635}, [_ZN6thrust24THRUST_300001_SM_1000_NS8cuda_cub4core6detail5shmemE+672];
	ld.shared.v2.f64 	{%fd1636, %fd1637}, [_ZN6thrust24THRUST_300001_SM_1000_NS8cuda_cub4core6detail5shmemE+688];
	ld.shared.f64 	%fd1638, [_ZN6thrust24THRUST_300001_SM_1000_NS8cuda_cub4core6detail5shmemE+704];
	ld.shared.u32 	%r179, [_ZN6thrust24THRUST_300001_SM_1000_NS8cuda_cub4core6detail5shmemE+712];
	ld.shared.v2.u64 	{%rd320, %rd168}, [_ZN6thrust24THRUST_300001_SM_1000_NS8cuda_cub4core6detail5shmemE+720];
	mov.b64 	%fd1639, %rd320;
	setp.lt.f64 	%p71, %fd2313, %fd1639;
	mov.f64 	%fd2314, %fd2303;
	mov.f64 	%fd2315, %fd2304;
	mov.f64 	%fd2316, %fd2305;
	mov.f64 	%fd2317, %fd2306;
	mov.f64 	%fd2318, %fd2307;
	mov.f64 	%fd2319, %fd2308;
	mov.f64 	%fd2320, %fd2309;
	mov.f64 	%fd2321, %fd2310;
	mov.f64 	%fd2322, %fd2311;
	mov.f64 	%fd2323, %fd2312;
	mov.u32 	%r2250, %r2249;
	mov.f64 	%fd2324, %fd2313;
	mov.u64 	%rd625, %rd624;
	@%p71 bra 	$L__BB5_177;
	setp.lt.f64 	%p72, %fd1639, %fd2313;
	mov.f64 	%fd2314, %fd1629;
	mov.f64 	%fd2315, %fd1630;
	mov.f64 	%fd2316, %fd1631;
	mov.f64 	%fd2317, %fd1632;
	mov.f64 	%fd2318, %fd1633;
	mov.f64 	%fd2319, %fd1634;
	mov.f64 	%fd2320, %fd1635;
	mov.f64 	%fd2321, %fd1636;
	mov.f64 	%fd2322, %fd1637;
	mov.f64 	%fd2323, %fd1638;
	mov.u32 	%r2250, %r179;
	mov.f64 	%fd2324, %fd1639;
	mov.u64 	%rd625, %rd168;
	@%p72 bra 	$L__BB5_177;
	setp.lt.s64 	%p73, %rd624, %rd168;
	selp.f64 	%fd2314, %fd2303, %fd1629, %p73;
	selp.f64 	%fd2315, %fd2304, %fd1630, %p73;
	selp.f64 	%fd2316, %fd2305, %fd1631, %p73;
	selp.f64 	%fd2317, %fd2306, %fd1632, %p73;
	selp.f64 	%fd2318, %fd2307, %fd1633, %p73;
	selp.f64 	%fd2319, %fd2308, %fd1634, %p73;
	selp.f64 	%fd2320, %fd2309, %fd1635, %p73;
	selp.f64 	%fd2321, %fd2310, %fd1636, %p73;
	selp.f64 	%fd2322, %fd2311, %fd1637, %p73;
	selp.f64 	%fd2323, %fd2312, %fd1638, %p73;
	selp.b32 	%r2250, %r2249, %r179, %p73;
	selp.f64 	%fd2324, %fd2313, %fd1639, %p73;
	min.s64 	%rd625, %rd624, %rd168;
$L__BB5_177:
	ld.shared.v2.f64 	{%fd1662, %fd1663}, [_ZN6thrust24THRUST_300001_SM_1000_NS8cuda_cub4core6detail5shmemE+736];
	ld.shared.v2.f64 	{%fd1664, %fd1665}, [_ZN6thrust24THRUST_300001_SM_1000_NS8cuda_cub4core6detail5shmemE+752];
	ld.shared.v2.f64 	{%fd1666, %fd1667}, [_ZN6thrust24THRUST_300001_SM_1000_NS8cuda_cub4core6detail5shmemE+768];
	ld.shared.v2.f64 	{%fd1668, %fd1669}, [_ZN6thrust24THRUST_300001_SM_1000_NS8cuda_cub4core6detail5shmemE+784];
	ld.shared.v2.f64 	{%fd1670, %fd1671}, [_ZN6thrust24THRUST_300001_SM_1000_NS8cuda_cub4core6detail5shmemE+800];
	ld.shared.u32 	%r182, [_ZN6thrust24THRUST_300001_SM_1000_NS8cuda_cub4core6detail5shmemE+816];
	ld.shared.f64 	%fd1672, [_ZN6thrust24THRUST_300001_SM_1000_NS8cuda_cub4core6detail5shmemE+824];
	ld.shared.u64 	%rd171, [_ZN6thrust24THRUST_300001_SM_1000_NS8cuda_cub4core6detail5shmemE+832];
	setp.lt.f64 	%p74, %fd2324, %fd1672;
	mov.u64 	%rd626, %rd625;
	mov.f64 	%fd2325, %fd2324;
	mov.u32 	%r2251, %r2250;
	mov.f64 	%fd2326, %fd2323;
	mov.f64 	%fd2327, %fd2322;
	mov.f64 	%fd2328, %fd2321;
	mov.f64 	%fd2329, %fd2320;
	mov.f64 	%fd2330, %fd2319;
	mov.f64 	%fd2331, %fd2318;
	mov.f64 	%fd2332, %fd2317;
	mov.f64 	%fd2333, %fd2316;
	mov.f64 	%fd2334, %fd2315;
	mov.f64 	%fd2335, %fd2314;
	@%p74 bra 	$L__BB5_180;
	setp.lt.f64 	%p75, %fd1672, %fd2324;
	mov.u64 	%rd626, %rd171;
	mov.f64 	%fd2325, %fd1672;
	mov.u32 	%r2251, %r182;
	mov.f64 	%fd2326, %fd1671;
	mov.f64 	%fd2327, %fd1670;
	mov.f64 	%fd2328, %fd1669;
	mov.f64 	%fd2329, %fd1668;
	mov.f64 	%fd2330, %fd1667;
	mov.f64 	%fd2331, %fd1666;
	mov.f64 	%fd2332, %fd1665;
	mov.f64 	%fd2333, %fd1664;
	mov.f64 	%fd2334, %fd1663;
	mov.f64 	%fd2335, %fd1662;
	@%p75 bra 	$L__BB5_180;
	setp.lt.s64 	%p76, %rd625, %rd171;
	selp.f64 	%fd2335, %fd2314, %fd1662, %p76;
	selp.f64 	%fd2334, %fd2315, %fd1663, %p76;
	selp.f64 	%fd2333, %fd2316, %fd1664, %p76;
	selp.f64 	%fd2332, %fd2317, %fd1665, %p76;
	selp.f64 	%fd2331, %fd2318, %fd1666, %p76;
	selp.f64 	%fd2330, %fd2319, %fd1667, %p76;
	selp.f64 	%fd2329, %fd2320, %fd1668, %p76;
	selp.f64 	%fd2328, %fd2321, %fd1669, %p76;
	selp.f64 	%fd2327, %fd2322, %fd1670, %p76;
	selp.f64 	%fd2326, %fd2323, %fd1671, %p76;
	selp.b32 	%r2251, %r2250, %r182, %p76;
	selp.f64 	%fd2325, %fd2324, %fd1672, %p76;
	min.s64 	%rd626, %rd625, %rd171;
$L__BB5_180:
	mov.u32 	%r2184, %tid.x;
	setp.ne.s32 	%p203, %r2184, 0;
	@%p203 bra 	$L__BB5_182;
	ld.param.u64 	%rd562, [_ZN6thrust24THRUST_300001_SM_1000_NS8cuda_cub4core6detail13_kernel_agentINS1_8__reduce11ReduceAgentINS0_12zip_iteratorIN4cuda3std3__45tupleIJP8DataNodeNS0_17counting_iteratorIlNS0_11use_defaultESF_SF_EEEEEEEPNSB_IJSC_lEEESJ_lNS1_9__extrema9arg_min_fISC_l12cmp_impurityEEEEJSI_SK_lSO_EEEvDpT0__param_1];
	cvta.to.global.u64 	%rd561, %rd562;
	st.global.f64 	[%rd561], %fd2335;
	st.global.f64 	[%rd561+8], %fd2334;
	st.global.f64 	[%rd561+16], %fd2333;
	st.global.f64 	[%rd561+24], %fd2332;
	st.global.f64 	[%rd561+32], %fd2331;
	st.global.f64 	[%rd561+40], %fd2330;
	st.global.f64 	[%rd561+48], %fd2329;
	st.global.f64 	[%rd561+56], %fd2328;
	st.global.f64 	[%rd561+64], %fd2327;
	st.global.f64 	[%rd561+72], %fd2326;
	st.global.u32 	[%rd561+80], %r2251;
	st.global.f64 	[%rd561+88], %fd2325;
	st.global.u64 	[%rd561+96], %rd626;
$L__BB5_182:
	ret;

}
	// .globl	_ZN6thrust24THRUST_300001_SM_1000_NS8cuda_cub4core6detail13_kernel_agentINS1_8__reduce11ReduceAgentINS0_12zip_iteratorIN4cuda3std3__45tupleIJP8DataNodeNS0_17counting_iteratorIlNS0_11use_defaultESF_SF_EEEEEEEPNSB_IJSC_lEEESJ_lNS1_9__extrema9arg_min_fISC_l12cmp_impurityEEEEJSI_SK_lN3cub18CUB_300001_SM_100013GridEvenShareIlEENSR_9GridQueueIyEESO_EEEvDpT0_
.visible .entry _ZN6thrust24THRUST_300001_SM_1000_NS8cuda_cub4core6detail13_kernel_agentINS1_8__reduce11ReduceAgentINS0_12zip_iteratorIN4cuda3std3__45tupleIJP8DataNodeNS0_17counting_iteratorIlNS0_11use_defaultESF_SF_EEEEEEEPNSB_IJSC_lEEESJ_lNS1_9__extrema9arg_min_fISC_l12cmp_impurityEEEEJSI_SK_lN3cub18CUB_300001_SM_100013GridEvenShareIlEENSR_9GridQueueIyEESO_EEEvDpT0_(
	.param .align 8 .b8 _ZN6thrust24THRUST_300001_SM_1000_NS8cuda_cub4core6detail13_kernel_agentINS1_8__reduce11ReduceAgentINS0_12zip_iteratorIN4cuda3std3__45tupleIJP8DataNodeNS0_17counting_iteratorIlNS0_11use_defaultESF_SF_EEEEEEEPNSB_IJSC_lEEESJ_lNS1_9__extrema9arg_min_fISC_l12cmp_impurityEEEEJSI_SK_lN3cub18CUB_300001_SM_100013GridEvenShareIlEENSR_9GridQueueIyEESO_EEEvDpT0__param_0[16],
	.param .u64 .ptr .align 1 _ZN6thrust24THRUST_300001_SM_1000_NS8cuda_cub4core6detail13_kernel_agentINS1_8__reduce11ReduceAgentINS0_12zip_iteratorIN4cuda3std3__45tupleIJP8DataNodeNS0_17counting_iteratorIlNS0_11use_defaultESF_SF_EEEEEEEPNSB_IJSC_lEEESJ_lNS1_9__extrema9arg_min_fISC_l12cmp_impurityEEEEJSI_SK_lN3cub18CUB_300001_SM_100013GridEvenShareIlEENSR_9GridQueueIyEESO_EEEvDpT0__param_1,
	.param .u64 _ZN6thrust24THRUST_300001_SM_1000_NS8cuda_cub4core6detail13_kernel_agentINS1_8__reduce11ReduceAgentINS0_12zip_iteratorIN4cuda3std3__45tupleIJP8DataNodeNS0_17counting_iteratorIlNS0_11use_defaultESF_SF_EEEEEEEPNSB_IJSC_lEEESJ_lNS1_9__extrema9arg_min_fISC_l12cmp_impurityEEEEJSI_SK_lN3cub18CUB_300001_SM_100013GridEvenShareIlEENSR_9GridQueueIyEESO_EEEvDpT0__param_2,
	.param .align 8 .b8 _ZN6thrust24THRUST_300001_SM_1000_NS8cuda_cub4core6detail13_kernel_agentINS1_8__reduce11ReduceAgentINS0_12zip_iteratorIN4cuda3std3__45tupleIJP8DataNodeNS0_17counting_iteratorIlNS0_11use_defaultESF_SF_EEEEEEEPNSB_IJSC_lEEESJ_lNS1_9__extrema9arg_min_fISC_l12cmp_impurityEEEEJSI_SK_lN3cub18CUB_300001_SM_100013GridEvenShareIlEENSR_9GridQueueIyEESO_EEEvDpT0__param_3[72],
	.param .align 8 .b8 _ZN6thrust24THRUST_300001_SM_1000_NS8cuda_cub4core6detail13_kernel_agentINS1_8__reduce11ReduceAgentINS0_12zip_iteratorIN4cuda3std3__45tupleIJP8DataNodeNS0_17counting_iteratorIlNS0_11use_defaultESF_SF_EEEEEEEPNSB_IJSC_lEEESJ_lNS1_9__extrema9arg_min_fISC_l12cmp_impurityEEEEJSI_SK_lN3cub18CUB_300001_SM_100013GridEvenShareIlEENSR_9GridQueueIyEESO_EEEvDpT0__param_4[8],
	.param .align 1 .b8 _ZN6thrust24THRUST_300001_SM_1000_NS8cuda_cub4core6detail13_kernel_agentINS1_8__reduce11ReduceAgentINS0_12zip_iteratorIN4cuda3std3__45tupleIJP8DataNodeNS0_17counting_iteratorIlNS0_11use_defaultESF_SF_EEEEEEEPNSB_IJSC_lEEESJ_lNS1_9__extrema9arg_min_fISC_l12cmp_impurityEEEEJSI_SK_lN3cub18CUB_300001_SM_100013GridEvenShareIlEENSR_9GridQueueIyEESO_EEEvDpT0__param_5[1]
)
.maxntid 256
{
	.reg .pred 	%p<206>;
	.reg .b32 	%r<2263>;
	.reg .b64 	%rd<653>;
	.reg .b64 	%fd<2336>;

	ld.param.u64 	%rd178, [_ZN6thrust24THRUST_300001_SM_1000_NS8cuda_cub4core6detail13_kernel_agentINS1_8__reduce11ReduceAgentINS0_12zip_iteratorIN4cuda3std3__45tupleIJP8DataNodeNS0_17counting_iteratorIlNS0_11use_defaultESF_SF_EEEEEEEPNSB_IJSC_lEEESJ_lNS1_9__extrema9arg_min_fISC_l12cmp_impurityEEEEJSI_SK_lN3cub18CUB_300001_SM_100013GridEvenShareIlEENSR_9GridQueueIyEESO_EEEvDpT0__param_0+8];
	ld.param.u64 	%rd177, [_ZN6thrust24THRUST_300001_SM_1000_NS8cuda_cub4core6detail13_kernel_agentINS1_8__reduce11ReduceAgentINS0_12zip_iteratorIN4cuda3std3__45tupleIJP8DataNodeNS0_17counting_iteratorIlNS0_11use_defaultESF_SF_EEEEEEEPNSB_IJSC_lEEESJ_lNS1_9__extrema9arg_min_fISC_l12cmp_impurityEEEEJSI_SK_lN3cub18CUB_300001_SM_100013GridEvenShareIlEENSR_9GridQueueIyEESO_EEEvDpT0__param_0];
	ld.param.u64 	%rd181, [_ZN6thrust24THRUST_300001_SM_1000_NS8cuda_cub4core6detail13_kernel_agentINS1_8__reduce11ReduceAgentINS0_12zip_iteratorIN4cuda3std3__45tupleIJP8DataNodeNS0_17counting_iteratorIlNS0_11use_defaultESF_SF_EEEEEEEPNSB_IJSC_lEEESJ_lNS1_9__extrema9arg_min_fISC_l12cmp_impurityEEEEJSI_SK_lN3cub18CUB_300001_SM_100013GridEvenShareIlEENSR_9GridQueueIyEESO_EEEvDpT0__param_4];
	ld.param.u64 	%rd180, [_ZN6thrust24THRUST_300001_SM_1000_NS8cuda_cub4core6detail13_kernel_agentINS1_8__reduce11ReduceAgentINS0_12zip_iteratorIN4cuda3std3__45tupleIJP8DataNodeNS0_17counting_iteratorIlNS0_11use_defaultESF_SF_EEEEEEEPNSB_IJSC_lEEESJ_lNS1_9__extrema9arg_min_fISC_l12cmp_impurityEEEEJSI_SK_lN3cub18CUB_300001_SM_100013GridEvenShareIlEENSR_9GridQueueIyEESO_EEEvDpT0__param_2];
	cvta.to.global.u64 	%rd1, %rd181;
	cvta.to.global.u64 	%rd2, %rd177;
	mov.u32 	%r1, %ctaid.x;
	shl.b32 	%r187, %r1, 8;
	cvt.u64.u32 	%rd4, %r187;
	mov.u32 	%r188, %nctaid.x;
	shl.b32 	%r189, %r188, 8;
	cvt.u64.u32 	%rd5, %r189;
	add.s64 	%rd182, %rd4, 256;
	setp.le.s64 	%p1, %rd182, %rd180;
	@%p1 bra 	$L__BB6_111;
	cvt.u32.u64 	%r863, %rd4;
	cvt.u32.u64 	%r2, %rd180;
	sub.s32 	%r3, %r2, %r863;
	mov.u32 	%r4, %tid.x;
	setp.ge.s32 	%p79, %r4, %r3;
	mov.b32 	%r2210, 0;
	mov.f64 	%fd1797, 0d0000000000000000;
	mov.b64 	%rd600, 0;
	mov.f64 	%fd1798, %fd1797;
	mov.f64 	%fd1799, %fd1797;
	mov.f64 	%fd1800, %fd1797;
	mov.f64 	%fd1801, %fd1797;
	mov.f64 	%fd1802, %fd1797;
	mov.f64 	%fd1803, %fd1797;
	mov.f64 	%fd1804, %fd1797;
	mov.f64 	%fd1805, %fd1797;
	mov.f64 	%fd1806, %fd1797;
	mov.f64 	%fd1807, %fd1797;
	mov.u32 	%r2202, %r4;
	@%p79 bra 	$L__BB6_3;
	cvt.u64.u32 	%rd332, %r4;
	add.s64 	%rd333, %rd4, %rd332;
	mad.lo.s64 	%rd334, %rd333, 96, %rd2;
	add.s64 	%rd600, %rd178, %rd333;
	ld.global.f64 	%fd1807, [%rd334];
	ld.global.f64 	%fd1806, [%rd334+8];
	ld.global.f64 	%fd1805, [%rd334+16];
	ld.global.f64 	%fd1804, [%rd334+24];
	ld.global.f64 	%fd1803, [%rd334+32];
	ld.global.f64 	%fd1802, [%rd334+40];
	ld.global.f64 	%fd1801, [%rd334+48];
	ld.global.f64 	%fd1800, [%rd334+56];
	ld.global.f64 	%fd1799, [%rd334+64];
	ld.global.f64 	%fd1798, [%rd334+72];
	ld.global.u32 	%r2210, [%rd334+80];
	ld.global.f64 	%fd1797, [%rd334+88];
	add.s32 	%r2202, %r4, 256;
$L__BB6_3:
	setp.ge.s32 	%p80, %r2202, %r3;
	@%p80 bra 	$L__BB6_25;
	not.b32 	%r866, %r2202;
	add.s32 	%r867, %r866, %r2;
	sub.s32 	%r9, %r867, %r863;
	and.b32  	%r868, %r9, 768;
	setp.eq.s32 	%p81, %r868, 768;
	@%p81 bra 	$L__BB6_10;
	cvt.u64.u32 	%rd336, %r2202;
	add.s64 	%rd337, %rd336, %rd4;
	add.s64 	%rd591, %rd337, %rd178;
	shr.u32 	%r869, %r9, 8;
	add.s32 	%r870, %r869, 1;
	and.b32  	%r871, %r870, 3;
	neg.s32 	%r2198, %r871;
	mad.lo.s64 	%rd338, %rd337, 96, %rd2;
	add.s64 	%rd590, %rd338, 48;
$L__BB6_6:
	.pragma "nounroll";
	mov.u64 	%rd12, %rd600;
	mov.f64 	%fd33, %fd1797;
	mov.u32 	%r13, %r2210;
	mov.f64 	%fd32, %fd1798;
	mov.f64 	%fd31, %fd1799;
	mov.f64 	%fd30, %fd1800;
	mov.f64 	%fd29, %fd1801;
	mov.f64 	%fd28, %fd1802;
	mov.f64 	%fd27, %fd1803;
	mov.f64 	%fd26, %fd1804;
	mov.f64 	%fd25, %fd1805;
	mov.f64 	%fd24, %fd1806;
	mov.f64 	%fd23, %fd1807;
	ld.global.f64 	%fd34, [%rd590+-48];
	ld.global.f64 	%fd35, [%rd590+-40];
	ld.global.f64 	%fd36, [%rd590+-32];
	ld.global.f64 	%fd37, [%rd590+-24];
	ld.global.f64 	%fd38, [%rd590+-16];
	ld.global.f64 	%fd39, [%rd590+-8];
	ld.global.f64 	%fd40, [%rd590];
	ld.global.f64 	%fd41, [%rd590+8];
	ld.global.f64 	%fd42, [%rd590+16];
	ld.global.f64 	%fd43, [%rd590+24];
	ld.global.u32 	%r14, [%rd590+32];
	ld.global.f64 	%fd44, [%rd590+40];
	setp.lt.f64 	%p82, %fd33, %fd44;
	@%p82 bra 	$L__BB6_9;
	setp.lt.f64 	%p83, %fd44, %fd33;
	mov.u64 	%rd600, %rd591;
	mov.f64 	%fd1797, %fd44;
	mov.u32 	%r2210, %r14;
	mov.f64 	%fd1798, %fd43;
	mov.f64 	%fd1799, %fd42;
	mov.f64 	%fd1800, %fd41;
	mov.f64 	%fd1801, %fd40;
	mov.f64 	%fd1802, %fd39;
	mov.f64 	%fd1803, %fd38;
	mov.f64 	%fd1804, %fd37;
	mov.f64 	%fd1805, %fd36;
	mov.f64 	%fd1806, %fd35;
	mov.f64 	%fd1807, %fd34;
	@%p83 bra 	$L__BB6_9;
	setp.lt.s64 	%p84, %rd12, %rd591;
	min.s64 	%rd600, %rd12, %rd591;
	selp.f64 	%fd1797, %fd33, %fd44, %p84;
	selp.b32 	%r2210, %r13, %r14, %p84;
	selp.f64 	%fd1798, %fd32, %fd43, %p84;
	selp.f64 	%fd1799, %fd31, %fd42, %p84;
	selp.f64 	%fd1800, %fd30, %fd41, %p84;
	selp.f64 	%fd1801, %fd29, %fd40, %p84;
	selp.f64 	%fd1802, %fd28, %fd39, %p84;
	selp.f64 	%fd1803, %fd27, %fd38, %p84;
	selp.f64 	%fd1804, %fd26, %fd37, %p84;
	selp.f64 	%fd1805, %fd25, %fd36, %p84;
	selp.f64 	%fd1806, %fd24, %fd35, %p84;
	selp.f64 	%fd1807, %fd23, %fd34, %p84;
$L__BB6_9:
	add.s32 	%r2202, %r2202, 256;
	add.s64 	%rd591, %rd591, 256;
	add.s32 	%r2198, %r2198, 1;
	setp.ne.s32 	%p85, %r2198, 0;
	add.s64 	%rd590, %rd590, 24576;
	@%p85 bra 	$L__BB6_6;
$L__BB6_10:
	setp.lt.u32 	%p86, %r9, 768;
	@%p86 bra 	$L__BB6_25;
	add.s32 	%r2205, %r2202, 512;
$L__BB6_12:
	mov.u32 	%r23, %r2205;
	add.s32 	%r872, %r23, -512;
	cvt.s64.s32 	%rd339, %r872;
	add.s64 	%rd340, %rd339, %rd4;
	cvta.to.global.u64 	%rd341, %rd177;
	mad.lo.s64 	%rd20, %rd340, 96, %rd341;
	ld.global.f64 	%fd100, [%rd20];
	ld.global.f64 	%fd101, [%rd20+8];
	ld.global.f64 	%fd102, [%rd20+16];
	ld.global.f64 	%fd103, [%rd20+24];
	ld.global.f64 	%fd104, [%rd20+32];
	ld.global.f64 	%fd105, [%rd20+40];
	ld.global.f64 	%fd106, [%rd20+48];
	ld.global.f64 	%fd107, [%rd20+56];
	ld.global.f64 	%fd108, [%rd20+64];
	ld.global.f64 	%fd109, [%rd20+72];
	ld.global.u32 	%r25, [%rd20+80];
	ld.global.f64 	%fd110, [%rd20+88];
	setp.lt.f64 	%p87, %fd1797, %fd110;
	mov.u64 	%rd597, %rd600;
	mov.f64 	%fd1764, %fd1797;
	mov.u32 	%r2207, %r2210;
	mov.f64 	%fd1765, %fd1798;
	mov.f64 	%fd1766, %fd1799;
	mov.f64 	%fd1767, %fd1800;
	mov.f64 	%fd1768, %fd1801;
	mov.f64 	%fd1769, %fd1802;
	mov.f64 	%fd1770, %fd1803;
	mov.f64 	%fd1771, %fd1804;
	mov.f64 	%fd1772, %fd1805;
	mov.f64 	%fd1773, %fd1806;
	mov.f64 	%fd1774, %fd1807;
	@%p87 bra 	$L__BB6_15;
	add.s32 	%r873, %r23, -512;
	cvt.s64.s32 	%rd342, %r873;
	add.s64 	%rd343, %rd342, %rd4;
	add.s64 	%rd597, %rd343, %rd178;
	setp.lt.f64 	%p88, %fd110, %fd1797;
	mov.f64 	%fd1764, %fd110;
	mov.u32 	%r2207, %r25;
	mov.f64 	%fd1765, %fd109;
	mov.f64 	%fd1766, %fd108;
	mov.f64 	%fd1767, %fd107;
	mov.f64 	%fd1768, %fd106;
	mov.f64 	%fd1769, %fd105;
	mov.f64 	%fd1770, %fd104;
	mov.f64 	%fd1771, %fd103;
	mov.f64 	%fd1772, %fd102;
	mov.f64 	%fd1773, %fd101;
	mov.f64 	%fd1774, %fd100;
	@%p88 bra 	$L__BB6_15;
	add.s32 	%r874, %r23, -512;
	cvt.s64.s32 	%rd344, %r874;
	add.s64 	%rd345, %rd344, %rd4;
	add.s64 	%rd346, %rd345, %rd178;
	setp.lt.s64 	%p89, %rd600, %rd346;
	min.s64 	%rd597, %rd600, %rd346;
	selp.f64 	%fd1764, %fd1797, %fd110, %p89;
	selp.b32 	%r2207, %r2210, %r25, %p89;
	selp.f64 	%fd1765, %fd1798, %fd109, %p89;
	selp.f64 	%fd1766, %fd1799, %fd108, %p89;
	selp.f64 	%fd1767, %fd1800, %fd107, %p89;
	selp.f64 	%fd1768, %fd1801, %fd106, %p89;
	selp.f64 	%fd1769, %fd1802, %fd105, %p89;
	selp.f64 	%fd1770, %fd1803, %fd104, %p89;
	selp.f64 	%fd1771, %fd1804, %fd103, %p89;
	selp.f64 	%fd1772, %fd1805, %fd102, %p89;
	selp.f64 	%fd1773, %fd1806, %fd101, %p89;
	selp.f64 	%fd1774, %fd1807, %fd100, %p89;
$L__BB6_15:
	ld.global.f64 	%fd133, [%rd20+24576];
	ld.global.f64 	%fd134, [%rd20+24584];
	ld.global.f64 	%fd135, [%rd20+24592];
	ld.global.f64 	%fd136, [%rd20+24600];
	ld.global.f64 	%fd137, [%rd20+24608];
	ld.global.f64 	%fd138, [%rd20+24616];
	ld.global.f64 	%fd139, [%rd20+24624];
	ld.global.f64 	%fd140, [%rd20+24632];
	ld.global.f64 	%fd141, [%rd20+24640];
	ld.global.f64 	%fd142, [%rd20+24648];
	ld.global.u32 	%r28, [%rd20+24656];
	ld.global.f64 	%fd143, [%rd20+24664];
	setp.lt.f64 	%p90, %fd1764, %fd143;
	mov.u64 	%rd598, %rd597;
	mov.f64 	%fd1775, %fd1764;
	mov.u32 	%r2208, %r2207;
	mov.f64 	%fd1776, %fd1765;
	mov.f64 	%fd1777, %fd1766;
	mov.f64 	%fd1778, %fd1767;
	mov.f64 	%fd1779, %fd1768;
	mov.f64 	%fd1780, %fd1769;
	mov.f64 	%fd1781, %fd1770;
	mov.f64 	%fd1782, %fd1771;
	mov.f64 	%fd1783, %fd1772;
	mov.f64 	%fd1784, %fd1773;
	mov.f64 	%fd1785, %fd1774;
	@%p90 bra 	$L__BB6_18;
	add.s32 	%r875, %r23, -256;
	cvt.s64.s32 	%rd347, %r875;
	add.s64 	%rd348, %rd347, %rd4;
	add.s64 	%rd598, %rd348, %rd178;
	setp.lt.f64 	%p91, %fd143, %fd1764;
	mov.f64 	%fd1775, %fd143;
	mov.u32 	%r2208, %r28;
	mov.f64 	%fd1776, %fd142;
	mov.f64 	%fd1777, %fd141;
	mov.f64 	%fd1778, %fd140;
	mov.f64 	%fd1779, %fd139;
	mov.f64 	%fd1780, %fd138;
	mov.f64 	%fd1781, %fd137;
	mov.f64 	%fd1782, %fd136;
	mov.f64 	%fd1783, %fd135;
	mov.f64 	%fd1784, %fd134;
	mov.f64 	%fd1785, %fd133;
	@%p91 bra 	$L__BB6_18;
	add.s32 	%r876, %r23, -256;
	cvt.s64.s32 	%rd349, %r876;
	add.s64 	%rd350, %rd349, %rd4;
	add.s64 	%rd351, %rd350, %rd178;
	setp.lt.s64 	%p92, %rd597, %rd351;
	min.s64 	%rd598, %rd597, %rd351;
	selp.f64 	%fd1775, %fd1764, %fd143, %p92;
	selp.b32 	%r2208, %r2207, %r28, %p92;
	selp.f64 	%fd1776, %fd1765, %fd142, %p92;
	selp.f64 	%fd1777, %fd1766, %fd141, %p92;
	selp.f64 	%fd1778, %fd1767, %fd140, %p92;
	selp.f64 	%fd1779, %fd1768, %fd139, %p92;
	selp.f64 	%fd1780, %fd1769, %fd138, %p92;
	selp.f64 	%fd1781, %fd1770, %fd137, %p92;
	selp.f64 	%fd1782, %fd1771, %fd136, %p92;
	selp.f64 	%fd1783, %fd1772, %fd135, %p92;
	selp.f64 	%fd1784, %fd1773, %fd134, %p92;
	selp.f64 	%fd1785, %fd1774, %fd133, %p92;
$L__BB6_18:
	ld.global.f64 	%fd166, [%rd20+49152];
	ld.global.f64 	%fd167, [%rd20+49160];
	ld.global.f64 	%fd168, [%rd20+49168];
	ld.global.f64 	%fd169, [%rd20+49176];
	ld.global.f64 	%fd170, [%rd20+49184];
	ld.global.f64 	%fd171, [%rd20+49192];
	ld.global.f64 	%fd172, [%rd20+49200];
	ld.global.f64 	%fd173, [%rd20+49208];
	ld.global.f64 	%fd174, [%rd20+49216];
	ld.global.f64 	%fd175, [%rd20+49224];
	ld.global.u32 	%r31, [%rd20+49232];
	ld.global.f64 	%fd176, [%rd20+49240];
	setp.lt.f64 	%p93, %fd1775, %fd176;
	mov.u64 	%rd599, %rd598;
	mov.f64 	%fd1786, %fd1775;
	mov.u32 	%r2209, %r2208;
	mov.f64 	%fd1787, %fd1776;
	mov.f64 	%fd1788, %fd1777;
	mov.f64 	%fd1789, %fd1778;
	mov.f64 	%fd1790, %fd1779;
	mov.f64 	%fd1791, %fd1780;
	mov.f64 	%fd1792, %fd1781;
	mov.f64 	%fd1793, %fd1782;
	mov.f64 	%fd1794, %fd1783;
	mov.f64 	%fd1795, %fd1784;
	mov.f64 	%fd1796, %fd1785;
	@%p93 bra 	$L__BB6_21;
	cvt.s64.s32 	%rd352, %r23;
	add.s64 	%rd353, %rd352, %rd4;
	add.s64 	%rd599, %rd353, %rd178;
	setp.lt.f64 	%p94, %fd176, %fd1775;
	mov.f64 	%fd1786, %fd176;
	mov.u32 	%r2209, %r31;
	mov.f64 	%fd1787, %fd175;
	mov.f64 	%fd1788, %fd174;
	mov.f64 	%fd1789, %fd173;
	mov.f64 	%fd1790, %fd172;
	mov.f64 	%fd1791, %fd171;
	mov.f64 	%fd1792, %fd170;
	mov.f64 	%fd1793, %fd169;
	mov.f64 	%fd1794, %fd168;
	mov.f64 	%fd1795, %fd167;
	mov.f64 	%fd1796, %fd166;
	@%p94 bra 	$L__BB6_21;
	cvt.s64.s32 	%rd354, %r23;
	add.s64 	%rd355, %rd354, %rd4;
	add.s64 	%rd356, %rd355, %rd178;
	setp.lt.s64 	%p95, %rd598, %rd356;
	min.s64 	%rd599, %rd598, %rd356;
	selp.f64 	%fd1786, %fd1775, %fd176, %p95;
	selp.b32 	%r2209, %r2208, %r31, %p95;
	selp.f64 	%fd1787, %fd1776, %fd175, %p95;
	selp.f64 	%fd1788, %fd1777, %fd174, %p95;
	selp.f64 	%fd1789, %fd1778, %fd173, %p95;
	selp.f64 	%fd1790, %fd1779, %fd172, %p95;
	selp.f64 	%fd1791, %fd1780, %fd171, %p95;
	selp.f64 	%fd1792, %fd1781, %fd170, %p95;
	selp.f64 	%fd1793, %fd1782, %fd169, %p95;
	selp.f64 	%fd1794, %fd1783, %fd168, %p95;
	selp.f64 	%fd1795, %fd1784, %fd167, %p95;
	selp.f64 	%fd1796, %fd1785, %fd166, %p95;
$L__BB6_21:
	add.s32 	%r877, %r23, 256;
	cvt.s64.s32 	%rd357, %r877;
	add.s64 	%rd358, %rd357, %rd4;
	add.s64 	%rd30, %rd358, %rd178;
	ld.global.f64 	%fd199, [%rd20+73728];
	ld.global.f64 	%fd200, [%rd20+73736];
	ld.global.f64 	%fd201, [%rd20+73744];
	ld.global.f64 	%fd202, [%rd20+73752];
	ld.global.f64 	%fd203, [%rd20+73760];
	ld.global.f64 	%fd204, [%rd20+73768];
	ld.global.f64 	%fd205, [%rd20+73776];
	ld.global.f64 	%fd206, [%rd20+73784];
	ld.global.f64 	%fd207, [%rd20+73792];
	ld.global.f64 	%fd208, [%rd20+73800];
	ld.global.u32 	%r34, [%rd20+73808];
	ld.global.f64 	%fd209, [%rd20+73816];
	setp.lt.f64 	%p96, %fd1786, %fd209;
	mov.u64 	%rd600, %rd599;
	mov.f64 	%fd1797, %fd1786;
	mov.u32 	%r2210, %r2209;
	mov.f64 	%fd1798, %fd1787;
	mov.f64 	%fd1799, %fd1788;
	mov.f64 	%fd1800, %fd1789;
	mov.f64 	%fd1801, %fd1790;
	mov.f64 	%fd1802, %fd1791;
	mov.f64 	%fd1803, %fd1792;
	mov.f64 	%fd1804, %fd1793;
	mov.f64 	%fd1805, %fd1794;
	mov.f64 	%fd1806, %fd1795;
	mov.f64 	%fd1807, %fd1796;
	@%p96 bra 	$L__BB6_24;
	setp.lt.f64 	%p97, %fd209, %fd1786;
	mov.u64 	%rd600, %rd30;
	mov.f64 	%fd1797, %fd209;
	mov.u32 	%r2210, %r34;
	mov.f64 	%fd1798, %fd208;
	mov.f64 	%fd1799, %fd207;
	mov.f64 	%fd1800, %fd206;
	mov.f64 	%fd1801, %fd205;
	mov.f64 	%fd1802, %fd204;
	mov.f64 	%fd1803, %fd203;
	mov.f64 	%fd1804, %fd202;
	mov.f64 	%fd1805, %fd201;
	mov.f64 	%fd1806, %fd200;
	mov.f64 	%fd1807, %fd199;
	@%p97 bra 	$L__BB6_24;
	setp.lt.s64 	%p98, %rd599, %rd30;
	min.s64 	%rd600, %rd599, %rd30;
	selp.f64 	%fd1797, %fd1786, %fd209, %p98;
	selp.b32 	%r2210, %r2209, %r34, %p98;
	selp.f64 	%fd1798, %fd1787, %fd208, %p98;
	selp.f64 	%fd1799, %fd1788, %fd207, %p98;
	selp.f64 	%fd1800, %fd1789, %fd206, %p98;
	selp.f64 	%fd1801, %fd1790, %fd205, %p98;
	selp.f64 	%fd1802, %fd1791, %fd204, %p98;
	selp.f64 	%fd1803, %fd1792, %fd203, %p98;
	selp.f64 	%fd1804, %fd1793, %fd202, %p98;
	selp.f64 	%fd1805, %fd1794, %fd201, %p98;
	selp.f64 	%fd1806, %fd1795, %fd200, %p98;
	selp.f64 	%fd1807, %fd1796, %fd199, %p98;
$L__BB6_24:
	add.s32 	%r2205, %r23, 1024;
	add.s32 	%r878, %r23, 512;
	setp.lt.s32 	%p99, %r878, %r3;
	@%p99 bra 	$L__BB6_12;
$L__BB6_25:
	setp.lt.s32 	%p100, %r3, 256;
	@%p100 bra 	$L__BB6_65;
	// begin inline asm
	mov.u32 %r1541, %laneid;
	// end inline asm
	mov.b64 	%rd472, %fd1807;
	mov.b64 	{%r1543, %r1548}, %rd472;
	mov.b32 	%r1669, 1;
	mov.b32 	%r1670, 31;
	mov.b32 	%r1671, -1;
	// begin inline asm
	shfl.sync.down.b32 %r1542, %r1543, %r1669, %r1670, %r1671;
	// end inline asm
	// begin inline asm
	shfl.sync.down.b32 %r1547, %r1548, %r1669, %r1670, %r1671;
	// end inline asm
	mov.b64 	%rd473, {%r1542, %r1547};
	mov.b64 	%fd243, %rd473;
	mov.b64 	%rd474, %fd1806;
	mov.b64 	{%r1553, %r1558}, %rd474;
	// begin inline asm
	shfl.sync.down.b32 %r1552, %r1553, %r1669, %r1670, %r1671;
	// end inline asm
	// begin inline asm
	shfl.sync.down.b32 %r1557, %r1558, %r1669, %r1670, %r1671;
	// end inline asm
	mov.b64 	%rd475, {%r1552, %r1557};
	mov.b64 	%fd244, %rd475;
	mov.b64 	%rd476, %fd1805;
	mov.b64 	{%r1563, %r1568}, %rd476;
	// begin inline asm
	shfl.sync.down.b32 %r1562, %r1563, %r1669, %r1670, %r1671;
	// end inline asm
	// begin inline asm
	shfl.sync.down.b32 %r1567, %r1568, %r1669, %r1670, %r1671;
	// end inline asm
	mov.b64 	%rd477, {%r1562, %r1567};
	mov.b64 	%fd245, %rd477;
	mov.b64 	%rd478, %fd1804;
	mov.b64 	{%r1573, %r1578}, %rd478;
	// begin inline asm
	shfl.sync.down.b32 %r1572, %r1573, %r1669, %r1670, %r1671;
	// end inline asm
	// begin inline asm
	shfl.sync.down.b32 %r1577, %r1578, %r1669, %r1670, %r1671;
	// end inline asm
	mov.b64 	%rd479, {%r1572, %r1577};
	mov.b64 	%fd246, %rd479;
	mov.b64 	%rd480, %fd1803;
	mov.b64 	{%r1583, %r1588}, %rd480;
	// begin inline asm
	shfl.sync.down.b32 %r1582, %r1583, %r1669, %r1670, %r1671;
	// end inline asm
	// begin inline asm
	shfl.sync.down.b32 %r1587, %r1588, %r1669, %r1670, %r1671;
	// end inline asm
	mov.b64 	%rd481, {%r1582, %r1587};
	mov.b64 	%fd247, %rd481;
	mov.b64 	%rd482, %fd1802;
	mov.b64 	{%r1593, %r1598}, %rd482;
	// begin inline asm
	shfl.sync.down.b32 %r1592, %r1593, %r1669, %r1670, %r1671;
	// end inline asm
	// begin inline asm
	shfl.sync.down.b32 %r1597, %r1598, %r1669, %r1670, %r1671;
	// end inline asm
	mov.b64 	%rd483, {%r1592, %r1597};
	mov.b64 	%fd248, %rd483;
	mov.b64 	%rd484, %fd1801;
	mov.b64 	{%r1603, %r1608}, %rd484;
	// begin inline asm
	shfl.sync.down.b32 %r1602, %r1603, %r1669, %r1670, %r1671;
	// end inline asm
	// begin inline asm
	shfl.sync.down.b32 %r1607, %r1608, %r1669, %r1670, %r1671;
	// end inline asm
	mov.b64 	%rd485, {%r1602, %r1607};
	mov.b64 	%fd249, %rd485;
	mov.b64 	%rd486, %fd1800;
	mov.b64 	{%r1613, %r1618}, %rd486;
	// begin inline asm
	shfl.sync.down.b32 %r1612, %r1613, %r1669, %r1670, %r1671;
	// end inline asm
	// begin inline asm
	shfl.sync.down.b32 %r1617, %r1618, %r1669, %r1670, %r1671;
	// end inline asm
	mov.b64 	%rd487, {%r1612, %r1617};
	mov.b64 	%fd250, %rd487;
	mov.b64 	%rd488, %fd1799;
	mov.b64 	{%r1623, %r1628}, %rd488;
	// begin inline asm
	shfl.sync.down.b32 %r1622, %r1623, %r1669, %r1670, %r1671;
	// end inline asm
	// begin inline asm
	shfl.sync.down.b32 %r1627, %r1628, %r1669, %r1670, %r1671;
	// end inline asm
	mov.b64 	%rd489, {%r1622, %r1627};
	mov.b64 	%fd251, %rd489;
	mov.b64 	%rd490, %fd1798;
	mov.b64 	{%r1633, %r1638}, %rd490;
	// begin inline asm
	shfl.sync.down.b32 %r1632, %r1633, %r1669, %r1670, %r1671;
	// end inline asm
	// begin inline asm
	shfl.sync.down.b32 %r1637, %r1638, %r1669, %r1670, %r1671;
	// end inline asm
	mov.b64 	%rd491, {%r1632, %r1637};
	mov.b64 	%fd252, %rd491;
	// begin inline asm
	shfl.sync.down.b32 %r1642, %r2210, %r1669, %r1670, %r1671;
	// end inline asm
	// begin inline asm
	shfl.sync.down.b32 %r1647, %r1648, %r1669, %r1670, %r1671;
	// end inline asm
	mov.b64 	%rd492, %fd1797;
	mov.b64 	{%r1653, %r1658}, %rd492;
	// begin inline asm
	shfl.sync.down.b32 %r1652, %r1653, %r1669, %r1670, %r1671;
	// end inline asm
	// begin inline asm
	shfl.sync.down.b32 %r1657, %r1658, %r1669, %r1670, %r1671;
	// end inline asm
	mov.b64 	%rd493, {%r1652, %r1657};
	mov.b64 	%fd253, %rd493;
	mov.b64 	{%r1663, %r1668}, %rd600;
	// begin inline asm
	shfl.sync.down.b32 %r1662, %r1663, %r1669, %r1670, %r1671;
	// end inline asm
	// begin inline asm
	shfl.sync.down.b32 %r1667, %r1668, %r1669, %r1670, %r1671;
	// end inline asm
	mov.b64 	%rd34, {%r1662, %r1667};
	setp.gt.s32 	%p157, %r1541, 30;
	setp.lt.f64 	%p158, %fd1797, %fd253;
	or.pred  	%p159, %p157, %p158;
	mov.u64 	%rd602, %rd600;
	mov.f64 	%fd1819, %fd1797;
	mov.u32 	%r2212, %r2210;
	mov.f64 	%fd1820, %fd1798;
	mov.f64 	%fd1821, %fd1799;
	mov.f64 	%fd1822, %fd1800;
	mov.f64 	%fd1823, %fd1801;
	mov.f64 	%fd1824, %fd1802;
	mov.f64 	%fd1825, %fd1803;
	mov.f64 	%fd1826, %fd1804;
	mov.f64 	%fd1827, %fd1805;
	mov.f64 	%fd1828, %fd1806;
	mov.f64 	%fd1829, %fd1807;
	@%p159 bra 	$L__BB6_29;
	setp.gt.f64 	%p160, %fd1797, %fd253;
	mov.u64 	%rd602, %rd34;
	mov.f64 	%fd1819, %fd253;
	mov.u32 	%r2212, %r1642;
	mov.f64 	%fd1820, %fd252;
	mov.f64 	%fd1821, %fd251;
	mov.f64 	%fd1822, %fd250;
	mov.f64 	%fd1823, %fd249;
	mov.f64 	%fd1824, %fd248;
	mov.f64 	%fd1825, %fd247;
	mov.f64 	%fd1826, %fd246;
	mov.f64 	%fd1827, %fd245;
	mov.f64 	%fd1828, %fd244;
	mov.f64 	%fd1829, %fd243;
	@%p160 bra 	$L__BB6_29;
	setp.lt.s64 	%p161, %rd600, %rd34;
	min.s64 	%rd602, %rd600, %rd34;
	selp.f64 	%fd1819, %fd1797, %fd253, %p161;
	selp.b32 	%r2212, %r2210, %r1642, %p161;
	selp.f64 	%fd1820, %fd1798, %fd252, %p161;
	selp.f64 	%fd1821, %fd1799, %fd251, %p161;
	selp.f64 	%fd1822, %fd1800, %fd250, %p161;
	selp.f64 	%fd1823, %fd1801, %fd249, %p161;
	selp.f64 	%fd1824, %fd1802, %fd248, %p161;
	selp.f64 	%fd1825, %fd1803, %fd247, %p161;
	selp.f64 	%fd1826, %fd1804, %fd246, %p161;
	selp.f64 	%fd1827, %fd1805, %fd245, %p161;
	selp.f64 	%fd1828, %fd1806, %fd244, %p161;
	selp.f64 	%fd1829, %fd1807, %fd243, %p161;
$L__BB6_29:
	mov.b64 	%rd494, %fd1829;
	mov.b64 	{%r1673, %r1678}, %rd494;
	mov.b32 	%r1799, 2;
	mov.b32 	%r1800, 31;
	mov.b32 	%r1801, -1;
	// begin inline asm
	shfl.sync.down.b32 %r1672, %r1673, %r1799, %r1800, %r1801;
	// end inline asm
	// begin inline asm
	shfl.sync.down.b32 %r1677, %r1678, %r1799, %r1800, %r1801;
	// end inline asm
	mov.b64 	%rd495, {%r1672, %r1677};
	mov.b64 	%fd276, %rd495;
	mov.b64 	%rd496, %fd1828;
	mov.b64 	{%r1683, %r1688}, %rd496;
	// begin inline asm
	shfl.sync.down.b32 %r1682, %r1683, %r1799, %r1800, %r1801;
	// end inline asm
	// begin inline asm
	shfl.sync.down.b32 %r1687, %r1688, %r1799, %r1800, %r1801;
	// end inline asm
	mov.b64 	%rd497, {%r1682, %r1687};
	mov.b64 	%fd277, %rd497;
	mov.b64 	%rd498, %fd1827;
	mov.b64 	{%r1693, %r1698}, %rd498;
	// begin inline asm
	shfl.sync.down.b32 %r1692, %r1693, %r1799, %r1800, %r1801;
	// end inline asm
	// begin inline asm
	shfl.sync.down.b32 %r1697, %r1698, %r1799, %r1800, %r1801;
	// end inline asm
	mov.b64 	%rd499, {%r1692, %r1697};
	mov.b64 	%fd278, %rd499;
	mov.b64 	%rd500, %fd1826;
	mov.b64 	{%r1703, %r1708}, %rd500;
	// begin inline asm
	shfl.sync.down.b32 %r1702, %r1703, %r1799, %r1800, %r1801;
	// end inline asm
	// begin inline asm
	shfl.sync.down.b32 %r1707, %r1708, %r1799, %r1800, %r1801;
	// end inline asm
	mov.b64 	%rd501, {%r1702, %r1707};
	mov.b64 	%fd279, %rd501;
	mov.b64 	%rd502, %fd1825;
	mov.b64 	{%r1713, %r1718}, %rd502;
	// begin inline asm
	shfl.sync.down.b32 %r1712, %r1713, %r1799, %r1800, %r1801;
	// end inline asm
	// begin inline asm
	shfl.sync.down.b32 %r1717, %r1718, %r1799, %r1800, %r1801;
	// end inline asm
	mov.b64 	%rd503, {%r1712, %r1717};
	mov.b64 	%fd280, %rd503;
	mov.b64 	%rd504, %fd1824;
	mov.b64 	{%r1723, %r1728}, %rd504;
	// begin inline asm
	shfl.sync.down.b32 %r1722, %r1723, %r1799, %r1800, %r1801;
	// end inline asm
	// begin inline asm
	shfl.sync.down.b32 %r1727, %r1728, %r1799, %r1800, %r1801;
	// end inline asm
	mov.b64 	%rd505, {%r1722, %r1727};
	mov.b64 	%fd281, %rd505;
	mov.b64 	%rd506, %fd1823;
	mov.b64 	{%r1733, %r1738}, %rd506;
	// begin inline asm
	shfl.sync.down.b32 %r1732, %r1733, %r1799, %r1800, %r1801;
	// end inline asm
	// begin inline asm
	shfl.sync.down.b32 %r1737, %r1738, %r1799, %r1800, %r1801;
	// end inline asm
	mov.b64 	%rd507, {%r1732, %r1737};
	mov.b64 	%fd282, %rd507;
	mov.b64 	%rd508, %fd1822;
	mov.b64 	{%r1743, %r1748}, %rd508;
	// begin inline asm
	shfl.sync.down.b32 %r1742, %r1743, %r1799, %r1800, %r1801;
	// end inline asm
	// begin inline asm
	shfl.sync.down.b32 %r1747, %r1748, %r1799, %r1800, %r1801;
	// end inline asm
	mov.b64 	%rd509, {%r1742, %r1747};
	mov.b64 	%fd283, %rd509;
	mov.b64 	%rd510, %fd1821;
	mov.b64 	{%r1753, %r1758}, %rd510;
	// begin inline asm
	shfl.sync.down.b32 %r1752, %r1753, %r1799, %r1800, %r1801;
	// end inline asm
	// begin inline asm
	shfl.sync.down.b32 %r1757, %r1758, %r1799, %r1800, %r1801;
	// end inline asm
	mov.b64 	%rd511, {%r1752, %r1757};
	mov.b64 	%fd284, %rd511;
	mov.b64 	%rd512, %fd1820;
	mov.b64 	{%r1763, %r1768}, %rd512;
	// begin inline asm
	shfl.sync.down.b32 %r1762, %r1763, %r1799, %r1800, %r1801;
	// end inline asm
	// begin inline asm
	shfl.sync.down.b32 %r1767, %r1768, %r1799, %r1800, %r1801;
	// end inline asm
	mov.b64 	%rd513, {%r1762, %r1767};
	mov.b64 	%fd285, %rd513;
	// begin inline asm
	shfl.sync.down.b32 %r1772, %r2212, %r1799, %r1800, %r1801;
	// end inline asm
	// begin inline asm
	shfl.sync.down.b32 %r1777, %r1778, %r1799, %r1800, %r1801;
	// end inline asm
	mov.b64 	%rd514, %fd1819;
	mov.b64 	{%r1783, %r1788}, %rd514;
	// begin inline asm
	shfl.sync.down.b32 %r1782, %r1783, %r1799, %r1800, %r1801;
	// end inline asm
	// begin inline asm
	shfl.sync.down.b32 %r1787, %r1788, %r1799, %r1800, %r1801;
	// end inline asm
	mov.b64 	%rd515, {%r1782, %r1787};
	mov.b64 	%fd286, %rd515;
	mov.b64 	{%r1793, %r1798}, %rd602;
	// begin inline asm
	shfl.sync.down.b32 %r1792, %r1793, %r1799, %r1800, %r1801;
	// end inline asm
	// begin inline asm
	shfl.sync.down.b32 %r1797, %r1798, %r1799, %r1800, %r1801;
	// end inline asm
	mov.b64 	%rd37, {%r1792, %r1797};
	setp.gt.s32 	%p162, %r1541, 29;
	setp.lt.f64 	%p163, %fd1819, %fd286;
	or.pred  	%p164, %p162, %p163;
	mov.u64 	%rd603, %rd602;
	mov.f64 	%fd1830, %fd1819;
	mov.u32 	%r2213, %r2212;
	mov.f64 	%fd1831, %fd1820;
	mov.f64 	%fd1832, %fd1821;
	mov.f64 	%fd1833, %fd1822;
	mov.f64 	%fd1834, %fd1823;
	mov.f64 	%fd1835, %fd1824;
	mov.f64 	%fd1836, %fd1825;
	mov.f64 	%fd1837, %fd1826;
	mov.f64 	%fd1838, %fd1827;
	mov.f64 	%fd1839, %fd1828;
	mov.f64 	%fd1840, %fd1829;
	@%p164 bra 	$L__BB6_32;
	setp.gt.f64 	%p165, %fd1819, %fd286;
	mov.u64 	%rd603, %rd37;
	mov.f64 	%fd1830, %fd286;
	mov.u32 	%r2213, %r1772;
	mov.f64 	%fd1831, %fd285;
	mov.f64 	%fd1832, %fd284;
	mov.f64 	%fd1833, %fd283;
	mov.f64 	%fd1834, %fd282;
	mov.f64 	%fd1835, %fd281;
	mov.f64 	%fd1836, %fd280;
	mov.f64 	%fd1837, %fd279;
	mov.f64 	%fd1838, %fd278;
	mov.f64 	%fd1839, %fd277;
	mov.f64 	%fd1840, %fd276;
	@%p165 bra 	$L__BB6_32;
	setp.lt.s64 	%p166, %rd602, %rd37;
	min.s64 	%rd603, %rd602, %rd37;
	selp.f64 	%fd1830, %fd1819, %fd286, %p166;
	selp.b32 	%r2213, %r2212, %r1772, %p166;
	selp.f64 	%fd1831, %fd1820, %fd285, %p166;
	selp.f64 	%fd1832, %fd1821, %fd284, %p166;
	selp.f64 	%fd1833, %fd1822, %fd283, %p166;
	selp.f64 	%fd1834, %fd1823, %fd282, %p166;
	selp.f64 	%fd1835, %fd1824, %fd281, %p166;
	selp.f64 	%fd1836, %fd1825, %fd280, %p166;
	selp.f64 	%fd1837, %fd1826, %fd279, %p166;
	selp.f64 	%fd1838, %fd1827, %fd278, %p166;
	selp.f64 	%fd1839, %fd1828, %fd277, %p166;
	selp.f64 	%fd1840, %fd1829, %fd276, %p166;
$L__BB6_32:
	mov.b64 	%rd516, %fd1840;
	mov.b64 	{%r1803, %r1808}, %rd516;
	mov.b32 	%r1929, 4;
	mov.b32 	%r1930, 31;
	mov.b32 	%r1931, -1;
	// begin inline asm
	shfl.sync.down.b32 %r1802, %r1803, %r1929, %r1930, %r1931;
	// end inline asm
	// begin inline asm
	shfl.sync.down.b32 %r1807, %r1808, %r1929, %r1930, %r1931;
	// end inline asm
	mov.b64 	%rd517, {%r1802, %r1807};
	mov.b64 	%fd309, %rd517;
	mov.b64 	%rd518, %fd1839;
	mov.b64 	{%r1813, %r1818}, %rd518;
	// begin inline asm
	shfl.sync.down.b32 %r1812, %r1813, %r1929, %r1930, %r1931;
	// end inline asm
	// begin inline asm
	shfl.sync.down.b32 %r1817, %r1818, %r1929, %r1930, %r1931;
	// end inline asm
	mov.b64 	%rd519, {%r1812, %r1817};
	mov.b64 	%fd310, %rd519;
	mov.b64 	%rd520, %fd1838;
	mov.b64 	{%r1823, %r1828}, %rd520;
	// begin inline asm
	shfl.sync.down.b32 %r1822, %r1823, %r1929, %r1930, %r1931;
	// end inline asm
	// begin inline asm
	shfl.sync.down.b32 %r1827, %r1828, %r1929, %r1930, %r1931;
	// end inline asm
	mov.b64 	%rd521, {%r1822, %r1827};
	mov.b64 	%fd311, %rd521;
	mov.b64 	%rd522, %fd1837;
	mov.b64 	{%r1833, %r1838}, %rd522;
	// begin inline asm
	shfl.sync.down.b32 %r1832, %r1833, %r1929, %r1930, %r1931;
	// end inline asm
	// begin inline asm
	shfl.sync.down.b32 %r1837, %r1838, %r1929, %r1930, %r1931;
	// end inline asm
	mov.b64 	%rd523, {%r1832, %r1837};
	mov.b64 	%fd312, %rd523;
	mov.b64 	%rd524, %fd1836;
	mov.b64 	{%r1843, %r1848}, %rd524;
	// begin inline asm
	shfl.sync.down.b32 %r1842, %r1843, %r1929, %r1930, %r1931;
	// end inline asm
	// begin inline asm
	shfl.sync.down.b32 %r1847, %r1848, %r1929, %r1930, %r1931;
	// end inline asm
	mov.b64 	%rd525, {%r1842, %r1847};
	mov.b64 	%fd313, %rd525;
	mov.b64 	%rd526, %fd1835;
	mov.b64 	{%r1853, %r1858}, %rd526;
	// begin inline asm
	shfl.sync.down.b32 %r1852, %r1853, %r1929, %r1930, %r1931;
	// end inline asm
	// begin inline asm
	shfl.sync.down.b32 %r1857, %r1858, %r1929, %r1930, %r1931;
	// end inline asm
	mov.b64 	%rd527, {%r1852, %r1857};
	mov.b64 	%fd314, %rd527;
	mov.b64 	%rd528, %fd1834;
	mov.b64 	{%r1863, %r1868}, %rd528;
	// begin inline asm
	shfl.sync.down.b32 %r1862, %r1863, %r1929, %r1930, %r1931;
	// end inline asm
	// begin inline asm
	shfl.sync.down.b32 %r1867, %r1868, %r1929, %r1930, %r1931;
	// end inline asm
	mov.b64 	%rd529, {%r1862, %r1867};
	mov.b64 	%fd315, %rd529;
	mov.b64 	%rd530, %fd1833;
	mov.b64 	{%r1873, %r1878}, %rd530;
	// begin inline asm
	shfl.sync.down.b32 %r1872, %r1873, %r1929, %r1930, %r1931;
	// end inline asm
	// begin inline asm
	shfl.sync.down.b32 %r1877, %r1878, %r1929, %r1930, %r1931;
	// end inline asm
	mov.b64 	%rd531, {%r1872, %r1877};
	mov.b64 	%fd316, %rd531;
	mov.b64 	%rd532, %fd1832;
	mov.b64 	{%r1883, %r1888}, %rd532;
	// begin inline asm
	shfl.sync.down.b32 %r1882, %r1883, %r1929, %r1930, %r1931;
	// end inline asm
	// begin inline asm
	shfl.sync.down.b32 %r1887, %r1888, %r1929, %r1930, %r1931;
	// end inline asm
	mov.b64 	%rd533, {%r1882, %r1887};
	mov.b64 	%fd317, %rd533;
	mov.b64 	%rd534, %fd1831;
	mov.b64 	{%r1893, %r1898}, %rd534;
	// begin inline asm
	shfl.sync.down.b32 %r1892, %r1893, %r1929, %r1930, %r1931;
	// end inline asm
	// begin inline asm
	shfl.sync.down.b32 %r1897, %r1898, %r1929, %r1930, %r1931;
	// end inline asm
	mov.b64 	%rd535, {%r1892, %r1897};
	mov.b64 	%fd318, %rd535;
	// begin inline asm
	shfl.sync.down.b32 %r1902, %r2213, %r1929, %r1930, %r1931;
	// end inline asm
	// begin inline asm
	shfl.sync.down.b32 %r1907, %r1908, %r1929, %r1930, %r1931;
	// end inline asm
	mov.b64 	%rd536, %fd1830;
	mov.b64 	{%r1913, %r1918}, %rd536;
	// begin inline asm
	shfl.sync.down.b32 %r1912, %r1913, %r1929, %r1930, %r1931;
	// end inline asm
	// begin inline asm
	shfl.sync.down.b32 %r1917, %r1918, %r1929, %r1930, %r1931;
	// end inline asm
	mov.b64 	%rd537, {%r1912, %r1917};
	mov.b64 	%fd319, %rd537;
	mov.b64 	{%r1923, %r1928}, %rd603;
	// begin inline asm
	shfl.sync.down.b32 %r1922, %r1923, %r1929, %r1930, %r1931;
	// end inline asm
	// begin inline asm
	shfl.sync.down.b32 %r1927, %r1928, %r1929, %r1930, %r1931;
	// end inline asm
	mov.b64 	%rd40, {%r1922, %r1927};
	setp.gt.s32 	%p167, %r1541, 27;
	setp.lt.f64 	%p168, %fd1830, %fd319;
	or.pred  	%p169, %p167, %p168;
	mov.u64 	%rd604, %rd603;
	mov.f64 	%fd1841, %fd1830;
	mov.u32 	%r2214, %r2213;
	mov.f64 	%fd1842, %fd1831;
	mov.f64 	%fd1843, %fd1832;
	mov.f64 	%fd1844, %fd1833;
	mov.f64 	%fd1845, %fd1834;
	mov.f64 	%fd1846, %fd1835;
	mov.f64 	%fd1847, %fd1836;
	mov.f64 	%fd1848, %fd1837;
	mov.f64 	%fd1849, %fd1838;
	mov.f64 	%fd1850, %fd1839;
	mov.f64 	%fd1851, %fd1840;
	@%p169 bra 	$L__BB6_35;
	setp.gt.f64 	%p170, %fd1830, %fd319;
	mov.u64 	%rd604, %rd40;
	mov.f64 	%fd1841, %fd319;
	mov.u32 	%r2214, %r1902;
	mov.f64 	%fd1842, %fd318;
	mov.f64 	%fd1843, %fd317;
	mov.f64 	%fd1844, %fd316;
	mov.f64 	%fd1845, %fd315;
	mov.f64 	%fd1846, %fd314;
	mov.f64 	%fd1847, %fd313;
	mov.f64 	%fd1848, %fd312;
	mov.f64 	%fd1849, %fd311;
	mov.f64 	%fd1850, %fd310;
	mov.f64 	%fd1851, %fd309;
	@%p170 bra 	$L__BB6_35;
	setp.lt.s64 	%p171, %rd603, %rd40;
	min.s64 	%rd604, %rd603, %rd40;
	selp.f64 	%fd1841, %fd1830, %fd319, %p171;
	selp.b32 	%r2214, %r2213, %r1902, %p171;
	selp.f64 	%fd1842, %fd1831, %fd318, %p171;
	selp.f64 	%fd1843, %fd1832, %fd317, %p171;
	selp.f64 	%fd1844, %fd1833, %fd316, %p171;
	selp.f64 	%fd1845, %fd1834, %fd315, %p171;
	selp.f64 	%fd1846, %fd1835, %fd314, %p171;
	selp.f64 	%fd1847, %fd1836, %fd313, %p171;
	selp.f64 	%fd1848, %fd1837, %fd312, %p171;
	selp.f64 	%fd1849, %fd1838, %fd311, %p171;
	selp.f64 	%fd1850, %fd1839, %fd310, %p171;
	selp.f64 	%fd1851, %fd1840, %fd309, %p171;
$L__BB6_35:
	mov.b64 	%rd538, %fd1851;
	mov.b64 	{%r1933, %r1938}, %rd538;
	mov.b32 	%r2059, 8;
	mov.b32 	%r2060, 31;
	mov.b32 	%r2061, -1;
	// begin inline asm
	shfl.sync.down.b32 %r1932, %r1933, %r2059, %r2060, %r2061;
	// end inline asm
	// begin inline asm
	shfl.sync.down.b32 %r1937, %r1938, %r2059, %r2060, %r2061;
	// end inline asm
	mov.b64 	%rd539, {%r1932, %r1937};
	mov.b64 	%fd342, %rd539;
	mov.b64 	%rd540, %fd1850;
	mov.b64 	{%r1943, %r1948}, %rd540;
	// begin inline asm
	shfl.sync.down.b32 %r1942, %r1943, %r2059, %r2060, %r2061;
	// end inline asm
	// begin inline asm
	shfl.sync.down.b32 %r1947, %r1948, %r2059, %r2060, %r2061;
	// end inline asm
	mov.b64 	%rd541, {%r1942, %r1947};
	mov.b64 	%fd343, %rd541;
	mov.b64 	%rd542, %fd1849;
	mov.b64 	{%r1953, %r1958}, %rd542;
	// begin inline asm
	shfl.sync.down.b32 %r1952, %r1953, %r2059, %r2060, %r2061;
	// end inline asm
	// begin inline asm
	shfl.sync.down.b32 %r1957, %r1958, %r2059, %r2060, %r2061;
	// end inline asm
	mov.b64 	%rd543, {%r1952, %r1957};
	mov.b64 	%fd344, %rd543;
	mov.b64 	%rd544, %fd1848;
	mov.b64 	{%r1963, %r1968}, %rd544;
	// begin inline asm
	shfl.sync.down.b32 %r1962, %r1963, %r2059, %r2060, %r2061;
	// end inline asm
	// begin inline asm
	shfl.sync.down.b32 %r1967, %r1968, %r2059, %r2060, %r2061;
	// end inline asm
	mov.b64 	%rd545, {%r1962, %r1967};
	mov.b64 	%fd345, %rd545;
	mov.b64 	%rd546, %fd1847;
	mov.b64 	{%r1973, %r1978}, %rd546;
	// begin inline asm
	shfl.sync.down.b32 %r1972, %r1973, %r2059, %r2060, %r2061;
	// end inline asm
	// begin inline asm
	shfl.sync.down.b32 %r1977, %r1978, %r2059, %r2060, %r2061;
	// end inline asm
	mov.b64 	%rd547, {%r1972, %r1977};
	mov.b64 	%fd346, %rd547;
	mov.b64 	%rd548, %fd1846;
	mov.b64 	{%r1983, %r1988}, %rd548;
	// begin inline asm
	shfl.sync.down.b32 %r1982, %r1983, %r2059, %r2060, %r2061;
	// end inline asm
	// begin inline asm
	shfl.sync.down.b32 %r1987, %r1988, %r2059, %r2060, %r2061;
	// end inline asm
	mov.b64 	%rd549, {%r1982, %r1987};
	mov.b64 	%fd347, %rd549;
	mov.b64 	%rd550, %fd1845;
	mov.b64 	{%r1993, %r1998}, %rd550;
	// begin inline asm
	shfl.sync.down.b32 %r1992, %r1993, %r2059, %r2060, %r2061;
	// end inline asm
	// begin inline asm
	shfl.sync.down.b32 %r1997, %r1998, %r2059, %r2060, %r2061;
	// end inline asm
	mov.b64 	%rd551, {%r1992, %r1997};
	mov.b64 	%fd348, %rd551;
	mov.b64 	%rd552, %fd1844;
	mov.b64 	{%r2003, %r2008}, %rd552;
	// begin inline asm
	shfl.sync.down.b32 %r2002, %r2003, %r2059, %r2060, %r2061;
	// end inline asm
	// begin inline asm
	shfl.sync.down.b32 %r2007, %r2008, %r2059, %r2060, %r2061;
	// end inline asm
	mov.b64 	%rd553, {%r2002, %r2007};
	mov.b64 	%fd349, %rd553;
	mov.b64 	%rd554, %fd1843;
	mov.b64 	{%r2013, %r2018}, %rd554;
	// begin inline asm
	shfl.sync.down.b32 %r2012, %r2013, %r2059, %r2060, %r2061;
	// end inline asm
	// begin inline asm
	shfl.sync.down.b32 %r2017, %r2018, %r2059, %r2060, %r2061;
	// end inline asm
	mov.b64 	%rd555, {%r2012, %r2017};
	mov.b64 	%fd350, %rd555;
	mov.b64 	%rd556, %fd1842;
	mov.b64 	{%r2023, %r2028}, %rd556;
	// begin inline asm
	shfl.sync.down.b32 %r2022, %r2023, %r2059, %r2060, %r2061;
	// end inline asm
	// begin inline asm
	shfl.sync.down.b32 %r2027, %r2028, %r2059, %r2060, %r2061;
	// end inline asm
	mov.b64 	%rd557, {%r2022, %r2027};
	mov.b64 	%fd351, %rd557;
	// begin inline asm
	shfl.sync.down.b32 %r2032, %r2214, %r2059, %r2060, %r2061;
	// end inline asm
	// begin inline asm
	shfl.sync.down.b32 %r2037, %r2038, %r2059, %r2060, %r2061;
	// end inline asm
	mov.b64 	%rd558, %fd1841;
	mov.b64 	{%r2043, %r2048}, %rd558;
	// begin inline asm
	shfl.sync.down.b32 %r2042, %r2043, %r2059, %r2060, %r2061;
	// end inline asm
	// begin inline asm
	shfl.sync.down.b32 %r2047, %r2048, %r2059, %r2060, %r2061;
	// end inline asm
	mov.b64 	%rd559, {%r2042, %r2047};
	mov.b64 	%fd352, %rd559;
	mov.b64 	{%r2053, %r2058}, %rd604;
	// begin inline asm
	shfl.sync.down.b32 %r2052, %r2053, %r2059, %r2060, %r2061;
	// end inline asm
	// begin inline asm
	shfl.sync.down.b32 %r2057, %r2058, %r2059, %r2060, %r2061;
	// end inline asm
	mov.b64 	%rd43, {%r2052, %r2057};
	setp.gt.s32 	%p172, %r1541, 23;
	setp.lt.f64 	%p173, %fd1841, %fd352;
	or.pred  	%p174, %p172, %p173;
	mov.u64 	%rd605, %rd604;
	mov.f64 	%fd1852, %fd1841;
	mov.u32 	%r2215, %r2214;
	mov.f64 	%fd1853, %fd1842;
	mov.f64 	%fd1854, %fd1843;
	mov.f64 	%fd1855, %fd1844;
	mov.f64 	%fd1856, %fd1845;
	mov.f64 	%fd1857, %fd1846;
	mov.f64 	%fd1858, %fd1847;
	mov.f64 	%fd1859, %fd1848;
	mov.f64 	%fd1860, %fd1849;
	mov.f64 	%fd1861, %fd1850;
	mov.f64 	%fd1862, %fd1851;
	@%p174 bra 	$L__BB6_38;
	setp.gt.f64 	%p175, %fd1841, %fd352;
	mov.u64 	%rd605, %rd43;
	mov.f64 	%fd1852, %fd352;
	mov.u32 	%r2215, %r2032;
	mov.f64 	%fd1853, %fd351;
	mov.f64 	%fd1854, %fd350;
	mov.f64 	%fd1855, %fd349;
	mov.f64 	%fd1856, %fd348;
	mov.f64 	%fd1857, %fd347;
	mov.f64 	%fd1858, %fd346;
	mov.f64 	%fd1859, %fd345;
	mov.f64 	%fd1860, %fd344;
	mov.f64 	%fd1861, %fd343;
	mov.f64 	%fd1862, %fd342;
	@%p175 bra 	$L__BB6_38;
	setp.lt.s64 	%p176, %rd604, %rd43;
	min.s64 	%rd605, %rd604, %rd43;
	selp.f64 	%fd1852, %fd1841, %fd352, %p176;
	selp.b32 	%r2215, %r2214, %r2032, %p176;
	selp.f64 	%fd1853, %fd1842, %fd351, %p176;
	selp.f64 	%fd1854, %fd1843, %fd350, %p176;
	selp.f64 	%fd1855, %fd1844, %fd349, %p176;
	selp.f64 	%fd1856, %fd1845, %fd348, %p176;
	selp.f64 	%fd1857, %fd1846, %fd347, %p176;
	selp.f64 	%fd1858, %fd1847, %fd346, %p176;
	selp.f64 	%fd1859, %fd1848, %fd345, %p176;
	selp.f64 	%fd1860, %fd1849, %fd344, %p176;
	selp.f64 	%fd1861, %fd1850, %fd343, %p176;
	selp.f64 	%fd1862, %fd1851, %fd342, %p176;
$L__BB6_38:
	mov.b64 	%rd560, %fd1862;
	mov.b64 	{%r2063, %r2068}, %rd560;
	mov.b32 	%r2189, 16;
	mov.b32 	%r2190, 31;
	mov.b32 	%r2191, -1;
	// begin inline asm
	shfl.sync.down.b32 %r2062, %r2063, %r2189, %r2190, %r2191;
	// end inline asm
	// begin inline asm
	shfl.sync.down.b32 %r2067, %r2068, %r2189, %r2190, %r2191;
	// end inline asm
	mov.b64 	%rd561, {%r2062, %r2067};
	mov.b64 	%fd375, %rd561;
	mov.b64 	%rd562, %fd1861;
	mov.b64 	{%r2073, %r2078}, %rd562;
	// begin inline asm
	shfl.sync.down.b32 %r2072, %r2073, %r2189, %r2190, %r2191;
	// end inline asm
	// begin inline asm
	shfl.sync.down.b32 %r2077, %r2078, %r2189, %r2190, %r2191;
	// end inline asm
	mov.b64 	%rd563, {%r2072, %r2077};
	mov.b64 	%fd376, %rd563;
	mov.b64 	%rd564, %fd1860;
	mov.b64 	{%r2083, %r2088}, %rd564;
	// begin inline asm
	shfl.sync.down.b32 %r2082, %r2083, %r2189, %r2190, %r2191;
	// end inline asm
	// begin inline asm
	shfl.sync.down.b32 %r2087, %r2088, %r2189, %r2190, %r2191;
	// end inline asm
	mov.b64 	%rd565, {%r2082, %r2087};
	mov.b64 	%fd377, %rd565;
	mov.b64 	%rd566, %fd1859;
	mov.b64 	{%r2093, %r2098}, %rd566;
	// begin inline asm
	shfl.sync.down.b32 %r2092, %r2093, %r2189, %r2190, %r2191;
	// end inline asm
	// begin inline asm
	shfl.sync.down.b32 %r2097, %r2098, %r2189, %r2190, %r2191;
	// end inline asm
	mov.b64 	%rd567, {%r2092, %r2097};
	mov.b64 	%fd378, %rd567;
	mov.b64 	%rd568, %fd1858;
	mov.b64 	{%r2103, %r2108}, %rd568;
	// begin inline asm
	shfl.sync.down.b32 %r2102, %r2103, %r2189, %r2190, %r2191;
	// end inline asm
	// begin inline asm
	shfl.sync.down.b32 %r2107, %r2108, %r2189, %r2190, %r2191;
	// end inline asm
	mov.b64 	%rd569, {%r2102, %r2107};
	mov.b64 	%fd379, %rd569;
	mov.b64 	%rd570, %fd1857;
	mov.b64 	{%r2113, %r2118}, %rd570;
	// begin inline asm
	shfl.sync.down.b32 %r2112, %r2113, %r2189, %r2190, %r2191;
	// end inline asm
	// begin inline asm
	shfl.sync.down.b32 %r2117, %r2118, %r2189, %r2190, %r2191;
	// end inline asm
	mov.b64 	%rd571, {%r2112, %r2117};
	mov.b64 	%fd380, %rd571;
	mov.b64 	%rd572, %fd1856;
	mov.b64 	{%r2123, %r2128}, %rd572;
	// begin inline asm
	shfl.sync.down.b32 %r2122, %r2123, %r2189, %r2190, %r2191;
	// end inline asm
	// begin inline asm
	shfl.sync.down.b32 %r2127, %r2128, %r2189, %r2190, %r2191;
	// end inline asm
	mov.b64 	%rd573, {%r2122, %r2127};
	mov.b64 	%fd381, %rd573;
	mov.b64 	%rd574, %fd1855;
	mov.b64 	{%r2133, %r2138}, %rd574;
	// begin inline asm
	shfl.sync.down.b32 %r2132, %r2133, %r2189, %r2190, %r2191;
	// end inline asm
	// begin inline asm
	shfl.sync.down.b32 %r2137, %r2138, %r2189, %r2190, %r2191;
	// end inline asm
	mov.b64 	%rd575, {%r2132, %r2137};
	mov.b64 	%fd382, %rd575;
	mov.b64 	%rd576, %fd1854;
	mov.b64 	{%r2143, %r2148}, %rd576;
	// begin inline asm
	shfl.sync.down.b32 %r2142, %r2143, %r2189, %r2190, %r2191;
	// end inline asm
	// begin inline asm
	shfl.sync.down.b32 %r2147, %r2148, %r2189, %r2190, %r2191;
	// end inline asm
	mov.b64 	%rd577, {%r2142, %r2147};
	mov.b64 	%fd383, %rd577;
	mov.b64 	%rd578, %fd1853;
	mov.b64 	{%r2153, %r2158}, %rd578;
	// begin inline asm
	shfl.sync.down.b32 %r2152, %r2153, %r2189, %r2190, %r2191;
	// end inline asm
	// begin inline asm
	shfl.sync.down.b32 %r2157, %r2158, %r2189, %r2190, %r2191;
	// end inline asm
	mov.b64 	%rd579, {%r2152, %r2157};
	mov.b64 	%fd384, %rd579;
	// begin inline asm
	shfl.sync.down.b32 %r2162, %r2215, %r2189, %r2190, %r2191;
	// end inline asm
	// begin inline asm
	shfl.sync.down.b32 %r2167, %r2168, %r2189, %r2190, %r2191;
	// end inline asm
	mov.b64 	%rd580, %fd1852;
	mov.b64 	{%r2173, %r2178}, %rd580;
	// begin inline asm
	shfl.sync.down.b32 %r2172, %r2173, %r2189, %r2190, %r2191;
	// end inline asm
	// begin inline asm
	shfl.sync.down.b32 %r2177, %r2178, %r2189, %r2190, %r2191;
	// end inline asm
	mov.b64 	%rd581, {%r2172, %r2177};
	mov.b64 	%fd385, %rd581;
	mov.b64 	{%r2183, %r2188}, %rd605;
	// begin inline asm
	shfl.sync.down.b32 %r2182, %r2183, %r2189, %r2190, %r2191;
	// end inline asm
	// begin inline asm
	shfl.sync.down.b32 %r2187, %r2188, %r2189, %r2190, %r2191;
	// end inline asm
	mov.b64 	%rd46, {%r2182, %r2187};
	setp.gt.s32 	%p177, %r1541, 15;
	setp.lt.f64 	%p178, %fd1852, %fd385;
	or.pred  	%p179, %p177, %p178;
	mov.u64 	%rd652, %rd605;
	mov.f64 	%fd2325, %fd1852;
	mov.u32 	%r2262, %r2215;
	mov.f64 	%fd2326, %fd1853;
	mov.f64 	%fd2327, %fd1854;
	mov.f64 	%fd2328, %fd1855;
	mov.f64 	%fd2329, %fd1856;
	mov.f64 	%fd2330, %fd1857;
	mov.f64 	%fd2331, %fd1858;
	mov.f64 	%fd2332, %fd1859;
	mov.f64 	%fd2333, %fd1860;
	mov.f64 	%fd2334, %fd1861;
	mov.f64 	%fd2335, %fd1862;
	@%p179 bra 	$L__BB6_41;
	setp.gt.f64 	%p180, %fd1852, %fd385;
	mov.u64 	%rd652, %rd46;
	mov.f64 	%fd2325, %fd385;
	mov.u32 	%r2262, %r2162;
	mov.f64 	%fd2326, %fd384;
	mov.f64 	%fd2327, %fd383;
	mov.f64 	%fd2328, %fd382;
	mov.f64 	%fd2329, %fd381;
	mov.f64 	%fd2330, %fd380;
	mov.f64 	%fd2331, %fd379;
	mov.f64 	%fd2332, %fd378;
	mov.f64 	%fd2333, %fd377;
	mov.f64 	%fd2334, %fd376;
	mov.f64 	%fd2335, %fd375;
	@%p180 bra 	$L__BB6_41;
	setp.lt.s64 	%p181, %rd605, %rd46;
	min.s64 	%rd652, %rd605, %rd46;
	selp.f64 	%fd2325, %fd1852, %fd385, %p181;
	selp.b32 	%r2262, %r2215, %r2162, %p181;
	selp.f64 	%fd2326, %fd1853, %fd384, %p181;
	selp.f64 	%fd2327, %fd1854, %fd383, %p181;
	selp.f64 	%fd2328, %fd1855, %fd382, %p181;
	selp.f64 	%fd2329, %fd1856, %fd381, %p181;
	selp.f64 	%fd2330, %fd1857, %fd380, %p181;
	selp.f64 	%fd2331, %fd1858, %fd379, %p181;
	selp.f64 	%fd2332, %fd1859, %fd378, %p181;
	selp.f64 	%fd2333, %fd1860, %fd377, %p181;
	selp.f64 	%fd2334, %fd1861, %fd376, %p181;
	selp.f64 	%fd2335, %fd1862, %fd375, %p181;
$L__BB6_41:
	setp.ne.s32 	%p182, %r1541, 0;
	@%p182 bra 	$L__BB6_43;
	shr.u32 	%r2192, %r4, 5;
	mov.u32 	%r2193, _ZN6thrust24THRUST_300001_SM_1000_NS8cuda_cub4core6detail5shmemE;
	mad.lo.s32 	%r2194, %r2192, 104, %r2193;
	st.shared.f64 	[%r2194+8], %fd2335;
	st.shared.f64 	[%r2194+16], %fd2334;
	st.shared.f64 	[%r2194+24], %fd2333;
	st.shared.f64 	[%r2194+32], %fd2332;
	st.shared.f64 	[%r2194+40], %fd2331;
	st.shared.f64 	[%r2194+48], %fd2330;
	st.shared.f64 	[%r2194+56], %fd2329;
	st.shared.f64 	[%r2194+64], %fd2328;
	st.shared.f64 	[%r2194+72], %fd2327;
	st.shared.f64 	[%r2194+80], %fd2326;
	st.shared.u32 	[%r2194+88], %r2262;
	st.shared.f64 	[%r2194+96], %fd2325;
	st.shared.u64 	[%r2194+104], %rd652;
$L__BB6_43:
	bar.sync 	0;
	setp.ne.s32 	%p183, %r4, 0;
	@%p183 bra 	$L__BB6_184;
	ld.shared.v2.f64 	{%fd408, %fd409}, [_ZN6thrust24THRUST_300001_SM_1000_NS8cuda_cub4core6detail5shmemE+112];
	ld.shared.v2.f64 	{%fd410, %fd411}, [_ZN6thrust24THRUST_300001_SM_1000_NS8cuda_cub4core6detail5shmemE+128];
	ld.shared.v2.f64 	{%fd412, %fd413}, [_ZN6thrust24THRUST_300001_SM_1000_NS8cuda_cub4core6detail5shmemE+144];
	ld.shared.v2.f64 	{%fd414, %fd415}, [_ZN6thrust24THRUST_300001_SM_1000_NS8cuda_cub4core6detail5shmemE+160];
	ld.shared.v2.f64 	{%fd416, %fd417}, [_ZN6thrust24THRUST_300001_SM_1000_NS8cuda_cub4core6detail5shmemE+176];
	ld.shared.u32 	%r55, [_ZN6thrust24THRUST_300001_SM_1000_NS8cuda_cub4core6detail5shmemE+192];
	ld.shared.f64 	%fd418, [_ZN6thrust24THRUST_300001_SM_1000_NS8cuda_cub4core6detail5shmemE+200];
	ld.shared.u64 	%rd49, [_ZN6thrust24THRUST_300001_SM_1000_NS8cuda_cub4core6detail5shmemE+208];
	setp.lt.f64 	%p184, %fd2325, %fd418;
	mov.u64 	%rd607, %rd652;
	mov.f64 	%fd1874, %fd2325;
	mov.u32 	%r2217, %r2262;
	mov.f64 	%fd1875, %fd2326;
	mov.f64 	%fd1876, %fd2327;
	mov.f64 	%fd1877, %fd2328;
	mov.f64 	%fd1878, %fd2329;
	mov.f64 	%fd1879, %fd2330;
	mov.f64 	%fd1880, %fd2331;
	mov.f64 	%fd1881, %fd2332;
	mov.f64 	%fd1882, %fd2333;
	mov.f64 	%fd1883, %fd2334;
	mov.f64 	%fd1884, %fd2335;
	@%p184 bra 	$L__BB6_47;
	setp.lt.f64 	%p185, %fd418, %fd2325;
	mov.u64 	%rd607, %rd49;
	mov.f64 	%fd1874, %fd418;
	mov.u32 	%r2217, %r55;
	mov.f64 	%fd1875, %fd417;
	mov.f64 	%fd1876, %fd416;
	mov.f64 	%fd1877, %fd415;
	mov.f64 	%fd1878, %fd414;
	mov.f64 	%fd1879, %fd413;
	mov.f64 	%fd1880, %fd412;
	mov.f64 	%fd1881, %fd411;
	mov.f64 	%fd1882, %fd410;
	mov.f64 	%fd1883, %fd409;
	mov.f64 	%fd1884, %fd408;
	@%p185 bra 	$L__BB6_47;
	setp.lt.s64 	%p186, %rd652, %rd49;
	min.s64 	%rd607, %rd652, %rd49;
	selp.f64 	%fd1874, %fd2325, %fd418, %p186;
	selp.b32 	%r2217, %r2262, %r55, %p186;
	selp.f64 	%fd1875, %fd2326, %fd417, %p186;
	selp.f64 	%fd1876, %fd2327, %fd416, %p186;
	selp.f64 	%fd1877, %fd2328, %fd415, %p186;
	selp.f64 	%fd1878, %fd2329, %fd414, %p186;
	selp.f64 	%fd1879, %fd2330, %fd413, %p186;
	selp.f64 	%fd1880, %fd2331, %fd412, %p186;
	selp.f64 	%fd1881, %fd2332, %fd411, %p186;
	selp.f64 	%fd1882, %fd2333, %fd410, %p186;
	selp.f64 	%fd1883, %fd2334, %fd409, %p186;
	selp.f64 	%fd1884, %fd2335, %fd408, %p186;
$L__BB6_47:
	ld.shared.f64 	%fd441, [_ZN6thrust24THRUST_300001_SM_1000_NS8cuda_cub4core6detail5shmemE+216];
	ld.shared.v2.f64 	{%fd442, %fd443}, [_ZN6thrust24THRUST_300001_SM_1000_NS8cuda_cub4core6detail5shmemE+224];
	ld.shared.v2.f64 	{%fd444, %fd445}, [_ZN6thrust24THRUST_300001_SM_1000_NS8cuda_cub4core6detail5shmemE+240];
	ld.shared.v2.f64 	{%fd446, %fd447}, [_ZN6thrust24THRUST_300001_SM_1000_NS8cuda_cub4core6detail5shmemE+256];
	ld.shared.v2.f64 	{%fd448, %fd449}, [_ZN6thrust24THRUST_300001_SM_1000_NS8cuda_cub4core6detail5shmemE+272];
	ld.shared.f64 	%fd450, [_ZN6thrust24THRUST_300001_SM_1000_NS8cuda_cub4core6detail5shmemE+288];
	ld.shared.u32 	%r58, [_ZN6thrust24THRUST_300001_SM_1000_NS8cuda_cub4core6detail5shmemE+296];
	ld.shared.v2.u64 	{%rd582, %rd52}, [_ZN6thrust24THRUST_300001_SM_1000_NS8cuda_cub4core6detail5shmemE+304];
	mov.b64 	%fd451, %rd582;
	setp.lt.f64 	%p187, %fd1874, %fd451;
	mov.u64 	%rd608, %rd607;
	mov.f64 	%fd1885, %fd1874;
	mov.u32 	%r2218, %r2217;
	mov.f64 	%fd1886, %fd1875;
	mov.f64 	%fd1887, %fd1876;
	mov.f64 	%fd1888, %fd1877;
	mov.f64 	%fd1889, %fd1878;
	mov.f64 	%fd1890, %fd1879;
	mov.f64 	%fd1891, %fd1880;
	mov.f64 	%fd1892, %fd1881;
	mov.f64 	%fd1893, %fd1882;
	mov.f64 	%fd1894, %fd1883;
	mov.f64 	%fd1895, %fd1884;
	@%p187 bra 	$L__BB6_50;
	setp.lt.f64 	%p188, %fd451, %fd1874;
	mov.u64 	%rd608, %rd52;
	mov.f64 	%fd1885, %fd451;
	mov.u32 	%r2218, %r58;
	mov.f64 	%fd1886, %fd450;
	mov.f64 	%fd1887, %fd449;
	mov.f64 	%fd1888, %fd448;
	mov.f64 	%fd1889, %fd447;
	mov.f64 	%fd1890, %fd446;
	mov.f64 	%fd1891, %fd445;
	mov.f64 	%fd1892, %fd444;
	mov.f64 	%fd1893, %fd443;
	mov.f64 	%fd1894, %fd442;
	mov.f64 	%fd1895, %fd441;
	@%p188 bra 	$L__BB6_50;
	setp.lt.s64 	%p189, %rd607, %rd52;
	min.s64 	%rd608, %rd607, %rd52;
	selp.f64 	%fd1885, %fd1874, %fd451, %p189;
	selp.b32 	%r2218, %r2217, %r58, %p189;
	selp.f64 	%fd1886, %fd1875, %fd450, %p189;
	selp.f64 	%fd1887, %fd1876, %fd449, %p189;
	selp.f64 	%fd1888, %fd1877, %fd448, %p189;
	selp.f64 	%fd1889, %fd1878, %fd447, %p189;
	selp.f64 	%fd1890, %fd1879, %fd446, %p189;
	selp.f64 	%fd1891, %fd1880, %fd445, %p189;
	selp.f64 	%fd1892, %fd1881, %fd444, %p189;
	selp.f64 	%fd1893, %fd1882, %fd443, %p189;
	selp.f64 	%fd1894, %fd1883, %fd442, %p189;
	selp.f64 	%fd1895, %fd1884, %fd441, %p189;
$L__BB6_50:
	ld.shared.v2.f64 	{%fd474, %fd475}, [_ZN6thrust24THRUST_300001_SM_1000_NS8cuda_cub4core6detail5shmemE+320];
	ld.shared.v2.f64 	{%fd476, %fd477}, [_ZN6thrust24THRUST_300001_SM_1000_NS8cuda_cub4core6detail5shmemE+336];
	ld.shared.v2.f64 	{%fd478, %fd479}, [_ZN6thrust24THRUST_300001_SM_1000_NS8cuda_cub4core6detail5shmemE+352];
	ld.shared.v2.f64 	{%fd480, %fd481}, [_ZN6thrust24THRUST_300001_SM_1000_NS8cuda_cub4core6detail5shmemE+368];
	ld.shared.v2.f64 	{%fd482, %fd483}, [_ZN6thrust24THRUST_300001_SM_1000_NS8cuda_cub4core6detail5shmemE+384];
	ld.shared.u32 	%r61, [_ZN6thrust24THRUST_300001_SM_1000_NS8cuda_cub4core6detail5shmemE+400];
	ld.shared.f64 	%fd484, [_ZN6thrust24THRUST_300001_SM_1000_NS8cuda_cub4core6detail5shmemE+408];
	ld.shared.u64 	%rd55, [_ZN6thrust24THRUST_300001_SM_1000_NS8cuda_cub4core6detail5shmemE+416];
	setp.lt.f64 	%p190, %fd1885, %fd484;
	mov.u64 	%rd609, %rd608;
	mov.f64 	%fd1896, %fd1885;
	mov.u32 	%r2219, %r2218;
	mov.f64 	%fd1897, %fd1886;
	mov.f64 	%fd1898, %fd1887;
	mov.f64 	%fd1899, %fd1888;
	mov.f64 	%fd1900, %fd1889;
	mov.f64 	%fd1901, %fd1890;
	mov.f64 	%fd1902, %fd1891;
	mov.f64 	%fd1903, %fd1892;
	mov.f64 	%fd1904, %fd1893;
	mov.f64 	%fd1905, %fd1894;
	mov.f64 	%fd1906, %fd1895;
	@%p190 bra 	$L__BB6_53;
	setp.lt.f64 	%p191, %fd484, %fd1885;
	mov.u64 	%rd609, %rd55;
	mov.f64 	%fd1896, %fd484;
	mov.u32 	%r2219, %r61;
	mov.f64 	%fd1897, %fd483;
	mov.f64 	%fd1898, %fd482;
	mov.f64 	%fd1899, %fd481;
	mov.f64 	%fd1900, %fd480;
	mov.f64 	%fd1901, %fd479;
	mov.f64 	%fd1902, %fd478;
	mov.f64 	%fd1903, %fd477;
	mov.f64 	%fd1904, %fd476;
	mov.f64 	%fd1905, %fd475;
	mov.f64 	%fd1906, %fd474;
	@%p191 bra 	$L__BB6_53;
	setp.lt.s64 	%p192, %rd608, %rd55;
	min.s64 	%rd609, %rd608, %rd55;
	selp.f64 	%fd1896, %fd1885, %fd484, %p192;
	selp.b32 	%r2219, %r2218, %r61, %p192;
	selp.f64 	%fd1897, %fd1886, %fd483, %p192;
	selp.f64 	%fd1898, %fd1887, %fd482, %p192;
	selp.f64 	%fd1899, %fd1888, %fd481, %p192;
	selp.f64 	%fd1900, %fd1889, %fd480, %p192;
	selp.f64 	%fd1901, %fd1890, %fd479, %p192;
	selp.f64 	%fd1902, %fd1891, %fd478, %p192;
	selp.f64 	%fd1903, %fd1892, %fd477, %p192;
	selp.f64 	%fd1904, %fd1893, %fd476, %p192;
	selp.f64 	%fd1905, %fd1894, %fd475, %p192;
	selp.f64 	%fd1906, %fd1895, %fd474, %p192;
$L__BB6_53:
	ld.shared.f64 	%fd507, [_ZN6thrust24THRUST_300001_SM_1000_NS8cuda_cub4core6detail5shmemE+424];
	ld.shared.v2.f64 	{%fd508, %fd509}, [_ZN6thrust24THRUST_300001_SM_1000_NS8cuda_cub4core6detail5shmemE+432];
	ld.shared.v2.f64 	{%fd510, %fd511}, [_ZN6thrust24THRUST_300001_SM_1000_NS8cuda_cub4core6detail5shmemE+448];
	ld.shared.v2.f64 	{%fd512, %fd513}, [_ZN6thrust24THRUST_300001_SM_1000_NS8cuda_cub4core6detail5shmemE+464];
	ld.shared.v2.f64 	{%fd514, %fd515}, [_ZN6thrust24THRUST_300001_SM_1000_NS8cuda_cub4core6detail5shmemE+480];
	ld.shared.f64 	%fd516, [_ZN6thrust24THRUST_300001_SM_1000_NS8cuda_cub4core6detail5shmemE+496];
	ld.shared.u32 	%r64, [_ZN6thrust24THRUST_300001_SM_1000_NS8cuda_cub4core6detail5shmemE+504];
	ld.shared.v2.u64 	{%rd583, %rd58}, [_ZN6thrust24THRUST_300001_SM_1000_NS8cuda_cub4core6detail5shmemE+512];
	mov.b64 	%fd517, %rd583;
	setp.lt.f64 	%p193, %fd1896, %fd517;
	mov.u64 	%rd610, %rd609;
	mov.f64 	%fd1907, %fd1896;
	mov.u32 	%r2220, %r2219;
	mov.f64 	%fd1908, %fd1897;
	mov.f64 	%fd1909, %fd1898;
	mov.f64 	%fd1910, %fd1899;
	mov.f64 	%fd1911, %fd1900;
	mov.f64 	%fd1912, %fd1901;
	mov.f64 	%fd1913, %fd1902;
	mov.f64 	%fd1914, %fd1903;
	mov.f64 	%fd1915, %fd1904;
	mov.f64 	%fd1916, %fd1905;
	mov.f64 	%fd1917, %fd1906;
	@%p193 bra 	$L__BB6_56;
	setp.lt.f64 	%p194, %fd517, %fd1896;
	mov.u64 	%rd610, %rd58;
	mov.f64 	%fd1907, %fd517;
	mov.u32 	%r2220, %r64;
	mov.f64 	%fd1908, %fd516;
	mov.f64 	%fd1909, %fd515;
	mov.f64 	%fd1910, %fd514;
	mov.f64 	%fd1911, %fd513;
	mov.f64 	%fd1912, %fd512;
	mov.f64 	%fd1913, %fd511;
	mov.f64 	%fd1914, %fd510;
	mov.f64 	%fd1915, %fd509;
	mov.f64 	%fd1916, %fd508;
	mov.f64 	%fd1917, %fd507;
	@%p194 bra 	$L__BB6_56;
	setp.lt.s64 	%p195, %rd609, %rd58;
	min.s64 	%rd610, %rd609, %rd58;
	selp.f64 	%fd1907, %fd1896, %fd517, %p195;
	selp.b32 	%r2220, %r2219, %r64, %p195;
	selp.f64 	%fd1908, %fd1897, %fd516, %p195;
	selp.f64 	%fd1909, %fd1898, %fd515, %p195;
	selp.f64 	%fd1910, %fd1899, %fd514, %p195;
	selp.f64 	%fd1911, %fd1900, %fd513, %p195;
	selp.f64 	%fd1912, %fd1901, %fd512, %p195;
	selp.f64 	%fd1913, %fd1902, %fd511, %p195;
	selp.f64 	%fd1914, %fd1903, %fd510, %p195;
	selp.f64 	%fd1915, %fd1904, %fd509, %p195;
	selp.f64 	%fd1916, %fd1905, %fd508, %p195;
	selp.f64 	%fd1917, %fd1906, %fd507, %p195;
$L__BB6_56:
	ld.shared.v2.f64 	{%fd540, %fd541}, [_ZN6thrust24THRUST_300001_SM_1000_NS8cuda_cub4core6detail5shmemE+528];
	ld.shared.v2.f64 	{%fd542, %fd543}, [_ZN6thrust24THRUST_300001_SM_1000_NS8cuda_cub4core6detail5shmemE+544];
	ld.shared.v2.f64 	{%fd544, %fd545}, [_ZN6thrust24THRUST_300001_SM_1000_NS8cuda_cub4core6detail5shmemE+560];
	ld.shared.v2.f64 	{%fd546, %fd547}, [_ZN6thrust24THRUST_300001_SM_1000_NS8cuda_cub4core6detail5shmemE+576];
	ld.shared.v2.f64 	{%fd548, %fd549}, [_ZN6thrust24THRUST_300001_SM_1000_NS8cuda_cub4core6detail5shmemE+592];
	ld.shared.u32 	%r67, [_ZN6thrust24THRUST_300001_SM_1000_NS8cuda_cub4core6detail5shmemE+608];
	ld.shared.f64 	%fd550, [_ZN6thrust24THRUST_300001_SM_1000_NS8cuda_cub4core6detail5shmemE+616];
	ld.shared.u64 	%rd61, [_ZN6thrust24THRUST_300001_SM_1000_NS8cuda_cub4core6detail5shmemE+624];
	setp.lt.f64 	%p196, %fd1907, %fd550;
	mov.u64 	%rd611, %rd610;
	mov.f64 	%fd1918, %fd1907;
	mov.u32 	%r2221, %r2220;
	mov.f64 	%fd1919, %fd1908;
	mov.f64 	%fd1920, %fd1909;
	mov.f64 	%fd1921, %fd1910;
	mov.f64 	%fd1922, %fd1911;
	mov.f64 	%fd1923, %fd1912;
	mov.f64 	%fd1924, %fd1913;
	mov.f64 	%fd1925, %fd1914;
	mov.f64 	%fd1926, %fd1915;
	mov.f64 	%fd1927, %fd1916;
	mov.f64 	%fd1928, %fd1917;
	@%p196 bra 	$L__BB6_59;
	setp.lt.f64 	%p197, %fd550, %fd1907;
	mov.u64 	%rd611, %rd61;
	mov.f64 	%fd1918, %fd550;
	mov.u32 	%r2221, %r67;
	mov.f64 	%fd1919, %fd549;
	mov.f64 	%fd1920, %fd548;
	mov.f64 	%fd1921, %fd547;
	mov.f64 	%fd1922, %fd546;
	mov.f64 	%fd1923, %fd545;
	mov.f64 	%fd1924, %fd544;
	mov.f64 	%fd1925, %fd543;
	mov.f64 	%fd1926, %fd542;
	mov.f64 	%fd1927, %fd541;
	mov.f64 	%fd1928, %fd540;
	@%p197 bra 	$L__BB6_59;
	setp.lt.s64 	%p198, %rd610, %rd61;
	min.s64 	%rd611, %rd610, %rd61;
	selp.f64 	%fd1918, %fd1907, %fd550, %p198;
	selp.b32 	%r2221, %r2220, %r67, %p198;
	selp.f64 	%fd1919, %fd1908, %fd549, %p198;
	selp.f64 	%fd1920, %fd1909, %fd548, %p198;
	selp.f64 	%fd1921, %fd1910, %fd547, %p198;
	selp.f64 	%fd1922, %fd1911, %fd546, %p198;
	selp.f64 	%fd1923, %fd1912, %fd545, %p198;
	selp.f64 	%fd1924, %fd1913, %fd544, %p198;
	selp.f64 	%fd1925, %fd1914, %fd543, %p198;
	selp.f64 	%fd1926, %fd1915, %fd542, %p198;
	selp.f64 	%fd1927, %fd1916, %fd541, %p198;
	selp.f64 	%fd1928, %fd1917, %fd540, %p198;
$L__BB6_59:
	ld.shared.f64 	%fd573, [_ZN6thrust24THRUST_300001_SM_1000_NS8cuda_cub4core6detail5shmemE+632];
	ld.shared.v2.f64 	{%fd574, %fd575}, [_ZN6thrust24THRUST_300001_SM_1000_NS8cuda_cub4core6detail5shmemE+640];
	ld.shared.v2.f64 	{%fd576, %fd577}, [_ZN6thrust24THRUST_300001_SM_1000_NS8cuda_cub4core6detail5shmemE+656];
	ld.shared.v2.f64 	{%fd578, %fd579}, [_ZN6thrust24THRUST_300001_SM_1000_NS8cuda_cub4core6detail5shmemE+672];
	ld.shared.v2.f64 	{%fd580, %fd581}, [_ZN6thrust24THRUST_300001_SM_1000_NS8cuda_cub4core6detail5shmemE+688];
	ld.shared.f64 	%fd582, [_ZN6thrust24THRUST_300001_SM_1000_NS8cuda_cub4core6detail5shmemE+704];
	ld.shared.u32 	%r70, [_ZN6thrust24THRUST_300001_SM_1000_NS8cuda_cub4core6detail5shmemE+712];
	ld.shared.v2.u64 	{%rd584, %rd64}, [_ZN6thrust24THRUST_300001_SM_1000_NS8cuda_cub4core6detail5shmemE+720];
	mov.b64 	%fd583, %rd584;
	setp.lt.f64 	%p199, %fd1918, %fd583;
	mov.u64 	%rd612, %rd611;
	mov.f64 	%fd1929, %fd1918;
	mov.u32 	%r2222, %r2221;
	mov.f64 	%fd1930, %fd1919;
	mov.f64 	%fd1931, %fd1920;
	mov.f64 	%fd1932, %fd1921;
	mov.f64 	%fd1933, %fd1922;
	mov.f64 	%fd1934, %fd1923;
	mov.f64 	%fd1935, %fd1924;
	mov.f64 	%fd1936, %fd1925;
	mov.f64 	%fd1937, %fd1926;
	mov.f64 	%fd1938, %fd1927;
	mov.f64 	%fd1939, %fd1928;
	@%p199 bra 	$L__BB6_62;
	setp.lt.f64 	%p200, %fd583, %fd1918;
	mov.u64 	%rd612, %rd64;
	mov.f64 	%fd1929, %fd583;
	mov.u32 	%r2222, %r70;
	mov.f64 	%fd1930, %fd582;
	mov.f64 	%fd1931, %fd581;
	mov.f64 	%fd1932, %fd580;
	mov.f64 	%fd1933, %fd579;
	mov.f64 	%fd1934, %fd578;
	mov.f64 	%fd1935, %fd577;
	mov.f64 	%fd1936, %fd576;
	mov.f64 	%fd1937, %fd575;
	mov.f64 	%fd1938, %fd574;
	mov.f64 	%fd1939, %fd573;
	@%p200 bra 	$L__BB6_62;
	setp.lt.s64 	%p201, %rd611, %rd64;
	min.s64 	%rd612, %rd611, %rd64;
	selp.f64 	%fd1929, %fd1918, %fd583, %p201;
	selp.b32 	%r2222, %r2221, %r70, %p201;
	selp.f64 	%fd1930, %fd1919, %fd582, %p201;
	selp.f64 	%fd1931, %fd1920, %fd581, %p201;
	selp.f64 	%fd1932, %fd1921, %fd580, %p201;
	selp.f64 	%fd1933, %fd1922, %fd579, %p201;
	selp.f64 	%fd1934, %fd1923, %fd578, %p201;
	selp.f64 	%fd1935, %fd1924, %fd577, %p201;
	selp.f64 	%fd1936, %fd1925, %fd576, %p201;
	selp.f64 	%fd1937, %fd1926, %fd575, %p201;
	selp.f64 	%fd1938, %fd1927, %fd574, %p201;
	selp.f64 	%fd1939, %fd1928, %fd573, %p201;
$L__BB6_62:
	ld.shared.v2.f64 	{%fd606, %fd607}, [_ZN6thrust24THRUST_300001_SM_1000_NS8cuda_cub4core6detail5shmemE+736];
	ld.shared.v2.f64 	{%fd608, %fd609}, [_ZN6thrust24THRUST_300001_SM_1000_NS8cuda_cub4core6detail5shmemE+752];
	ld.shared.v2.f64 	{%fd610, %fd611}, [_ZN6thrust24THRUST_300001_SM_1000_NS8cuda_cub4core6detail5shmemE+768];
	ld.shared.v2.f64 	{%fd612, %fd613}, [_ZN6thrust24THRUST_300001_SM_1000_NS8cuda_cub4core6detail5shmemE+784];
	ld.shared.v2.f64 	{%fd614, %fd615}, [_ZN6thrust24THRUST_300001_SM_1000_NS8cuda_cub4core6detail5shmemE+800];
	ld.shared.u32 	%r73, [_ZN6thrust24THRUST_300001_SM_1000_NS8cuda_cub4core6detail5shmemE+816];
	ld.shared.f64 	%fd616, [_ZN6thrust24THRUST_300001_SM_1000_NS8cuda_cub4core6detail5shmemE+824];
	ld.shared.u64 	%rd67, [_ZN6thrust24THRUST_300001_SM_1000_NS8cuda_cub4core6detail5shmemE+832];
	setp.lt.f64 	%p202, %fd1929, %fd616;
	mov.u64 	%rd652, %rd612;
	mov.f64 	%fd2325, %fd1929;
	mov.u32 	%r2262, %r2222;
	mov.f64 	%fd2326, %fd1930;
	mov.f64 	%fd2327, %fd1931;
	mov.f64 	%fd2328, %fd1932;
	mov.f64 	%fd2329, %fd1933;
	mov.f64 	%fd2330, %fd1934;
	mov.f64 	%fd2331, %fd1935;
	mov.f64 	%fd2332, %fd1936;
	mov.f64 	%fd2333, %fd1937;
	mov.f64 	%fd2334, %fd1938;
	mov.f64 	%fd2335, %fd1939;
	@%p202 bra 	$L__BB6_184;
	setp.lt.f64 	%p203, %fd616, %fd1929;
	mov.u64 	%rd652, %rd67;
	mov.f64 	%fd2325, %fd616;
	mov.u32 	%r2262, %r73;
	mov.f64 	%fd2326, %fd615;
	mov.f64 	%fd2327, %fd614;
	mov.f64 	%fd2328, %fd613;
	mov.f64 	%fd2329, %fd612;
	mov.f64 	%fd2330, %fd611;
	mov.f64 	%fd2331, %fd610;
	mov.f64 	%fd2332, %fd609;
	mov.f64 	%fd2333, %fd608;
	mov.f64 	%fd2334, %fd607;
	mov.f64 	%fd2335, %fd606;
	@%p203 bra 	$L__BB6_184;
	setp.lt.s64 	%p204, %rd612, %rd67;
	min.s64 	%rd652, %rd612, %rd67;
	selp.f64 	%fd2325, %fd1929, %fd616, %p204;
	selp.b32 	%r2262, %r2222, %r73, %p204;
	selp.f64 	%fd2326, %fd1930, %fd615, %p204;
	selp.f64 	%fd2327, %fd1931, %fd614, %p204;
	selp.f64 	%fd2328, %fd1932, %fd613, %p204;
	selp.f64 	%fd2329, %fd1933, %fd612, %p204;
	selp.f64 	%fd2330, %fd1934, %fd611, %p204;
	selp.f64 	%fd2331, %fd1935, %fd610, %p204;
	selp.f64 	%fd2332, %fd1936, %fd609, %p204;
	selp.f64 	%fd2333, %fd1937, %fd608, %p204;
	selp.f64 	%fd2334, %fd1938, %fd607, %p204;
	selp.f64 	%fd2335, %fd1939, %fd606, %p204;
	bra.uni 	$L__BB6_184;
$L__BB6_65:
	// begin inline asm
	mov.u32 %r879, %laneid;
	// end inline asm
	and.b32  	%r1010, %r4, 992;
	add.s32 	%r1011, %r1010, 32;
	setp.gt.s32 	%p101, %r1011, %r3;
	not.b32 	%r1012, %r1010;
	add.s32 	%r1013, %r3, %r1012;
	selp.b32 	%r1008, %r1013, 31, %p101;
	mov.b64 	%rd359, %fd1807;
	mov.b64 	{%r881, %r886}, %rd359;
	mov.b32 	%r1007, 1;
	mov.b32 	%r1009, -1;
	// begin inline asm
	shfl.sync.down.b32 %r880, %r881, %r1007, %r1008, %r1009;
	// end inline asm
	// begin inline asm
	shfl.sync.down.b32 %r885, %r886, %r1007, %r1008, %r1009;
	// end inline asm
	mov.b64 	%rd360, {%r880, %r885};
	mov.b64 	%fd628, %rd360;
	mov.b64 	%rd361, %fd1806;
	mov.b64 	{%r891, %r896}, %rd361;
	// begin inline asm
	shfl.sync.down.b32 %r890, %r891, %r1007, %r1008, %r1009;
	// end inline asm
	// begin inline asm
	shfl.sync.down.b32 %r895, %r896, %r1007, %r1008, %r1009;
	// end inline asm
	mov.b64 	%rd362, {%r890, %r895};
	mov.b64 	%fd629, %rd362;
	mov.b64 	%rd363, %fd1805;
	mov.b64 	{%r901, %r906}, %rd363;
	// begin inline asm
	shfl.sync.down.b32 %r900, %r901, %r1007, %r1008, %r1009;
	// end inline asm
	// begin inline asm
	shfl.sync.down.b32 %r905, %r906, %r1007, %r1008, %r1009;
	// end inline asm
	mov.b64 	%rd364, {%r900, %r905};
	mov.b64 	%fd630, %rd364;
	mov.b64 	%rd365, %fd1804;
	mov.b64 	{%r911, %r916}, %rd365;
	// begin inline asm
	shfl.sync.down.b32 %r910, %r911, %r1007, %r1008, %r1009;
	// end inline asm
	// begin inline asm
	shfl.sync.down.b32 %r915, %r916, %r1007, %r1008, %r1009;
	// end inline asm
	mov.b64 	%rd366, {%r910, %r915};
	mov.b64 	%fd631, %rd366;
	mov.b64 	%rd367, %fd1803;
	mov.b64 	{%r921, %r926}, %rd367;
	// begin inline asm
	shfl.sync.down.b32 %r920, %r921, %r1007, %r1008, %r1009;
	// end inline asm
	// begin inline asm
	shfl.sync.down.b32 %r925, %r926, %r1007, %r1008, %r1009;
	// end inline asm
	mov.b64 	%rd368, {%r920, %r925};
	mov.b64 	%fd632, %rd368;
	mov.b64 	%rd369, %fd1802;
	mov.b64 	{%r931, %r936}, %rd369;
	// begin inline asm
	shfl.sync.down.b32 %r930, %r931, %r1007, %r1008, %r1009;
	// end inline asm
	// begin inline asm
	shfl.sync.down.b32 %r935, %r936, %r1007, %r1008, %r1009;
	// end inline asm
	mov.b64 	%rd370, {%r930, %r935};
	mov.b64 	%fd633, %rd370;
	mov.b64 	%rd371, %fd1801;
	mov.b64 	{%r941, %r946}, %rd371;
	// begin inline asm
	shfl.sync.down.b32 %r940, %r941, %r1007, %r1008, %r1009;
	// end inline asm
	// begin inline asm
	shfl.sync.down.b32 %r945, %r946, %r1007, %r1008, %r1009;
	// end inline asm
	mov.b64 	%rd372, {%r940, %r945};
	mov.b64 	%fd634, %rd372;
	mov.b64 	%rd373, %fd1800;
	mov.b64 	{%r951, %r956}, %rd373;
	// begin inline asm
	shfl.sync.down.b32 %r950, %r951, %r1007, %r1008, %r1009;
	// end inline asm
	// begin inline asm
	shfl.sync.down.b32 %r955, %r956, %r1007, %r1008, %r1009;
	// end inline asm
	mov.b64 	%rd374, {%r950, %r955};
	mov.b64 	%fd635, %rd374;
	mov.b64 	%rd375, %fd1799;
	mov.b64 	{%r961, %r966}, %rd375;
	// begin inline asm
	shfl.sync.down.b32 %r960, %r961, %r1007, %r1008, %r1009;
	// end inline asm
	// begin inline asm
	shfl.sync.down.b32 %r965, %r966, %r1007, %r1008, %r1009;
	// end inline asm
	mov.b64 	%rd376, {%r960, %r965};
	mov.b64 	%fd636, %rd376;
	mov.b64 	%rd377, %fd1798;
	mov.b64 	{%r971, %r976}, %rd377;
	// begin inline asm
	shfl.sync.down.b32 %r970, %r971, %r1007, %r1008, %r1009;
	// end inline asm
	// begin inline asm
	shfl.sync.down.b32 %r975, %r976, %r1007, %r1008, %r1009;
	// end inline asm
	mov.b64 	%rd378, {%r970, %r975};
	mov.b64 	%fd637, %rd378;
	// begin inline asm
	shfl.sync.down.b32 %r980, %r2210, %r1007, %r1008, %r1009;
	// end inline asm
	// begin inline asm
	shfl.sync.down.b32 %r985, %r986, %r1007, %r1008, %r1009;
	// end inline asm
	mov.b64 	%rd379, %fd1797;
	mov.b64 	{%r991, %r996}, %rd379;
	// begin inline asm
	shfl.sync.down.b32 %r990, %r991, %r1007, %r1008, %r1009;
	// end inline asm
	// begin inline asm
	shfl.sync.down.b32 %r995, %r996, %r1007, %r1008, %r1009;
	// end inline asm
	mov.b64 	%rd380, {%r990, %r995};
	mov.b64 	%fd638, %rd380;
	mov.b64 	{%r1001, %r1006}, %rd600;
	// begin inline asm
	shfl.sync.down.b32 %r1000, %r1001, %r1007, %r1008, %r1009;
	// end inline asm
	// begin inline asm
	shfl.sync.down.b32 %r1005, %r1006, %r1007, %r1008, %r1009;
	// end inline asm
	mov.b64 	%rd69, {%r1000, %r1005};
	setp.ge.s32 	%p102, %r879, %r1008;
	setp.lt.f64 	%p103, %fd1797, %fd638;
	or.pred  	%p104, %p102, %p103;
	mov.u64 	%rd613, %rd600;
	mov.f64 	%fd1940, %fd1797;
	mov.u32 	%r2223, %r2210;
	mov.f64 	%fd1941, %fd1798;
	mov.f64 	%fd1942, %fd1799;
	mov.f64 	%fd1943, %fd1800;
	mov.f64 	%fd1944, %fd1801;
	mov.f64 	%fd1945, %fd1802;
	mov.f64 	%fd1946, %fd1803;
	mov.f64 	%fd1947, %fd1804;
	mov.f64 	%fd1948, %fd1805;
	mov.f64 	%fd1949, %fd1806;
	mov.f64 	%fd1950, %fd1807;
	@%p104 bra 	$L__BB6_68;
	setp.gt.f64 	%p105, %fd1797, %fd638;
	mov.u64 	%rd613, %rd69;
	mov.f64 	%fd1940, %fd638;
	mov.u32 	%r2223, %r980;
	mov.f64 	%fd1941, %fd637;
	mov.f64 	%fd1942, %fd636;
	mov.f64 	%fd1943, %fd635;
	mov.f64 	%fd1944, %fd634;
	mov.f64 	%fd1945, %fd633;
	mov.f64 	%fd1946, %fd632;
	mov.f64 	%fd1947, %fd631;
	mov.f64 	%fd1948, %fd630;
	mov.f64 	%fd1949, %fd629;
	mov.f64 	%fd1950, %fd628;
	@%p105 bra 	$L__BB6_68;
	setp.lt.s64 	%p106, %rd600, %rd69;
	min.s64 	%rd613, %rd600, %rd69;
	selp.f64 	%fd1940, %fd1797, %fd638, %p106;
	selp.b32 	%r2223, %r2210, %r980, %p106;
	selp.f64 	%fd1941, %fd1798, %fd637, %p106;
	selp.f64 	%fd1942, %fd1799, %fd636, %p106;
	selp.f64 	%fd1943, %fd1800, %fd635, %p106;
	selp.f64 	%fd1944, %fd1801, %fd634, %p106;
	selp.f64 	%fd1945, %fd1802, %fd633, %p106;
	selp.f64 	%fd1946, %fd1803, %fd632, %p106;
	selp.f64 	%fd1947, %fd1804, %fd631, %p106;
	selp.f64 	%fd1948, %fd1805, %fd630, %p106;
	selp.f64 	%fd1949, %fd1806, %fd629, %p106;
	selp.f64 	%fd1950, %fd1807, %fd628, %p106;
$L__BB6_68:
	mov.b64 	%rd381, %fd1950;
	mov.b64 	{%r1015, %r1020}, %rd381;
	mov.b32 	%r1141, 2;
	mov.b32 	%r1143, -1;
	// begin inline asm
	shfl.sync.down.b32 %r1014, %r1015, %r1141, %r1008, %r1143;
	// end inline asm
	// begin inline asm
	shfl.sync.down.b32 %r1019, %r1020, %r1141, %r1008, %r1143;
	// end inline asm
	mov.b64 	%rd382, {%r1014, %r1019};
	mov.b64 	%fd661, %rd382;
	mov.b64 	%rd383, %fd1949;
	mov.b64 	{%r1025, %r1030}, %rd383;
	// begin inline asm
	shfl.sync.down.b32 %r1024, %r1025, %r1141, %r1008, %r1143;
	// end inline asm
	// begin inline asm
	shfl.sync.down.b32 %r1029, %r1030, %r1141, %r1008, %r1143;
	// end inline asm
	mov.b64 	%rd384, {%r1024, %r1029};
	mov.b64 	%fd662, %rd384;
	mov.b64 	%rd385, %fd1948;
	mov.b64 	{%r1035, %r1040}, %rd385;
	// begin inline asm
	shfl.sync.down.b32 %r1034, %r1035, %r1141, %r1008, %r1143;
	// end inline asm
	// begin inline asm
	shfl.sync.down.b32 %r1039, %r1040, %r1141, %r1008, %r1143;
	// end inline asm
	mov.b64 	%rd386, {%r1034, %r1039};
	mov.b64 	%fd663, %rd386;
	mov.b64 	%rd387, %fd1947;
	mov.b64 	{%r1045, %r1050}, %rd387;
	// begin inline asm
	shfl.sync.down.b32 %r1044, %r1045, %r1141, %r1008, %r1143;
	// end inline asm
	// begin inline asm
	shfl.sync.down.b32 %r1049, %r1050, %r1141, %r1008, %r1143;
	// end inline asm
	mov.b64 	%rd388, {%r1044, %r1049};
	mov.b64 	%fd664, %rd388;
	mov.b64 	%rd389, %fd1946;
	mov.b64 	{%r1055, %r1060}, %rd389;
	// begin inline asm
	shfl.sync.down.b32 %r1054, %r1055, %r1141, %r1008, %r1143;
	// end inline asm
	// begin inline asm
	shfl.sync.down.b32 %r1059, %r1060, %r1141, %r1008, %r1143;
	// end inline asm
	mov.b64 	%rd390, {%r1054, %r1059};
	mov.b64 	%fd665, %rd390;
	mov.b64 	%rd391, %fd1945;
	mov.b64 	{%r1065, %r1070}, %rd391;
	// begin inline asm
	shfl.sync.down.b32 %r1064, %r1065, %r1141, %r1008, %r1143;
	// end inline asm
	// begin inline asm
	shfl.sync.down.b32 %r1069, %r1070, %r1141, %r1008, %r1143;
	// end inline asm
	mov.b64 	%rd392, {%r1064, %r1069};
	mov.b64 	%fd666, %rd392;
	mov.b64 	%rd393, %fd1944;
	mov.b64 	{%r1075, %r1080}, %rd393;
	// begin inline asm
	shfl.sync.down.b32 %r1074, %r1075, %r1141, %r1008, %r1143;
	// end inline asm
	// begin inline asm
	shfl.sync.down.b32 %r1079, %r1080, %r1141, %r1008, %r1143;
	// end inline asm
	mov.b64 	%rd394, {%r1074, %r1079};
	mov.b64 	%fd667, %rd394;
	mov.b64 	%rd395, %fd1943;
	mov.b64 	{%r1085, %r1090}, %rd395;
	// begin inline asm
	shfl.sync.down.b32 %r1084, %r1085, %r1141, %r1008, %r1143;
	// end inline asm
	// begin inline asm
	shfl.sync.down.b32 %r1089, %r1090, %r1141, %r1008, %r1143;
	// end inline asm
	mov.b64 	%rd396, {%r1084, %r1089};
	mov.b64 	%fd668, %rd396;
	mov.b64 	%rd397, %fd1942;
	mov.b64 	{%r1095, %r1100}, %rd397;
	// begin inline asm
	shfl.sync.down.b32 %r1094, %r1095, %r1141, %r1008, %r1143;
	// end inline asm
	// begin inline asm
	shfl.sync.down.b32 %r1099, %r1100, %r1141, %r1008, %r1143;
	// end inline asm
	mov.b64 	%rd398, {%r1094, %r1099};
	mov.b64 	%fd669, %rd398;
	mov.b64 	%rd399, %fd1941;
	mov.b64 	{%r1105, %r1110}, %rd399;
	// begin inline asm
	shfl.sync.down.b32 %r1104, %r1105, %r1141, %r1008, %r1143;
	// end inline asm
	// begin inline asm
	shfl.sync.down.b32 %r1109, %r1110, %r1141, %r1008, %r1143;
	// end inline asm
	mov.b64 	%rd400, {%r1104, %r1109};
	mov.b64 	%fd670, %rd400;
	// begin inline asm
	shfl.sync.down.b32 %r1114, %r2223, %r1141, %r1008, %r1143;
	// end inline asm
	// begin inline asm
	shfl.sync.down.b32 %r1119, %r1120, %r1141, %r1008, %r1143;
	// end inline asm
	mov.b64 	%rd401, %fd1940;
	mov.b64 	{%r1125, %r1130}, %rd401;
	// begin inline asm
	shfl.sync.down.b32 %r1124, %r1125, %r1141, %r1008, %r1143;
	// end inline asm
	// begin inline asm
	shfl.sync.down.b32 %r1129, %r1130, %r1141, %r1008, %r1143;
	// end inline asm
	mov.b64 	%rd402, {%r1124, %r1129};
	mov.b64 	%fd671, %rd402;
	mov.b64 	{%r1135, %r1140}, %rd613;
	// begin inline asm
	shfl.sync.down.b32 %r1134, %r1135, %r1141, %r1008, %r1143;
	// end inline asm
	// begin inline asm
	shfl.sync.down.b32 %r1139, %r1140, %r1141, %r1008, %r1143;
	// end inline asm
	mov.b64 	%rd72, {%r1134, %r1139};
	add.s32 	%r1144, %r879, 2;
	setp.gt.s32 	%p107, %r1144, %r1008;
	setp.lt.f64 	%p108, %fd1940, %fd671;
	or.pred  	%p109, %p107, %p108;
	mov.u64 	%rd614, %rd613;
	mov.f64 	%fd1951, %fd1940;
	mov.u32 	%r2224, %r2223;
	mov.f64 	%fd1952, %fd1941;
	mov.f64 	%fd1953, %fd1942;
	mov.f64 	%fd1954, %fd1943;
	mov.f64 	%fd1955, %fd1944;
	mov.f64 	%fd1956, %fd1945;
	mov.f64 	%fd1957, %fd1946;
	mov.f64 	%fd1958, %fd1947;
	mov.f64 	%fd1959, %fd1948;
	mov.f64 	%fd1960, %fd1949;
	mov.f64 	%fd1961, %fd1950;
	@%p109 bra 	$L__BB6_71;
	setp.gt.f64 	%p110, %fd1940, %fd671;
	mov.u64 	%rd614, %rd72;
	mov.f64 	%fd1951, %fd671;
	mov.u32 	%r2224, %r1114;
	mov.f64 	%fd1952, %fd670;
	mov.f64 	%fd1953, %fd669;
	mov.f64 	%fd1954, %fd668;
	mov.f64 	%fd1955, %fd667;
	mov.f64 	%fd1956, %fd666;
	mov.f64 	%fd1957, %fd665;
	mov.f64 	%fd1958, %fd664;
	mov.f64 	%fd1959, %fd663;
	mov.f64 	%fd1960, %fd662;
	mov.f64 	%fd1961, %fd661;
	@%p110 bra 	$L__BB6_71;
	setp.lt.s64 	%p111, %rd613, %rd72;
	min.s64 	%rd614, %rd613, %rd72;
	selp.f64 	%fd1951, %fd1940, %fd671, %p111;
	selp.b32 	%r2224, %r2223, %r1114, %p111;
	selp.f64 	%fd1952, %fd1941, %fd670, %p111;
	selp.f64 	%fd1953, %fd1942, %fd669, %p111;
	selp.f64 	%fd1954, %fd1943, %fd668, %p111;
	selp.f64 	%fd1955, %fd1944, %fd667, %p111;
	selp.f64 	%fd1956, %fd1945, %fd666, %p111;
	selp.f64 	%fd1957, %fd1946, %fd665, %p111;
	selp.f64 	%fd1958, %fd1947, %fd664, %p111;
	selp.f64 	%fd1959, %fd1948, %fd663, %p111;
	selp.f64 	%fd1960, %fd1949, %fd662, %p111;
	selp.f64 	%fd1961, %fd1950, %fd661, %p111;
$L__BB6_71:
	mov.b64 	%rd403, %fd1961;
	mov.b64 	{%r1146, %r1151}, %rd403;
	mov.b32 	%r1272, 4;
	mov.b32 	%r1274, -1;
	// begin inline asm
	shfl.sync.down.b32 %r1145, %r1146, %r1272, %r1008, %r1274;
	// end inline asm
	// begin inline asm
	shfl.sync.down.b32 %r1150, %r1151, %r1272, %r1008, %r1274;
	// end inline asm
	mov.b64 	%rd404, {%r1145, %r1150};
	mov.b64 	%fd694, %rd404;
	mov.b64 	%rd405, %fd1960;
	mov.b64 	{%r1156, %r1161}, %rd405;
	// begin inline asm
	shfl.sync.down.b32 %r1155, %r1156, %r1272, %r1008, %r1274;
	// end inline asm
	// begin inline asm
	shfl.sync.down.b32 %r1160, %r1161, %r1272, %r1008, %r1274;
	// end inline asm
	mov.b64 	%rd406, {%r1155, %r1160};
	mov.b64 	%fd695, %rd406;
	mov.b64 	%rd407, %fd1959;
	mov.b64 	{%r1166, %r1171}, %rd407;
	// begin inline asm
	shfl.sync.down.b32 %r1165, %r1166, %r1272, %r1008, %r1274;
	// end inline asm
	// begin inline asm
	shfl.sync.down.b32 %r1170, %r1171, %r1272, %r1008, %r1274;
	// end inline asm
	mov.b64 	%rd408, {%r1165, %r1170};
	mov.b64 	%fd696, %rd408;
	mov.b64 	%rd409, %fd1958;
	mov.b64 	{%r1176, %r1181}, %rd409;
	// begin inline asm
	shfl.sync.down.b32 %r1175, %r1176, %r1272, %r1008, %r1274;
	// end inline asm
	// begin inline asm
	shfl.sync.down.b32 %r1180, %r1181, %r1272, %r1008, %r1274;
	// end inline asm
	mov.b64 	%rd410, {%r1175, %r1180};
	mov.b64 	%fd697, %rd410;
	mov.b64 	%rd411, %fd1957;
	mov.b64 	{%r1186, %r1191}, %rd411;
	// begin inline asm
	shfl.sync.down.b32 %r1185, %r1186, %r1272, %r1008, %r1274;
	// end inline asm
	// begin inline asm
	shfl.sync.down.b32 %r1190, %r1191, %r1272, %r1008, %r1274;
	// end inline asm
	mov.b64 	%rd412, {%r1185, %r1190};
	mov.b64 	%fd698, %rd412;
	mov.b64 	%rd413, %fd1956;
	mov.b64 	{%r1196, %r1201}, %rd413;
	// begin inline asm
	shfl.sync.down.b32 %r1195, %r1196, %r1272, %r1008, %r1274;
	// end inline asm
	// begin inline asm
	shfl.sync.down.b32 %r1200, %r1201, %r1272, %r1008, %r1274;
	// end inline asm
	mov.b64 	%rd414, {%r1195, %r1200};
	mov.b64 	%fd699, %rd414;
	mov.b64 	%rd415, %fd1955;
	mov.b64 	{%r1206, %r1211}, %rd415;
	// begin inline asm
	shfl.sync.down.b32 %r1205, %r1206, %r1272, %r1008, %r1274;
	// end inline asm
	// begin inline asm
	shfl.sync.down.b32 %r1210, %r1211, %r1272, %r1008, %r1274;
	// end inline asm
	mov.b64 	%rd416, {%r1205, %r1210};
	mov.b64 	%fd700, %rd416;
	mov.b64 	%rd417, %fd1954;
	mov.b64 	{%r1216, %r1221}, %rd417;
	// begin inline asm
	shfl.sync.down.b32 %r1215, %r1216, %r1272, %r1008, %r1274;
	// end inline asm
	// begin inline asm
	shfl.sync.down.b32 %r1220, %r1221, %r1272, %r1008, %r1274;
	// end inline asm
	mov.b64 	%rd418, {%r1215, %r1220};
	mov.b64 	%fd701, %rd418;
	mov.b64 	%rd419, %fd1953;
	mov.b64 	{%r1226, %r1231}, %rd419;
	// begin inline asm
	shfl.sync.down.b32 %r1225, %r1226, %r1272, %r1008, %r1274;
	// end inline asm
	// begin inline asm
	shfl.sync.down.b32 %r1230, %r1231, %r1272, %r1008, %r1274;
	// end inline asm
	mov.b64 	%rd420, {%r1225, %r1230};
	mov.b64 	%fd702, %rd420;
	mov.b64 	%rd421, %fd1952;
	mov.b64 	{%r1236, %r1241}, %rd421;
	// begin inline asm
	shfl.sync.down.b32 %r1235, %r1236, %r1272, %r1008, %r1274;
	// end inline asm
	// begin inline asm
	shfl.sync.down.b32 %r1240, %r1241, %r1272, %r1008, %r1274;
	// end inline asm
	mov.b64 	%rd422, {%r1235, %r1240};
	mov.b64 	%fd703, %rd422;
	// begin inline asm
	shfl.sync.down.b32 %r1245, %r2224, %r1272, %r1008, %r1274;
	// end inline asm
	// begin inline asm
	shfl.sync.down.b32 %r1250, %r1251, %r1272, %r1008, %r1274;
	// end inline asm
	mov.b64 	%rd423, %fd1951;
	mov.b64 	{%r1256, %r1261}, %rd423;
	// begin inline asm
	shfl.sync.down.b32 %r1255, %r1256, %r1272, %r1008, %r1274;
	// end inline asm
	// begin inline asm
	shfl.sync.down.b32 %r1260, %r1261, %r1272, %r1008, %r1274;
	// end inline asm
	mov.b64 	%rd424, {%r1255, %r1260};
	mov.b64 	%fd704, %rd424;
	mov.b64 	{%r1266, %r1271}, %rd614;
	// begin inline asm
	shfl.sync.down.b32 %r1265, %r1266, %r1272, %r1008, %r1274;
	// end inline asm
	// begin inline asm
	shfl.sync.down.b32 %r1270, %r1271, %r1272, %r1008, %r1274;
	// end inline asm
	mov.b64 	%rd75, {%r1265, %r1270};
	add.s32 	%r1275, %r879, 4;
	setp.gt.s32 	%p112, %r1275, %r1008;
	setp.lt.f64 	%p113, %fd1951, %fd704;
	or.pred  	%p114, %p112, %p113;
	mov.u64 	%rd615, %rd614;
	mov.f64 	%fd1962, %fd1951;
	mov.u32 	%r2225, %r2224;
	mov.f64 	%fd1963, %fd1952;
	mov.f64 	%fd1964, %fd1953;
	mov.f64 	%fd1965, %fd1954;
	mov.f64 	%fd1966, %fd1955;
	mov.f64 	%fd1967, %fd1956;
	mov.f64 	%fd1968, %fd1957;
	mov.f64 	%fd1969, %fd1958;
	mov.f64 	%fd1970, %fd1959;
	mov.f64 	%fd1971, %fd1960;
	mov.f64 	%fd1972, %fd1961;
	@%p114 bra 	$L__BB6_74;
	setp.gt.f64 	%p115, %fd1951, %fd704;
	mov.u64 	%rd615, %rd75;
	mov.f64 	%fd1962, %fd704;
	mov.u32 	%r2225, %r1245;
	mov.f64 	%fd1963, %fd703;
	mov.f64 	%fd1964, %fd702;
	mov.f64 	%fd1965, %fd701;
	mov.f64 	%fd1966, %fd700;
	mov.f64 	%fd1967, %fd699;
	mov.f64 	%fd1968, %fd698;
	mov.f64 	%fd1969, %fd697;
	mov.f64 	%fd1970, %fd696;
	mov.f64 	%fd1971, %fd695;
	mov.f64 	%fd1972, %fd694;
	@%p115 bra 	$L__BB6_74;
	setp.lt.s64 	%p116, %rd614, %rd75;
	min.s64 	%rd615, %rd614, %rd75;
	selp.f64 	%fd1962, %fd1951, %fd704, %p116;
	selp.b32 	%r2225, %r2224, %r1245, %p116;
	selp.f64 	%fd1963, %fd1952, %fd703, %p116;
	selp.f64 	%fd1964, %fd1953, %fd702, %p116;
	selp.f64 	%fd1965, %fd1954, %fd701, %p116;
	selp.f64 	%fd1966, %fd1955, %fd700, %p116;
	selp.f64 	%fd1967, %fd1956, %fd699, %p116;
	selp.f64 	%fd1968, %fd1957, %fd698, %p116;
	selp.f64 	%fd1969, %fd1958, %fd697, %p116;
	selp.f64 	%fd1970, %fd1959, %fd696, %p116;
	selp.f64 	%fd1971, %fd1960, %fd695, %p116;
	selp.f64 	%fd1972, %fd1961, %fd694, %p116;
$L__BB6_74:
	mov.b64 	%rd425, %fd1972;
	mov.b64 	{%r1277, %r1282}, %rd425;
	mov.b32 	%r1403, 8;
	mov.b32 	%r1405, -1;
	// begin inline asm
	shfl.sync.down.b32 %r1276, %r1277, %r1403, %r1008, %r1405;
	// end inline asm
	// begin inline asm
	shfl.sync.down.b32 %r1281, %r1282, %r1403, %r1008, %r1405;
	// end inline asm
	mov.b64 	%rd426, {%r1276, %r1281};
	mov.b64 	%fd727, %rd426;
	mov.b64 	%rd427, %fd1971;
	mov.b64 	{%r1287, %r1292}, %rd427;
	// begin inline asm
	shfl.sync.down.b32 %r1286, %r1287, %r1403, %r1008, %r1405;
	// end inline asm
	// begin inline asm
	shfl.sync.down.b32 %r1291, %r1292, %r1403, %r1008, %r1405;
	// end inline asm
	mov.b64 	%rd428, {%r1286, %r1291};
	mov.b64 	%fd728, %rd428;
	mov.b64 	%rd429, %fd1970;
	mov.b64 	{%r1297, %r1302}, %rd429;
	// begin inline asm
	shfl.sync.down.b32 %r1296, %r1297, %r1403, %r1008, %r1405;
	// end inline asm
	// begin inline asm
	shfl.sync.down.b32 %r1301, %r1302, %r1403, %r1008, %r1405;
	// end inline asm
	mov.b64 	%rd430, {%r1296, %r1301};
	mov.b64 	%fd729, %rd430;
	mov.b64 	%rd431, %fd1969;
	mov.b64 	{%r1307, %r1312}, %rd431;
	// begin inline asm
	shfl.sync.down.b32 %r1306, %r1307, %r1403, %r1008, %r1405;
	// end inline asm
	// begin inline asm
	shfl.sync.down.b32 %r1311, %r1312, %r1403, %r1008, %r1405;
	// end inline asm
	mov.b64 	%rd432, {%r1306, %r1311};
	mov.b64 	%fd730, %rd432;
	mov.b64 	%rd433, %fd1968;
	mov.b64 	{%r1317, %r1322}, %rd433;
	// begin inline asm
	shfl.sync.down.b32 %r1316, %r1317, %r1403, %r1008, %r1405;
	// end inline asm
	// begin inline asm
	shfl.sync.down.b32 %r1321, %r1322, %r1403, %r1008, %r1405;
	// end inline asm
	mov.b64 	%rd434, {%r1316, %r1321};
	mov.b64 	%fd731, %rd434;
	mov.b64 	%rd435, %fd1967;
	mov.b64 	{%r1327, %r1332}, %rd435;
	// begin inline asm
	shfl.sync.down.b32 %r1326, %r1327, %r1403, %r1008, %r1405;
	// end inline asm
	// begin inline asm
	shfl.sync.down.b32 %r1331, %r1332, %r1403, %r1008, %r1405;
	// end inline asm
	mov.b64 	%rd436, {%r1326, %r1331};
	mov.b64 	%fd732, %rd436;
	mov.b64 	%rd437, %fd1966;
	mov.b64 	{%r1337, %r1342}, %rd437;
	// begin inline asm
	shfl.sync.down.b32 %r1336, %r1337, %r1403, %r1008, %r1405;
	// end inline asm
	// begin inline asm
	shfl.sync.down.b32 %r1341, %r1342, %r1403, %r1008, %r1405;
	// end inline asm
	mov.b64 	%rd438, {%r1336, %r1341};
	mov.b64 	%fd733, %rd438;
	mov.b64 	%rd439, %fd1965;
	mov.b64 	{%r1347, %r1352}, %rd439;
	// begin inline asm
	shfl.sync.down.b32 %r1346, %r1347, %r1403, %r1008, %r1405;
	// end inline asm
	// begin inline asm
	shfl.sync.down.b32 %r1351, %r1352, %r1403, %r1008, %r1405;
	// end inline asm
	mov.b64 	%rd440, {%r1346, %r1351};
	mov.b64 	%fd734, %rd440;
	mov.b64 	%rd441, %fd1964;
	mov.b64 	{%r1357, %r1362}, %rd441;
	// begin inline asm
	shfl.sync.down.b32 %r1356, %r1357, %r1403, %r1008, %r1405;
	// end inline asm
	// begin inline asm
	shfl.sync.down.b32 %r1361, %r1362, %r1403, %r1008, %r1405;
	// end inline asm
	mov.b64 	%rd442, {%r1356, %r1361};
	mov.b64 	%fd735, %rd442;
	mov.b64 	%rd443, %fd1963;
	mov.b64 	{%r1367, %r1372}, %rd443;
	// begin inline asm
	shfl.sync.down.b32 %r1366, %r1367, %r1403, %r1008, %r1405;
	// end inline asm
	// begin inline asm
	shfl.sync.down.b32 %r1371, %r1372, %r1403, %r1008, %r1405;
	// end inline asm
	mov.b64 	%rd444, {%r1366, %r1371};
	mov.b64 	%fd736, %rd444;
	// begin inline asm
	shfl.sync.down.b32 %r1376, %r2225, %r1403, %r1008, %r1405;
	// end inline asm
	// begin inline asm
	shfl.sync.down.b32 %r1381, %r1382, %r1403, %r1008, %r1405;
	// end inline asm
	mov.b64 	%rd445, %fd1962;
	mov.b64 	{%r1387, %r1392}, %rd445;
	// begin inline asm
	shfl.sync.down.b32 %r1386, %r1387, %r1403, %r1008, %r1405;
	// end inline asm
	// begin inline asm
	shfl.sync.down.b32 %r1391, %r1392, %r1403, %r1008, %r1405;
	// end inline asm
	mov.b64 	%rd446, {%r1386, %r1391};
	mov.b64 	%fd737, %rd446;
	mov.b64 	{%r1397, %r1402}, %rd615;
	// begin inline asm
	shfl.sync.down.b32 %r1396, %r1397, %r1403, %r1008, %r1405;
	// end inline asm
	// begin inline asm
	shfl.sync.down.b32 %r1401, %r1402, %r1403, %r1008, %r1405;
	// end inline asm
	mov.b64 	%rd78, {%r1396, %r1401};
	add.s32 	%r1406, %r879, 8;
	setp.gt.s32 	%p117, %r1406, %r1008;
	setp.lt.f64 	%p118, %fd1962, %fd737;
	or.pred  	%p119, %p117, %p118;
	mov.u64 	%rd616, %rd615;
	mov.f64 	%fd1973, %fd1962;
	mov.u32 	%r2226, %r2225;
	mov.f64 	%fd1974, %fd1963;
	mov.f64 	%fd1975, %fd1964;
	mov.f64 	%fd1976, %fd1965;
	mov.f64 	%fd1977, %fd1966;
	mov.f64 	%fd1978, %fd1967;
	mov.f64 	%fd1979, %fd1968;
	mov.f64 	%fd1980, %fd1969;
	mov.f64 	%fd1981, %fd1970;
	mov.f64 	%fd1982, %fd1971;
	mov.f64 	%fd1983, %fd1972;
	@%p119 bra 	$L__BB6_77;
	setp.gt.f64 	%p120, %fd1962, %fd737;
	mov.u64 	%rd616, %rd78;
	mov.f64 	%fd1973, %fd737;
	mov.u32 	%r2226, %r1376;
	mov.f64 	%fd1974, %fd736;
	mov.f64 	%fd1975, %fd735;
	mov.f64 	%fd1976, %fd734;
	mov.f64 	%fd1977, %fd733;
	mov.f64 	%fd1978, %fd732;
	mov.f64 	%fd1979, %fd731;
	mov.f64 	%fd1980, %fd730;
	mov.f64 	%fd1981, %fd729;
	mov.f64 	%fd1982, %fd728;
	mov.f64 	%fd1983, %fd727;
	@%p120 bra 	$L__BB6_77;
	setp.lt.s64 	%p121, %rd615, %rd78;
	min.s64 	%rd616, %rd615, %rd78;
	selp.f64 	%fd1973, %fd1962, %fd737, %p121;
	selp.b32 	%r2226, %r2225, %r1376, %p121;
	selp.f64 	%fd1974, %fd1963, %fd736, %p121;
	selp.f64 	%fd1975, %fd1964, %fd735, %p121;
	selp.f64 	%fd1976, %fd1965, %fd734, %p121;
	selp.f64 	%fd1977, %fd1966, %fd733, %p121;
	selp.f64 	%fd1978, %fd1967, %fd732, %p121;
	selp.f64 	%fd1979, %fd1968, %fd731, %p121;
	selp.f64 	%fd1980, %fd1969, %fd730, %p121;
	selp.f64 	%fd1981, %fd1970, %fd729, %p121;
	selp.f64 	%fd1982, %fd1971, %fd728, %p121;
	selp.f64 	%fd1983, %fd1972, %fd727, %p121;
$L__BB6_77:
	mov.b64 	%rd447, %fd1983;
	mov.b64 	{%r1408, %r1413}, %rd447;
	mov.b32 	%r1534, 16;
	mov.b32 	%r1536, -1;
	// begin inline asm
	shfl.sync.down.b32 %r1407, %r1408, %r1534, %r1008, %r1536;
	// end inline asm
	// begin inline asm
	shfl.sync.down.b32 %r1412, %r1413, %r1534, %r1008, %r1536;
	// end inline asm
	mov.b64 	%rd448, {%r1407, %r1412};
	mov.b64 	%fd760, %rd448;
	mov.b64 	%rd449, %fd1982;
	mov.b64 	{%r1418, %r1423}, %rd449;
	// begin inline asm
	shfl.sync.down.b32 %r1417, %r1418, %r1534, %r1008, %r1536;
	// end inline asm
	// begin inline asm
	shfl.sync.down.b32 %r1422, %r1423, %r1534, %r1008, %r1536;
	// end inline asm
	mov.b64 	%rd450, {%r1417, %r1422};
	mov.b64 	%fd761, %rd450;
	mov.b64 	%rd451, %fd1981;
	mov.b64 	{%r1428, %r1433}, %rd451;
	// begin inline asm
	shfl.sync.down.b32 %r1427, %r1428, %r1534, %r1008, %r1536;
	// end inline asm
	// begin inline asm
	shfl.sync.down.b32 %r1432, %r1433, %r1534, %r1008, %r1536;
	// end inline asm
	mov.b64 	%rd452, {%r1427, %r1432};
	mov.b64 	%fd762, %rd452;
	mov.b64 	%rd453, %fd1980;
	mov.b64 	{%r1438, %r1443}, %rd453;
	// begin inline asm
	shfl.sync.down.b32 %r1437, %r1438, %r1534, %r1008, %r1536;
	// end inline asm
	// begin inline asm
	shfl.sync.down.b32 %r1442, %r1443, %r1534, %r1008, %r1536;
	// end inline asm
	mov.b64 	%rd454, {%r1437, %r1442};
	mov.b64 	%fd763, %rd454;
	mov.b64 	%rd455, %fd1979;
	mov.b64 	{%r1448, %r1453}, %rd455;
	// begin inline asm
	shfl.sync.down.b32 %r1447, %r1448, %r1534, %r1008, %r1536;
	// end inline asm
	// begin inline asm
	shfl.sync.down.b32 %r1452, %r1453, %r1534, %r1008, %r1536;
	// end inline asm
	mov.b64 	%rd456, {%r1447, %r1452};
	mov.b64 	%fd764, %rd456;
	mov.b64 	%rd457, %fd1978;
	mov.b64 	{%r1458, %r1463}, %rd457;
	// begin inline asm
	shfl.sync.down.b32 %r1457, %r1458, %r1534, %r1008, %r1536;
	// end inline asm
	// begin inline asm
	shfl.sync.down.b32 %r1462, %r1463, %r1534, %r1008, %r1536;
	// end inline asm
	mov.b64 	%rd458, {%r1457, %r1462};
	mov.b64 	%fd765, %rd458;
	mov.b64 	%rd459, %fd1977;
	mov.b64 	{%r1468, %r1473}, %rd459;
	// begin inline asm
	shfl.sync.down.b32 %r1467, %r1468, %r1534, %r1008, %r1536;
	// end inline asm
	// begin inline asm
	shfl.sync.down.b32 %r1472, %r1473, %r1534, %r1008, %r1536;
	// end inline asm
	mov.b64 	%rd460, {%r1467, %r1472};
	mov.b64 	%fd766, %rd460;
	mov.b64 	%rd461, %fd1976;
	mov.b64 	{%r1478, %r1483}, %rd461;
	// begin inline asm
	shfl.sync.down.b32 %r1477, %r1478, %r1534, %r1008, %r1536;
	// end inline asm
	// begin inline asm
	shfl.sync.down.b32 %r1482, %r1483, %r1534, %r1008, %r1536;
	// end inline asm
	mov.b64 	%rd462, {%r1477, %r1482};
	mov.b64 	%fd767, %rd462;
	mov.b64 	%rd463, %fd1975;
	mov.b64 	{%r1488, %r1493}, %rd463;
	// begin inline asm
	shfl.sync.down.b32 %r1487, %r1488, %r1534, %r1008, %r1536;
	// end inline asm
	// begin inline asm
	shfl.sync.down.b32 %r1492, %r1493, %r1534, %r1008, %r1536;
	// end inline asm
	mov.b64 	%rd464, {%r1487, %r1492};
	mov.b64 	%fd768, %rd464;
	mov.b64 	%rd465, %fd1974;
	mov.b64 	{%r1498, %r1503}, %rd465;
	// begin inline asm
	shfl.sync.down.b32 %r1497, %r1498, %r1534, %r1008, %r1536;
	// end inline asm
	// begin inline asm
	shfl.sync.down.b32 %r1502, %r1503, %r1534, %r1008, %r1536;
	// end inline asm
	mov.b64 	%rd466, {%r1497, %r1502};
	mov.b64 	%fd769, %rd466;
	// begin inline asm
	shfl.sync.down.b32 %r1507, %r2226, %r1534, %r1008, %r1536;
	// end inline asm
	// begin inline asm
	shfl.sync.down.b32 %r1512, %r1513, %r1534, %r1008, %r1536;
	// end inline asm
	mov.b64 	%rd467, %fd1973;
	mov.b64 	{%r1518, %r1523}, %rd467;
	// begin inline asm
	shfl.sync.down.b32 %r1517, %r1518, %r1534, %r1008, %r1536;
	// end inline asm
	// begin inline asm
	shfl.sync.down.b32 %r1522, %r1523, %r1534, %r1008, %r1536;
	// end inline asm
	mov.b64 	%rd468, {%r1517, %r1522};
	mov.b64 	%fd770, %rd468;
	mov.b64 	{%r1528, %r1533}, %rd616;
	// begin inline asm
	shfl.sync.down.b32 %r1527, %r1528, %r1534, %r1008, %r1536;
	// end inline asm
	// begin inline asm
	shfl.sync.down.b32 %r1532, %r1533, %r1534, %r1008, %r1536;
	// end inline asm
	mov.b64 	%rd81, {%r1527, %r1532};
	add.s32 	%r1537, %r879, 16;
	setp.gt.s32 	%p122, %r1537, %r1008;
	setp.lt.f64 	%p123, %fd1973, %fd770;
	or.pred  	%p124, %p122, %p123;
	mov.u64 	%rd652, %rd616;
	mov.f64 	%fd2325, %fd1973;
	mov.u32 	%r2262, %r2226;
	mov.f64 	%fd2326, %fd1974;
	mov.f64 	%fd2327, %fd1975;
	mov.f64 	%fd2328, %fd1976;
	mov.f64 	%fd2329, %fd1977;
	mov.f64 	%fd2330, %fd1978;
	mov.f64 	%fd2331, %fd1979;
	mov.f64 	%fd2332, %fd1980;
	mov.f64 	%fd2333, %fd1981;
	mov.f64 	%fd2334, %fd1982;
	mov.f64 	%fd2335, %fd1983;
	@%p124 bra 	$L__BB6_80;
	setp.gt.f64 	%p125, %fd1973, %fd770;
	mov.u64 	%rd652, %rd81;
	mov.f64 	%fd2325, %fd770;
	mov.u32 	%r2262, %r1507;
	mov.f64 	%fd2326, %fd769;
	mov.f64 	%fd2327, %fd768;
	mov.f64 	%fd2328, %fd767;
	mov.f64 	%fd2329, %fd766;
	mov.f64 	%fd2330, %fd765;
	mov.f64 	%fd2331, %fd764;
	mov.f64 	%fd2332, %fd763;
	mov.f64 	%fd2333, %fd762;
	mov.f64 	%fd2334, %fd761;
	mov.f64 	%fd2335, %fd760;
	@%p125 bra 	$L__BB6_80;
	setp.lt.s64 	%p126, %rd616, %rd81;
	min.s64 	%rd652, %rd616, %rd81;
	selp.f64 	%fd2325, %fd1973, %fd770, %p126;
	selp.b32 	%r2262, %r2226, %r1507, %p126;
	selp.f64 	%fd2326, %fd1974, %fd769, %p126;
	selp.f64 	%fd2327, %fd1975, %fd768, %p126;
	selp.f64 	%fd2328, %fd1976, %fd767, %p126;
	selp.f64 	%fd2329, %fd1977, %fd766, %p126;
	selp.f64 	%fd2330, %fd1978, %fd765, %p126;
	selp.f64 	%fd2331, %fd1979, %fd764, %p126;
	selp.f64 	%fd2332, %fd1980, %fd763, %p126;
	selp.f64 	%fd2333, %fd1981, %fd762, %p126;
	selp.f64 	%fd2334, %fd1982, %fd761, %p126;
	selp.f64 	%fd2335, %fd1983, %fd760, %p126;
$L__BB6_80:
	setp.ne.s32 	%p127, %r879, 0;
	@%p127 bra 	$L__BB6_82;
	shr.u32 	%r1538, %r4, 5;
	mov.u32 	%r1539, _ZN6thrust24THRUST_300001_SM_1000_NS8cuda_cub4core6detail5shmemE;
	mad.lo.s32 	%r1540, %r1538, 104, %r1539;
	st.shared.f64 	[%r1540+8], %fd2335;
	st.shared.f64 	[%r1540+16], %fd2334;
	st.shared.f64 	[%r1540+24], %fd2333;
	st.shared.f64 	[%r1540+32], %fd2332;
	st.shared.f64 	[%r1540+40], %fd2331;
	st.shared.f64 	[%r1540+48], %fd2330;
	st.shared.f64 	[%r1540+56], %fd2329;
	st.shared.f64 	[%r1540+64], %fd2328;
	st.shared.f64 	[%r1540+72], %fd2327;
	st.shared.f64 	[%r1540+80], %fd2326;
	st.shared.u32 	[%r1540+88], %r2262;
	st.shared.f64 	[%r1540+96], %fd2325;
	st.shared.u64 	[%r1540+104], %rd652;
$L__BB6_82:
	bar.sync 	0;
	setp.ne.s32 	%p128, %r4, 0;
	@%p128 bra 	$L__BB6_184;
	setp.lt.s32 	%p129, %r3, 33;
	mov.f64 	%fd1995, %fd2335;
	mov.f64 	%fd1996, %fd2334;
	mov.f64 	%fd1997, %fd2333;
	mov.f64 	%fd1998, %fd2332;
	mov.f64 	%fd1999, %fd2331;
	mov.f64 	%fd2000, %fd2330;
	mov.f64 	%fd2001, %fd2329;
	mov.f64 	%fd2002, %fd2328;
	mov.f64 	%fd2003, %fd2327;
	mov.f64 	%fd2004, %fd2326;
	mov.u32 	%r2228, %r2262;
	mov.f64 	%fd2005, %fd2325;
	mov.u64 	%rd618, %rd652;
	@%p129 bra 	$L__BB6_87;
	ld.shared.v2.f64 	{%fd793, %fd794}, [_ZN6thrust24THRUST_300001_SM_1000_NS8cuda_cub4core6detail5shmemE+112];
	ld.shared.v2.f64 	{%fd795, %fd796}, [_ZN6thrust24THRUST_300001_SM_1000_NS8cuda_cub4core6detail5shmemE+128];
	ld.shared.v2.f64 	{%fd797, %fd798}, [_ZN6thrust24THRUST_300001_SM_1000_NS8cuda_cub4core6detail5shmemE+144];
	ld.shared.v2.f64 	{%fd799, %fd800}, [_ZN6thrust24THRUST_300001_SM_1000_NS8cuda_cub4core6detail5shmemE+160];
	ld.shared.v2.f64 	{%fd801, %fd802}, [_ZN6thrust24THRUST_300001_SM_1000_NS8cuda_cub4core6detail5shmemE+176];
	ld.shared.u32 	%r92, [_ZN6thrust24THRUST_300001_SM_1000_NS8cuda_cub4core6detail5shmemE+192];
	ld.shared.f64 	%fd803, [_ZN6thrust24THRUST_300001_SM_1000_NS8cuda_cub4core6detail5shmemE+200];
	ld.shared.u64 	%rd84, [_ZN6thrust24THRUST_300001_SM_1000_NS8cuda_cub4core6detail5shmemE+208];
	setp.lt.f64 	%p130, %fd2325, %fd803;
	mov.f64 	%fd1995, %fd2335;
	mov.f64 	%fd1996, %fd2334;
	mov.f64 	%fd1997, %fd2333;
	mov.f64 	%fd1998, %fd2332;
	mov.f64 	%fd1999, %fd2331;
	mov.f64 	%fd2000, %fd2330;
	mov.f64 	%fd2001, %fd2329;
	mov.f64 	%fd2002, %fd2328;
	mov.f64 	%fd2003, %fd2327;
	mov.f64 	%fd2004, %fd2326;
	mov.u32 	%r2228, %r2262;
	mov.f64 	%fd2005, %fd2325;
	mov.u64 	%rd618, %rd652;
	@%p130 bra 	$L__BB6_87;
	setp.lt.f64 	%p131, %fd803, %fd2325;
	mov.f64 	%fd1995, %fd793;
	mov.f64 	%fd1996, %fd794;
	mov.f64 	%fd1997, %fd795;
	mov.f64 	%fd1998, %fd796;
	mov.f64 	%fd1999, %fd797;
	mov.f64 	%fd2000, %fd798;
	mov.f64 	%fd2001, %fd799;
	mov.f64 	%fd2002, %fd800;
	mov.f64 	%fd2003, %fd801;
	mov.f64 	%fd2004, %fd802;
	mov.u32 	%r2228, %r92;
	mov.f64 	%fd2005, %fd803;
	mov.u64 	%rd618, %rd84;
	@%p131 bra 	$L__BB6_87;
	setp.lt.s64 	%p132, %rd652, %rd84;
	min.s64 	%rd618, %rd652, %rd84;
	selp.f64 	%fd2005, %fd2325, %fd803, %p132;
	selp.b32 	%r2228, %r2262, %r92, %p132;
	selp.f64 	%fd2004, %fd2326, %fd802, %p132;
	selp.f64 	%fd2003, %fd2327, %fd801, %p132;
	selp.f64 	%fd2002, %fd2328, %fd800, %p132;
	selp.f64 	%fd2001, %fd2329, %fd799, %p132;
	selp.f64 	%fd2000, %fd2330, %fd798, %p132;
	selp.f64 	%fd1999, %fd2331, %fd797, %p132;
	selp.f64 	%fd1998, %fd2332, %fd796, %p132;
	selp.f64 	%fd1997, %fd2333, %fd795, %p132;
	selp.f64 	%fd1996, %fd2334, %fd794, %p132;
	selp.f64 	%fd1995, %fd2335, %fd793, %p132;
$L__BB6_87:
	setp.lt.s32 	%p133, %r3, 65;
	mov.f64 	%fd2006, %fd1995;
	mov.f64 	%fd2007, %fd1996;
	mov.f64 	%fd2008, %fd1997;
	mov.f64 	%fd2009, %fd1998;
	mov.f64 	%fd2010, %fd1999;
	mov.f64 	%fd2011, %fd2000;
	mov.f64 	%fd2012, %fd2001;
	mov.f64 	%fd2013, %fd2002;
	mov.f64 	%fd2014, %fd2003;
	mov.f64 	%fd2015, %fd2004;
	mov.u32 	%r2229, %r2228;
	mov.f64 	%fd2016, %fd2005;
	mov.u64 	%rd619, %rd618;
	@%p133 bra 	$L__BB6_91;
	ld.shared.f64 	%fd826, [_ZN6thrust24THRUST_300001_SM_1000_NS8cuda_cub4core6detail5shmemE+216];
	ld.shared.v2.f64 	{%fd827, %fd828}, [_ZN6thrust24THRUST_300001_SM_1000_NS8cuda_cub4core6detail5shmemE+224];
	ld.shared.v2.f64 	{%fd829, %fd830}, [_ZN6thrust24THRUST_300001_SM_1000_NS8cuda_cub4core6detail5shmemE+240];
	ld.shared.v2.f64 	{%fd831, %fd832}, [_ZN6thrust24THRUST_300001_SM_1000_NS8cuda_cub4core6detail5shmemE+256];
	ld.shared.v2.f64 	{%fd833, %fd834}, [_ZN6thrust24THRUST_300001_SM_1000_NS8cuda_cub4core6detail5shmemE+272];
	ld.shared.f64 	%fd835, [_ZN6thrust24THRUST_300001_SM_1000_NS8cuda_cub4core6detail5shmemE+288];
	ld.shared.u32 	%r95, [_ZN6thrust24THRUST_300001_SM_1000_NS8cuda_cub4core6detail5shmemE+296];
	ld.shared.v2.u64 	{%rd469, %rd87}, [_ZN6thrust24THRUST_300001_SM_1000_NS8cuda_cub4core6detail5shmemE+304];
	mov.b64 	%fd836, %rd469;
	setp.lt.f64 	%p134, %fd2005, %fd836;
	mov.f64 	%fd2006, %fd1995;
	mov.f64 	%fd2007, %fd1996;
	mov.f64 	%fd2008, %fd1997;
	mov.f64 	%fd2009, %fd1998;
	mov.f64 	%fd2010, %fd1999;
	mov.f64 	%fd2011, %fd2000;
	mov.f64 	%fd2012, %fd2001;
	mov.f64 	%fd2013, %fd2002;
	mov.f64 	%fd2014, %fd2003;
	mov.f64 	%fd2015, %fd2004;
	mov.u32 	%r2229, %r2228;
	mov.f64 	%fd2016, %fd2005;
	mov.u64 	%rd619, %rd618;
	@%p134 bra 	$L__BB6_91;
	setp.lt.f64 	%p135, %fd836, %fd2005;
	mov.f64 	%fd2006, %fd826;
	mov.f64 	%fd2007, %fd827;
	mov.f64 	%fd2008, %fd828;
	mov.f64 	%fd2009, %fd829;
	mov.f64 	%fd2010, %fd830;
	mov.f64 	%fd2011, %fd831;
	mov.f64 	%fd2012, %fd832;
	mov.f64 	%fd2013, %fd833;
	mov.f64 	%fd2014, %fd834;
	mov.f64 	%fd2015, %fd835;
	mov.u32 	%r2229, %r95;
	mov.f64 	%fd2016, %fd836;
	mov.u64 	%rd619, %rd87;
	@%p135 bra 	$L__BB6_91;
	setp.lt.s64 	%p136, %rd618, %rd87;
	min.s64 	%rd619, %rd618, %rd87;
	selp.f64 	%fd2016, %fd2005, %fd836, %p136;
	selp.b32 	%r2229, %r2228, %r95, %p136;
	selp.f64 	%fd2015, %fd2004, %fd835, %p136;
	selp.f64 	%fd2014, %fd2003, %fd834, %p136;
	selp.f64 	%fd2013, %fd2002, %fd833, %p136;
	selp.f64 	%fd2012, %fd2001, %fd832, %p136;
	selp.f64 	%fd2011, %fd2000, %fd831, %p136;
	selp.f64 	%fd2010, %fd1999, %fd830, %p136;
	selp.f64 	%fd2009, %fd1998, %fd829, %p136;
	selp.f64 	%fd2008, %fd1997, %fd828, %p136;
	selp.f64 	%fd2007, %fd1996, %fd827, %p136;
	selp.f64 	%fd2006, %fd1995, %fd826, %p136;
$L__BB6_91:
	setp.lt.s32 	%p137, %r3, 97;
	mov.f64 	%fd2017, %fd2006;
	mov.f64 	%fd2018, %fd2007;
	mov.f64 	%fd2019, %fd2008;
	mov.f64 	%fd2020, %fd2009;
	mov.f64 	%fd2021, %fd2010;
	mov.f64 	%fd2022, %fd2011;
	mov.f64 	%fd2023, %fd2012;
	mov.f64 	%fd2024, %fd2013;
	mov.f64 	%fd2025, %fd2014;
	mov.f64 	%fd2026, %fd2015;
	mov.u32 	%r2230, %r2229;
	mov.f64 	%fd2027, %fd2016;
	mov.u64 	%rd620, %rd619;
	@%p137 bra 	$L__BB6_95;
	ld.shared.v2.f64 	{%fd859, %fd860}, [_ZN6thrust24THRUST_300001_SM_1000_NS8cuda_cub4core6detail5shmemE+320];
	ld.shared.v2.f64 	{%fd861, %fd862}, [_ZN6thrust24THRUST_300001_SM_1000_NS8cuda_cub4core6detail5shmemE+336];
	ld.shared.v2.f64 	{%fd863, %fd864}, [_ZN6thrust24THRUST_300001_SM_1000_NS8cuda_cub4core6detail5shmemE+352];
	ld.shared.v2.f64 	{%fd865, %fd866}, [_ZN6thrust24THRUST_300001_SM_1000_NS8cuda_cub4core6detail5shmemE+368];
	ld.shared.v2.f64 	{%fd867, %fd868}, [_ZN6thrust24THRUST_300001_SM_1000_NS8cuda_cub4core6detail5shmemE+384];
	ld.shared.u32 	%r98, [_ZN6thrust24THRUST_300001_SM_1000_NS8cuda_cub4core6detail5shmemE+400];
	ld.shared.f64 	%fd869, [_ZN6thrust24THRUST_300001_SM_1000_NS8cuda_cub4core6detail5shmemE+408];
	ld.shared.u64 	%rd90, [_ZN6thrust24THRUST_300001_SM_1000_NS8cuda_cub4core6detail5shmemE+416];
	setp.lt.f64 	%p138, %fd2016, %fd869;
	mov.f64 	%fd2017, %fd2006;
	mov.f64 	%fd2018, %fd2007;
	mov.f64 	%fd2019, %fd2008;
	mov.f64 	%fd2020, %fd2009;
	mov.f64 	%fd2021, %fd2010;
	mov.f64 	%fd2022, %fd2011;
	mov.f64 	%fd2023, %fd2012;
	mov.f64 	%fd2024, %fd2013;
	mov.f64 	%fd2025, %fd2014;
	mov.f64 	%fd2026, %fd2015;
	mov.u32 	%r2230, %r2229;
	mov.f64 	%fd2027, %fd2016;
	mov.u64 	%rd620, %rd619;
	@%p138 bra 	$L__BB6_95;
	setp.lt.f64 	%p139, %fd869, %fd2016;
	mov.f64 	%fd2017, %fd859;
	mov.f64 	%fd2018, %fd860;
	mov.f64 	%fd2019, %fd861;
	mov.f64 	%fd2020, %fd862;
	mov.f64 	%fd2021, %fd863;
	mov.f64 	%fd2022, %fd864;
	mov.f64 	%fd2023, %fd865;
	mov.f64 	%fd2024, %fd866;
	mov.f64 	%fd2025, %fd867;
	mov.f64 	%fd2026, %fd868;
	mov.u32 	%r2230, %r98;
	mov.f64 	%fd2027, %fd869;
	mov.u64 	%rd620, %rd90;
	@%p139 bra 	$L__BB6_95;
	setp.lt.s64 	%p140, %rd619, %rd90;
	min.s64 	%rd620, %rd619, %rd90;
	selp.f64 	%fd2027, %fd2016, %fd869, %p140;
	selp.b32 	%r2230, %r2229, %r98, %p140;
	selp.f64 	%fd2026, %fd2015, %fd868, %p140;
	selp.f64 	%fd2025, %fd2014, %fd867, %p140;
	selp.f64 	%fd2024, %fd2013, %fd866, %p140;
	selp.f64 	%fd2023, %fd2012, %fd865, %p140;
	selp.f64 	%fd2022, %fd2011, %fd864, %p140;
	selp.f64 	%fd2021, %fd2010, %fd863, %p140;
	selp.f64 	%fd2020, %fd2009, %fd862, %p140;
	selp.f64 	%fd2019, %fd2008, %fd861, %p140;
	selp.f64 	%fd2018, %fd2007, %fd860, %p140;
	selp.f64 	%fd2017, %fd2006, %fd859, %p140;
$L__BB6_95:
	setp.lt.s32 	%p141, %r3, 129;
	mov.f64 	%fd2028, %fd2017;
	mov.f64 	%fd2029, %fd2018;
	mov.f64 	%fd2030, %fd2019;
	mov.f64 	%fd2031, %fd2020;
	mov.f64 	%fd2032, %fd2021;
	mov.f64 	%fd2033, %fd2022;
	mov.f64 	%fd2034, %fd2023;
	mov.f64 	%fd2035, %fd2024;
	mov.f64 	%fd2036, %fd2025;
	mov.f64 	%fd2037, %fd2026;
	mov.u32 	%r2231, %r2230;
	mov.f64 	%fd2038, %fd2027;
	mov.u64 	%rd621, %rd620;
	@%p141 bra 	$L__BB6_99;
	ld.shared.f64 	%fd892, [_ZN6thrust24THRUST_300001_SM_1000_NS8cuda_cub4core6detail5shmemE+424];
	ld.shared.v2.f64 	{%fd893, %fd894}, [_ZN6thrust24THRUST_300001_SM_1000_NS8cuda_cub4core6detail5shmemE+432];
	ld.shared.v2.f64 	{%fd895, %fd896}, [_ZN6thrust24THRUST_300001_SM_1000_NS8cuda_cub4core6detail5shmemE+448];
	ld.shared.v2.f64 	{%fd897, %fd898}, [_ZN6thrust24THRUST_300001_SM_1000_NS8cuda_cub4core6detail5shmemE+464];
	ld.shared.v2.f64 	{%fd899, %fd900}, [_ZN6thrust24THRUST_300001_SM_1000_NS8cuda_cub4core6detail5shmemE+480];
	ld.shared.f64 	%fd901, [_ZN6thrust24THRUST_300001_SM_1000_NS8cuda_cub4core6detail5shmemE+496];
	ld.shared.u32 	%r101, [_ZN6thrust24THRUST_300001_SM_1000_NS8cuda_cub4core6detail5shmemE+504];
	ld.shared.v2.u64 	{%rd470, %rd93}, [_ZN6thrust24THRUST_300001_SM_1000_NS8cuda_cub4core6detail5shmemE+512];
	mov.b64 	%fd902, %rd470;
	setp.lt.f64 	%p142, %fd2027, %fd902;
	mov.f64 	%fd2028, %fd2017;
	mov.f64 	%fd2029, %fd2018;
	mov.f64 	%fd2030, %fd2019;
	mov.f64 	%fd2031, %fd2020;
	mov.f64 	%fd2032, %fd2021;
	mov.f64 	%fd2033, %fd2022;
	mov.f64 	%fd2034, %fd2023;
	mov.f64 	%fd2035, %fd2024;
	mov.f64 	%fd2036, %fd2025;
	mov.f64 	%fd2037, %fd2026;
	mov.u32 	%r2231, %r2230;
	mov.f64 	%fd2038, %fd2027;
	mov.u64 	%rd621, %rd620;
	@%p142 bra 	$L__BB6_99;
	setp.lt.f64 	%p143, %fd902, %fd2027;
	mov.f64 	%fd2028, %fd892;
	mov.f64 	%fd2029, %fd893;
	mov.f64 	%fd2030, %fd894;
	mov.f64 	%fd2031, %fd895;
	mov.f64 	%fd2032, %fd896;
	mov.f64 	%fd2033, %fd897;
	mov.f64 	%fd2034, %fd898;
	mov.f64 	%fd2035, %fd899;
	mov.f64 	%fd2036, %fd900;
	mov.f64 	%fd2037, %fd901;
	mov.u32 	%r2231, %r101;
	mov.f64 	%fd2038, %fd902;
	mov.u64 	%rd621, %rd93;
	@%p143 bra 	$L__BB6_99;
	setp.lt.s64 	%p144, %rd620, %rd93;
	min.s64 	%rd621, %rd620, %rd93;
	selp.f64 	%fd2038, %fd2027, %fd902, %p144;
	selp.b32 	%r2231, %r2230, %r101, %p144;
	selp.f64 	%fd2037, %fd2026, %fd901, %p144;
	selp.f64 	%fd2036, %fd2025, %fd900, %p144;
	selp.f64 	%fd2035, %fd2024, %fd899, %p144;
	selp.f64 	%fd2034, %fd2023, %fd898, %p144;
	selp.f64 	%fd2033, %fd2022, %fd897, %p144;
	selp.f64 	%fd2032, %fd2021, %fd896, %p144;
	selp.f64 	%fd2031, %fd2020, %fd895, %p144;
	selp.f64 	%fd2030, %fd2019, %fd894, %p144;
	selp.f64 	%fd2029, %fd2018, %fd893, %p144;
	selp.f64 	%fd2028, %fd2017, %fd892, %p144;
$L__BB6_99:
	setp.lt.s32 	%p145, %r3, 161;
	mov.f64 	%fd2039, %fd2028;
	mov.f64 	%fd2040, %fd2029;
	mov.f64 	%fd2041, %fd2030;
	mov.f64 	%fd2042, %fd2031;
	mov.f64 	%fd2043, %fd2032;
	mov.f64 	%fd2044, %fd2033;
	mov.f64 	%fd2045, %fd2034;
	mov.f64 	%fd2046, %fd2035;
	mov.f64 	%fd2047, %fd2036;
	mov.f64 	%fd2048, %fd2037;
	mov.u32 	%r2232, %r2231;
	mov.f64 	%fd2049, %fd2038;
	mov.u64 	%rd622, %rd621;
	@%p145 bra 	$L__BB6_103;
	ld.shared.v2.f64 	{%fd925, %fd926}, [_ZN6thrust24THRUST_300001_SM_1000_NS8cuda_cub4core6detail5shmemE+528];
	ld.shared.v2.f64 	{%fd927, %fd928}, [_ZN6thrust24THRUST_300001_SM_1000_NS8cuda_cub4core6detail5shmemE+544];
	ld.shared.v2.f64 	{%fd929, %fd930}, [_ZN6thrust24THRUST_300001_SM_1000_NS8cuda_cub4core6detail5shmemE+560];
	ld.shared.v2.f64 	{%fd931, %fd932}, [_ZN6thrust24THRUST_300001_SM_1000_NS8cuda_cub4core6detail5shmemE+576];
	ld.shared.v2.f64 	{%fd933, %fd934}, [_ZN6thrust24THRUST_300001_SM_1000_NS8cuda_cub4core6detail5shmemE+592];
	ld.shared.u32 	%r104, [_ZN6thrust24THRUST_300001_SM_1000_NS8cuda_cub4core6detail5shmemE+608];
	ld.shared.f64 	%fd935, [_ZN6thrust24THRUST_300001_SM_1000_NS8cuda_cub4core6detail5shmemE+616];
	ld.shared.u64 	%rd96, [_ZN6thrust24THRUST_300001_SM_1000_NS8cuda_cub4core6detail5shmemE+624];
	setp.lt.f64 	%p146, %fd2038, %fd935;
	mov.f64 	%fd2039, %fd2028;
	mov.f64 	%fd2040, %fd2029;
	mov.f64 	%fd2041, %fd2030;
	mov.f64 	%fd2042, %fd2031;
	mov.f64 	%fd2043, %fd2032;
	mov.f64 	%fd2044, %fd2033;
	mov.f64 	%fd2045, %fd2034;
	mov.f64 	%fd2046, %fd2035;
	mov.f64 	%fd2047, %fd2036;
	mov.f64 	%fd2048, %fd2037;
	mov.u32 	%r2232, %r2231;
	mov.f64 	%fd2049, %fd2038;
	mov.u64 	%rd622, %rd621;
	@%p146 bra 	$L__BB6_103;
	setp.lt.f64 	%p147, %fd935, %fd2038;
	mov.f64 	%fd2039, %fd925;
	mov.f64 	%fd2040, %fd926;
	mov.f64 	%fd2041, %fd927;
	mov.f64 	%fd2042, %fd928;
	mov.f64 	%fd2043, %fd929;
	mov.f64 	%fd2044, %fd930;
	mov.f64 	%fd2045, %fd931;
	mov.f64 	%fd2046, %fd932;
	mov.f64 	%fd2047, %fd933;
	mov.f64 	%fd2048, %fd934;
	mov.u32 	%r2232, %r104;
	mov.f64 	%fd2049, %fd935;
	mov.u64 	%rd622, %rd96;
	@%p147 bra 	$L__BB6_103;
	setp.lt.s64 	%p148, %rd621, %rd96;
	min.s64 	%rd622, %rd621, %rd96;
	selp.f64 	%fd2049, %fd2038, %fd935, %p148;
	selp.b32 	%r2232, %r2231, %r104, %p148;
	selp.f64 	%fd2048, %fd2037, %fd934, %p148;
	selp.f64 	%fd2047, %fd2036, %fd933, %p148;
	selp.f64 	%fd2046, %fd2035, %fd932, %p148;
	selp.f64 	%fd2045, %fd2034, %fd931, %p148;
	selp.f64 	%fd2044, %fd2033, %fd930, %p148;
	selp.f64 	%fd2043, %fd2032, %fd929, %p148;
	selp.f64 	%fd2042, %fd2031, %fd928, %p148;
	selp.f64 	%fd2041, %fd2030, %fd927, %p148;
	selp.f64 	%fd2040, %fd2029, %fd926, %p148;
	selp.f64 	%fd2039, %fd2028, %fd925, %p148;
$L__BB6_103:
	setp.lt.s32 	%p149, %r3, 193;
	mov.f64 	%fd2050, %fd2039;
	mov.f64 	%fd2051, %fd2040;
	mov.f64 	%fd2052, %fd2041;
	mov.f64 	%fd2053, %fd2042;
	mov.f64 	%fd2054, %fd2043;
	mov.f64 	%fd2055, %fd2044;
	mov.f64 	%fd2056, %fd2045;
	mov.f64 	%fd2057, %fd2046;
	mov.f64 	%fd2058, %fd2047;
	mov.f64 	%fd2059, %fd2048;
	mov.u32 	%r2233, %r2232;
	mov.f64 	%fd2060, %fd2049;
	mov.u64 	%rd623, %rd622;
	@%p149 bra 	$L__BB6_107;
	ld.shared.f64 	%fd958, [_ZN6thrust24THRUST_300001_SM_1000_NS8cuda_cub4core6detail5shmemE+632];
	ld.shared.v2.f64 	{%fd959, %fd960}, [_ZN6thrust24THRUST_300001_SM_1000_NS8cuda_cub4core6detail5shmemE+640];
	ld.shared.v2.f64 	{%fd961, %fd962}, [_ZN6thrust24THRUST_300001_SM_1000_NS8cuda_cub4core6detail5shmemE+656];
	ld.shared.v2.f64 	{%fd963, %fd964}, [_ZN6thrust24THRUST_300001_SM_1000_NS8cuda_cub4core6detail5shmemE+672];
	ld.shared.v2.f64 	{%fd965, %fd966}, [_ZN6thrust24THRUST_300001_SM_1000_NS8cuda_cub4core6detail5shmemE+688];
	ld.shared.f64 	%fd967, [_ZN6thrust24THRUST_300001_SM_1000_NS8cuda_cub4core6detail5shmemE+704];
	ld.shared.u32 	%r107, [_ZN6thrust24THRUST_300001_SM_1000_NS8cuda_cub4core6detail5shmemE+712];
	ld.shared.v2.u64 	{%rd471, %rd99}, [_ZN6thrust24THRUST_300001_SM_1000_NS8cuda_cub4core6detail5shmemE+720];
	mov.b64 	%fd968, %rd471;
	setp.lt.f64 	%p150, %fd2049, %fd968;
	mov.f64 	%fd2050, %fd2039;
	mov.f64 	%fd2051, %fd2040;
	mov.f64 	%fd2052, %fd2041;
	mov.f64 	%fd2053, %fd2042;
	mov.f64 	%fd2054, %fd2043;
	mov.f64 	%fd2055, %fd2044;
	mov.f64 	%fd2056, %fd2045;
	mov.f64 	%fd2057, %fd2046;
	mov.f64 	%fd2058, %fd2047;
	mov.f64 	%fd2059, %fd2048;
	mov.u32 	%r2233, %r2232;
	mov.f64 	%fd2060, %fd2049;
	mov.u64 	%rd623, %rd622;
	@%p150 bra 	$L__BB6_107;
	setp.lt.f64 	%p151, %fd968, %fd2049;
	mov.f64 	%fd2050, %fd958;
	mov.f64 	%fd2051, %fd959;
	mov.f64 	%fd2052, %fd960;
	mov.f64 	%fd2053, %fd961;
	mov.f64 	%fd2054, %fd962;
	mov.f64 	%fd2055, %fd963;
	mov.f64 	%fd2056, %fd964;
	mov.f64 	%fd2057, %fd965;
	mov.f64 	%fd2058, %fd966;
	mov.f64 	%fd2059, %fd967;
	mov.u32 	%r2233, %r107;
	mov.f64 	%fd2060, %fd968;
	mov.u64 	%rd623, %rd99;
	@%p151 bra 	$L__BB6_107;
	setp.lt.s64 	%p152, %rd622, %rd99;
	min.s64 	%rd623, %rd622, %rd99;
	selp.f64 	%fd2060, %fd2049, %fd968, %p152;
	selp.b32 	%r2233, %r2232, %r107, %p152;
	selp.f64 	%fd2059, %fd2048, %fd967, %p152;
	selp.f64 	%fd2058, %fd2047, %fd966, %p152;
	selp.f64 	%fd2057, %fd2046, %fd965, %p152;
	selp.f64 	%fd2056, %fd2045, %fd964, %p152;
	selp.f64 	%fd2055, %fd2044, %fd963, %p152;
	selp.f64 	%fd2054, %fd2043, %fd962, %p152;
	selp.f64 	%fd2053, %fd2042, %fd961, %p152;
	selp.f64 	%fd2052, %fd2041, %fd960, %p152;
	selp.f64 	%fd2051, %fd2040, %fd959, %p152;
	selp.f64 	%fd2050, %fd2039, %fd958, %p152;
$L__BB6_107:
	setp.lt.s32 	%p153, %r3, 225;
	mov.u64 	%rd652, %rd623;
	mov.f64 	%fd2325, %fd2060;
	mov.u32 	%r2262, %r2233;
	mov.f64 	%fd2326, %fd2059;
	mov.f64 	%fd2327, %fd2058;
	mov.f64 	%fd2328, %fd2057;
	mov.f64 	%fd2329, %fd2056;
	mov.f64 	%fd2330, %fd2055;
	mov.f64 	%fd2331, %fd2054;
	mov.f64 	%fd2332, %fd2053;
	mov.f64 	%fd2333, %fd2052;
	mov.f64 	%fd2334, %fd2051;
	mov.f64 	%fd2335, %fd2050;
	@%p153 bra 	$L__BB6_184;
	ld.shared.v2.f64 	{%fd991, %fd992}, [_ZN6thrust24THRUST_300001_SM_1000_NS8cuda_cub4core6detail5shmemE+736];
	ld.shared.v2.f64 	{%fd993, %fd994}, [_ZN6thrust24THRUST_300001_SM_1000_NS8cuda_cub4core6detail5shmemE+752];
	ld.shared.v2.f64 	{%fd995, %fd996}, [_ZN6thrust24THRUST_300001_SM_1000_NS8cuda_cub4core6detail5shmemE+768];
	ld.shared.v2.f64 	{%fd997, %fd998}, [_ZN6thrust24THRUST_300001_SM_1000_NS8cuda_cub4core6detail5shmemE+784];
	ld.shared.v2.f64 	{%fd999, %fd1000}, [_ZN6thrust24THRUST_300001_SM_1000_NS8cuda_cub4core6detail5shmemE+800];
	ld.shared.u32 	%r110, [_ZN6thrust24THRUST_300001_SM_1000_NS8cuda_cub4core6detail5shmemE+816];
	ld.shared.f64 	%fd1001, [_ZN6thrust24THRUST_300001_SM_1000_NS8cuda_cub4core6detail5shmemE+824];
	ld.shared.u64 	%rd102, [_ZN6thrust24THRUST_300001_SM_1000_NS8cuda_cub4core6detail5shmemE+832];
	setp.lt.f64 	%p154, %fd2060, %fd1001;
	mov.u64 	%rd652, %rd623;
	mov.f64 	%fd2325, %fd2060;
	mov.u32 	%r2262, %r2233;
	mov.f64 	%fd2326, %fd2059;
	mov.f64 	%fd2327, %fd2058;
	mov.f64 	%fd2328, %fd2057;
	mov.f64 	%fd2329, %fd2056;
	mov.f64 	%fd2330, %fd2055;
	mov.f64 	%fd2331, %fd2054;
	mov.f64 	%fd2332, %fd2053;
	mov.f64 	%fd2333, %fd2052;
	mov.f64 	%fd2334, %fd2051;
	mov.f64 	%fd2335, %fd2050;
	@%p154 bra 	$L__BB6_184;
	setp.lt.f64 	%p155, %fd1001, %fd2060;
	mov.u64 	%rd652, %rd102;
	mov.f64 	%fd2325, %fd1001;
	mov.u32 	%r2262, %r110;
	mov.f64 	%fd2326, %fd1000;
	mov.f64 	%fd2327, %fd999;
	mov.f64 	%fd2328, %fd998;
	mov.f64 	%fd2329, %fd997;
	mov.f64 	%fd2330, %fd996;
	mov.f64 	%fd2331, %fd995;
	mov.f64 	%fd2332, %fd994;
	mov.f64 	%fd2333, %fd993;
	mov.f64 	%fd2334, %fd992;
	mov.f64 	%fd2335, %fd991;
	@%p155 bra 	$L__BB6_184;
	setp.lt.s64 	%p156, %rd623, %rd102;
	min.s64 	%rd652, %rd623, %rd102;
	selp.f64 	%fd2325, %fd2060, %fd1001, %p156;
	selp.b32 	%r2262, %r2233, %r110, %p156;
	selp.f64 	%fd2326, %fd2059, %fd1000, %p156;
	selp.f64 	%fd2327, %fd2058, %fd999, %p156;
	selp.f64 	%fd2328, %fd2057, %fd998, %p156;
	selp.f64 	%fd2329, %fd2056, %fd997, %p156;
	selp.f64 	%fd2330, %fd2055, %fd996, %p156;
	selp.f64 	%fd2331, %fd2054, %fd995, %p156;
	selp.f64 	%fd2332, %fd2053, %fd994, %p156;
	selp.f64 	%fd2333, %fd2052, %fd993, %p156;
	selp.f64 	%fd2334, %fd2051, %fd992, %p156;
	selp.f64 	%fd2335, %fd2050, %fd991, %p156;
	bra.uni 	$L__BB6_184;
$L__BB6_111:
	mov.u32 	%r112, %tid.x;
	cvt.u64.u32 	%rd104, %r112;
	add.s64 	%rd183, %rd4, %rd104;
	mad.lo.s64 	%rd184, %rd183, 96, %rd2;
	add.s64 	%rd640, %rd183, %rd178;
	ld.global.f64 	%fd2203, [%rd184];
	ld.global.f64 	%fd2202, [%rd184+8];
	ld.global.f64 	%fd2201, [%rd184+16];
	ld.global.f64 	%fd2200, [%rd184+24];
	ld.global.f64 	%fd2199, [%rd184+32];
	ld.global.f64 	%fd2198, [%rd184+40];
	ld.global.f64 	%fd2197, [%rd184+48];
	ld.global.f64 	%fd2196, [%rd184+56];
	ld.global.f64 	%fd2195, [%rd184+64];
	ld.global.f64 	%fd2194, [%rd184+72];
	ld.global.u32 	%r2250, [%rd184+80];
	ld.global.f64 	%fd2193, [%rd184+88];
	setp.le.u64 	%p2, %rd180, %rd5;
	@%p2 bra 	$L__BB6_145;
	setp.ne.s32 	%p3, %r112, 0;
	@%p3 bra 	$L__BB6_114;
	atom.global.add.u64 	%rd185, [%rd1+8], 256;
	add.s64 	%rd186, %rd185, %rd5;
	st.shared.u64 	[_ZN6thrust24THRUST_300001_SM_1000_NS8cuda_cub4core6detail5shmemE+944], %rd186;
$L__BB6_114:
	bar.sync 	0;
	ld.shared.u64 	%rd628, [_ZN6thrust24THRUST_300001_SM_1000_NS8cuda_cub4core6detail5shmemE+944];
	add.s64 	%rd187, %rd628, 256;
	setp.gt.s64 	%p4, %rd187, %rd180;
	@%p4 bra 	$L__BB6_122;
	mov.f64 	%fd2061, %fd2203;
	mov.f64 	%fd2062, %fd2202;
	mov.f64 	%fd2063, %fd2201;
	mov.f64 	%fd2064, %fd2200;
	mov.f64 	%fd2065, %fd2199;
	mov.f64 	%fd2066, %fd2198;
	mov.f64 	%fd2067, %fd2197;
	mov.f64 	%fd2068, %fd2196;
	mov.f64 	%fd2069, %fd2195;
	mov.f64 	%fd2070, %fd2194;
	mov.u32 	%r2234, %r2250;
	mov.f64 	%fd2071, %fd2193;
	mov.u64 	%rd625, %rd640;
$L__BB6_116:
	add.s64 	%rd188, %rd628, %rd104;
	cvta.to.global.u64 	%rd189, %rd177;
	mad.lo.s64 	%rd190, %rd188, 96, %rd189;
	add.s64 	%rd109, %rd188, %rd178;
	ld.global.f64 	%fd1035, [%rd190];
	ld.global.f64 	%fd1036, [%rd190+8];
	ld.global.f64 	%fd1037, [%rd190+16];
	ld.global.f64 	%fd1038, [%rd190+24];
	ld.global.f64 	%fd1039, [%rd190+32];
	ld.global.f64 	%fd1040, [%rd190+40];
	ld.global.f64 	%fd1041, [%rd190+48];
	ld.global.f64 	%fd1042, [%rd190+56];
	ld.global.f64 	%fd1043, [%rd190+64];
	ld.global.f64 	%fd1044, [%rd190+72];
	ld.global.u32 	%r115, [%rd190+80];
	ld.global.f64 	%fd1045, [%rd190+88];
	setp.lt.f64 	%p5, %fd2071, %fd1045;
	@%p5 bra 	$L__BB6_119;
	setp.lt.f64 	%p6, %fd1045, %fd2071;
	mov.u64 	%rd640, %rd109;
	mov.f64 	%fd2193, %fd1045;
	mov.u32 	%r2250, %r115;
	mov.f64 	%fd2194, %fd1044;
	mov.f64 	%fd2195, %fd1043;
	mov.f64 	%fd2196, %fd1042;
	mov.f64 	%fd2197, %fd1041;
	mov.f64 	%fd2198, %fd1040;
	mov.f64 	%fd2199, %fd1039;
	mov.f64 	%fd2200, %fd1038;
	mov.f64 	%fd2201, %fd1037;
	mov.f64 	%fd2202, %fd1036;
	mov.f64 	%fd2203, %fd1035;
	@%p6 bra 	$L__BB6_119;
	setp.lt.s64 	%p7, %rd625, %rd109;
	min.s64 	%rd640, %rd625, %rd109;
	selp.f64 	%fd2193, %fd2071, %fd1045, %p7;
	selp.b32 	%r2250, %r2234, %r115, %p7;
	selp.f64 	%fd2194, %fd2070, %fd1044, %p7;
	selp.f64 	%fd2195, %fd2069, %fd1043, %p7;
	selp.f64 	%fd2196, %fd2068, %fd1042, %p7;
	selp.f64 	%fd2197, %fd2067, %fd1041, %p7;
	selp.f64 	%fd2198, %fd2066, %fd1040, %p7;
	selp.f64 	%fd2199, %fd2065, %fd1039, %p7;
	selp.f64 	%fd2200, %fd2064, %fd1038, %p7;
	selp.f64 	%fd2201, %fd2063, %fd1037, %p7;
	selp.f64 	%fd2202, %fd2062, %fd1036, %p7;
	selp.f64 	%fd2203, %fd2061, %fd1035, %p7;
$L__BB6_119:
	setp.ne.s32 	%p8, %r112, 0;
	bar.sync 	0;
	@%p8 bra 	$L__BB6_121;
	atom.global.add.u64 	%rd191, [%rd1+8], 256;
	add.s64 	%rd192, %rd191, %rd5;
	st.shared.u64 	[_ZN6thrust24THRUST_300001_SM_1000_NS8cuda_cub4core6detail5shmemE+944], %rd192;
$L__BB6_121:
	bar.sync 	0;
	ld.shared.u64 	%rd628, [_ZN6thrust24THRUST_300001_SM_1000_NS8cuda_cub4core6detail5shmemE+944];
	add.s64 	%rd193, %rd628, 256;
	setp.le.s64 	%p9, %rd193, %rd180;
	mov.f64 	%fd2061, %fd2203;
	mov.f64 	%fd2062, %fd2202;
	mov.f64 	%fd2063, %fd2201;
	mov.f64 	%fd2064, %fd2200;
	mov.f64 	%fd2065, %fd2199;
	mov.f64 	%fd2066, %fd2198;
	mov.f64 	%fd2067, %fd2197;
	mov.f64 	%fd2068, %fd2196;
	mov.f64 	%fd2069, %fd2195;
	mov.f64 	%fd2070, %fd2194;
	mov.u32 	%r2234, %r2250;
	mov.f64 	%fd2071, %fd2193;
	mov.u64 	%rd625, %rd640;
	@%p9 bra 	$L__BB6_116;
$L__BB6_122:
	setp.le.s64 	%p10, %rd180, %rd628;
	@%p10 bra 	$L__BB6_145;
	cvt.u32.u64 	%r190, %rd628;
	cvt.u32.u64 	%r191, %rd180;
	sub.s32 	%r119, %r191, %r190;
	setp.ge.s32 	%p11, %r112, %r119;
	@%p11 bra 	$L__BB6_145;
	not.b32 	%r194, %r112;
	add.s32 	%r195, %r194, %r191;
	sub.s32 	%r120, %r195, %r190;
	and.b32  	%r197, %r120, 768;
	setp.eq.s32 	%p12, %r197, 768;
	mov.u32 	%r2241, %r112;
	@%p12 bra 	$L__BB6_130;
	add.s64 	%rd195, %rd628, %rd104;
	add.s64 	%rd630, %rd195, %rd178;
	shr.u32 	%r198, %r120, 8;
	add.s32 	%r199, %r198, 1;
	and.b32  	%r200, %r199, 3;
	neg.s32 	%r2237, %r200;
	cvta.to.global.u64 	%rd196, %rd177;
	mad.lo.s64 	%rd197, %rd195, 96, %rd196;
	add.s64 	%rd629, %rd197, 48;
	mov.u32 	%r2241, %r112;
$L__BB6_126:
	.pragma "nounroll";
	mov.u64 	%rd119, %rd640;
	mov.f64 	%fd1089, %fd2193;
	mov.u32 	%r124, %r2250;
	mov.f64 	%fd1088, %fd2194;
	mov.f64 	%fd1087, %fd2195;
	mov.f64 	%fd1086, %fd2196;
	mov.f64 	%fd1085, %fd2197;
	mov.f64 	%fd1084, %fd2198;
	mov.f64 	%fd1083, %fd2199;
	mov.f64 	%fd1082, %fd2200;
	mov.f64 	%fd1081, %fd2201;
	mov.f64 	%fd1080, %fd2202;
	mov.f64 	%fd1079, %fd2203;
	ld.global.f64 	%fd1090, [%rd629+-48];
	ld.global.f64 	%fd1091, [%rd629+-40];
	ld.global.f64 	%fd1092, [%rd629+-32];
	ld.global.f64 	%fd1093, [%rd629+-24];
	ld.global.f64 	%fd1094, [%rd629+-16];
	ld.global.f64 	%fd1095, [%rd629+-8];
	ld.global.f64 	%fd1096, [%rd629];
	ld.global.f64 	%fd1097, [%rd629+8];
	ld.global.f64 	%fd1098, [%rd629+16];
	ld.global.f64 	%fd1099, [%rd629+24];
	ld.global.u32 	%r125, [%rd629+32];
	ld.global.f64 	%fd1100, [%rd629+40];
	setp.lt.f64 	%p13, %fd1089, %fd1100;
	@%p13 bra 	$L__BB6_129;
	setp.lt.f64 	%p14, %fd1100, %fd1089;
	mov.u64 	%rd640, %rd630;
	mov.f64 	%fd2193, %fd1100;
	mov.u32 	%r2250, %r125;
	mov.f64 	%fd2194, %fd1099;
	mov.f64 	%fd2195, %fd1098;
	mov.f64 	%fd2196, %fd1097;
	mov.f64 	%fd2197, %fd1096;
	mov.f64 	%fd2198, %fd1095;
	mov.f64 	%fd2199, %fd1094;
	mov.f64 	%fd2200, %fd1093;
	mov.f64 	%fd2201, %fd1092;
	mov.f64 	%fd2202, %fd1091;
	mov.f64 	%fd2203, %fd1090;
	@%p14 bra 	$L__BB6_129;
	setp.lt.s64 	%p15, %rd119, %rd630;
	min.s64 	%rd640, %rd119, %rd630;
	selp.f64 	%fd2193, %fd1089, %fd1100, %p15;
	selp.b32 	%r2250, %r124, %r125, %p15;
	selp.f64 	%fd2194, %fd1088, %fd1099, %p15;
	selp.f64 	%fd2195, %fd1087, %fd1098, %p15;
	selp.f64 	%fd2196, %fd1086, %fd1097, %p15;
	selp.f64 	%fd2197, %fd1085, %fd1096, %p15;
	selp.f64 	%fd2198, %fd1084, %fd1095, %p15;
	selp.f64 	%fd2199, %fd1083, %fd1094, %p15;
	selp.f64 	%fd2200, %fd1082, %fd1093, %p15;
	selp.f64 	%fd2201, %fd1081, %fd1092, %p15;
	selp.f64 	%fd2202, %fd1080, %fd1091, %p15;
	selp.f64 	%fd2203, %fd1079, %fd1090, %p15;
$L__BB6_129:
	add.s32 	%r2241, %r2241, 256;
	add.s64 	%rd630, %rd630, 256;
	add.s32 	%r2237, %r2237, 1;
	setp.ne.s32 	%p16, %r2237, 0;
	add.s64 	%rd629, %rd629, 24576;
	@%p16 bra 	$L__BB6_126;
$L__BB6_130:
	setp.lt.u32 	%p17, %r120, 768;
	@%p17 bra 	$L__BB6_145;
	add.s32 	%r2244, %r2241, 512;
$L__BB6_132:
	mov.u32 	%r134, %r2244;
	add.s32 	%r201, %r134, -512;
	cvt.u64.u32 	%rd198, %r201;
	add.s64 	%rd199, %rd628, %rd198;
	cvta.to.global.u64 	%rd200, %rd177;
	mad.lo.s64 	%rd127, %rd199, 96, %rd200;
	ld.global.f64 	%fd1156, [%rd127];
	ld.global.f64 	%fd1157, [%rd127+8];
	ld.global.f64 	%fd1158, [%rd127+16];
	ld.global.f64 	%fd1159, [%rd127+24];
	ld.global.f64 	%fd1160, [%rd127+32];
	ld.global.f64 	%fd1161, [%rd127+40];
	ld.global.f64 	%fd1162, [%rd127+48];
	ld.global.f64 	%fd1163, [%rd127+56];
	ld.global.f64 	%fd1164, [%rd127+64];
	ld.global.f64 	%fd1165, [%rd127+72];
	ld.global.u32 	%r136, [%rd127+80];
	ld.global.f64 	%fd1166, [%rd127+88];
	setp.lt.f64 	%p18, %fd2193, %fd1166;
	mov.u64 	%rd636, %rd640;
	mov.f64 	%fd2149, %fd2193;
	mov.u32 	%r2246, %r2250;
	mov.f64 	%fd2150, %fd2194;
	mov.f64 	%fd2151, %fd2195;
	mov.f64 	%fd2152, %fd2196;
	mov.f64 	%fd2153, %fd2197;
	mov.f64 	%fd2154, %fd2198;
	mov.f64 	%fd2155, %fd2199;
	mov.f64 	%fd2156, %fd2200;
	mov.f64 	%fd2157, %fd2201;
	mov.f64 	%fd2158, %fd2202;
	mov.f64 	%fd2159, %fd2203;
	@%p18 bra 	$L__BB6_135;
	add.s32 	%r202, %r134, -512;
	cvt.u64.u32 	%rd201, %r202;
	add.s64 	%rd202, %rd628, %rd201;
	add.s64 	%rd636, %rd202, %rd178;
	setp.lt.f64 	%p19, %fd1166, %fd2193;
	mov.f64 	%fd2149, %fd1166;
	mov.u32 	%r2246, %r136;
	mov.f64 	%fd2150, %fd1165;
	mov.f64 	%fd2151, %fd1164;
	mov.f64 	%fd2152, %fd1163;
	mov.f64 	%fd2153, %fd1162;
	mov.f64 	%fd2154, %fd1161;
	mov.f64 	%fd2155, %fd1160;
	mov.f64 	%fd2156, %fd1159;
	mov.f64 	%fd2157, %fd1158;
	mov.f64 	%fd2158, %fd1157;
	mov.f64 	%fd2159, %fd1156;
	@%p19 bra 	$L__BB6_135;
	add.s32 	%r203, %r134, -512;
	cvt.u64.u32 	%rd203, %r203;
	add.s64 	%rd204, %rd628, %rd203;
	add.s64 	%rd205, %rd204, %rd178;
	setp.lt.s64 	%p20, %rd640, %rd205;
	min.s64 	%rd636, %rd640, %rd205;
	selp.f64 	%fd2149, %fd2193, %fd1166, %p20;
	selp.b32 	%r2246, %r2250, %r136, %p20;
	selp.f64 	%fd2150, %fd2194, %fd1165, %p20;
	selp.f64 	%fd2151, %fd2195, %fd1164, %p20;
	selp.f64 	%fd2152, %fd2196, %fd1163, %p20;
	selp.f64 	%fd2153, %fd2197, %fd1162, %p20;
	selp.f64 	%fd2154, %fd2198, %fd1161, %p20;
	selp.f64 	%fd2155, %fd2199, %fd1160, %p20;
	selp.f64 	%fd2156, %fd2200, %fd1159, %p20;
	selp.f64 	%fd2157, %fd2201, %fd1158, %p20;
	selp.f64 	%fd2158, %fd2202, %fd1157, %p20;
	selp.f64 	%fd2159, %fd2203, %fd1156, %p20;
$L__BB6_135:
	ld.global.f64 	%fd1189, [%rd127+24576];
	ld.global.f64 	%fd1190, [%rd127+24584];
	ld.global.f64 	%fd1191, [%rd127+24592];
	ld.global.f64 	%fd1192, [%rd127+24600];
	ld.global.f64 	%fd1193, [%rd127+24608];
	ld.global.f64 	%fd1194, [%rd127+24616];
	ld.global.f64 	%fd1195, [%rd127+24624];
	ld.global.f64 	%fd1196, [%rd127+24632];
	ld.global.f64 	%fd1197, [%rd127+24640];
	ld.global.f64 	%fd1198, [%rd127+24648];
	ld.global.u32 	%r139, [%rd127+24656];
	ld.global.f64 	%fd1199, [%rd127+24664];
	setp.lt.f64 	%p21, %fd2149, %fd1199;
	mov.u64 	%rd637, %rd636;
	mov.f64 	%fd2160, %fd2149;
	mov.u32 	%r2247, %r2246;
	mov.f64 	%fd2161, %fd2150;
	mov.f64 	%fd2162, %fd2151;
	mov.f64 	%fd2163, %fd2152;
	mov.f64 	%fd2164, %fd2153;
	mov.f64 	%fd2165, %fd2154;
	mov.f64 	%fd2166, %fd2155;
	mov.f64 	%fd2167, %fd2156;
	mov.f64 	%fd2168, %fd2157;
	mov.f64 	%fd2169, %fd2158;
	mov.f64 	%fd2170, %fd2159;
	@%p21 bra 	$L__BB6_138;
	add.s32 	%r204, %r134, -256;
	cvt.u64.u32 	%rd206, %r204;
	add.s64 	%rd207, %rd628, %rd206;
	add.s64 	%rd637, %rd207, %rd178;
	setp.lt.f64 	%p22, %fd1199, %fd2149;
	mov.f64 	%fd2160, %fd1199;
	mov.u32 	%r2247, %r139;
	mov.f64 	%fd2161, %fd1198;
	mov.f64 	%fd2162, %fd1197;
	mov.f64 	%fd2163, %fd1196;
	mov.f64 	%fd2164, %fd1195;
	mov.f64 	%fd2165, %fd1194;
	mov.f64 	%fd2166, %fd1193;
	mov.f64 	%fd2167, %fd1192;
	mov.f64 	%fd2168, %fd1191;
	mov.f64 	%fd2169, %fd1190;
	mov.f64 	%fd2170, %fd1189;
	@%p22 bra 	$L__BB6_138;
	add.s32 	%r205, %r134, -256;
	cvt.u64.u32 	%rd208, %r205;
	add.s64 	%rd209, %rd628, %rd208;
	add.s64 	%rd210, %rd209, %rd178;
	setp.lt.s64 	%p23, %rd636, %rd210;
	min.s64 	%rd637, %rd636, %rd210;
	selp.f64 	%fd2160, %fd2149, %fd1199, %p23;
	selp.b32 	%r2247, %r2246, %r139, %p23;
	selp.f64 	%fd2161, %fd2150, %fd1198, %p23;
	selp.f64 	%fd2162, %fd2151, %fd1197, %p23;
	selp.f64 	%fd2163, %fd2152, %fd1196, %p23;
	selp.f64 	%fd2164, %fd2153, %fd1195, %p23;
	selp.f64 	%fd2165, %fd2154, %fd1194, %p23;
	selp.f64 	%fd2166, %fd2155, %fd1193, %p23;
	selp.f64 	%fd2167, %fd2156, %fd1192, %p23;
	selp.f64 	%fd2168, %fd2157, %fd1191, %p23;
	selp.f64 	%fd2169, %fd2158, %fd1190, %p23;
	selp.f64 	%fd2170, %fd2159, %fd1189, %p23;
$L__BB6_138:
	ld.global.f64 	%fd1222, [%rd127+49152];
	ld.global.f64 	%fd1223, [%rd127+49160];
	ld.global.f64 	%fd1224, [%rd127+49168];
	ld.global.f64 	%fd1225, [%rd127+49176];
	ld.global.f64 	%fd1226, [%rd127+49184];
	ld.global.f64 	%fd1227, [%rd127+49192];
	ld.global.f64 	%fd1228, [%rd127+49200];
	ld.global.f64 	%fd1229, [%rd127+49208];
	ld.global.f64 	%fd1230, [%rd127+49216];
	ld.global.f64 	%fd1231, [%rd127+49224];
	ld.global.u32 	%r142, [%rd127+49232];
	ld.global.f64 	%fd1232, [%rd127+49240];
	setp.lt.f64 	%p24, %fd2160, %fd1232;
	mov.u64 	%rd638, %rd637;
	mov.f64 	%fd2171, %fd2160;
	mov.u32 	%r2248, %r2247;
	mov.f64 	%fd2172, %fd2161;
	mov.f64 	%fd2173, %fd2162;
	mov.f64 	%fd2174, %fd2163;
	mov.f64 	%fd2175, %fd2164;
	mov.f64 	%fd2176, %fd2165;
	mov.f64 	%fd2177, %fd2166;
	mov.f64 	%fd2178, %fd2167;
	mov.f64 	%fd2179, %fd2168;
	mov.f64 	%fd2180, %fd2169;
	mov.f64 	%fd2181, %fd2170;
	@%p24 bra 	$L__BB6_141;
	cvt.u64.u32 	%rd211, %r134;
	add.s64 	%rd212, %rd628, %rd211;
	add.s64 	%rd638, %rd212, %rd178;
	setp.lt.f64 	%p25, %fd1232, %fd2160;
	mov.f64 	%fd2171, %fd1232;
	mov.u32 	%r2248, %r142;
	mov.f64 	%fd2172, %fd1231;
	mov.f64 	%fd2173, %fd1230;
	mov.f64 	%fd2174, %fd1229;
	mov.f64 	%fd2175, %fd1228;
	mov.f64 	%fd2176, %fd1227;
	mov.f64 	%fd2177, %fd1226;
	mov.f64 	%fd2178, %fd1225;
	mov.f64 	%fd2179, %fd1224;
	mov.f64 	%fd2180, %fd1223;
	mov.f64 	%fd2181, %fd1222;
	@%p25 bra 	$L__BB6_141;
	cvt.u64.u32 	%rd213, %r134;
	add.s64 	%rd214, %rd628, %rd213;
	add.s64 	%rd215, %rd214, %rd178;
	setp.lt.s64 	%p26, %rd637, %rd215;
	min.s64 	%rd638, %rd637, %rd215;
	selp.f64 	%fd2171, %fd2160, %fd1232, %p26;
	selp.b32 	%r2248, %r2247, %r142, %p26;
	selp.f64 	%fd2172, %fd2161, %fd1231, %p26;
	selp.f64 	%fd2173, %fd2162, %fd1230, %p26;
	selp.f64 	%fd2174, %fd2163, %fd1229, %p26;
	selp.f64 	%fd2175, %fd2164, %fd1228, %p26;
	selp.f64 	%fd2176, %fd2165, %fd1227, %p26;
	selp.f64 	%fd2177, %fd2166, %fd1226, %p26;
	selp.f64 	%fd2178, %fd2167, %fd1225, %p26;
	selp.f64 	%fd2179, %fd2168, %fd1224, %p26;
	selp.f64 	%fd2180, %fd2169, %fd1223, %p26;
	selp.f64 	%fd2181, %fd2170, %fd1222, %p26;
$L__BB6_141:
	add.s32 	%r206, %r134, 256;
	cvt.u64.u32 	%rd216, %r206;
	add.s64 	%rd217, %rd628, %rd216;
	add.s64 	%rd137, %rd217, %rd178;
	ld.global.f64 	%fd1255, [%rd127+73728];
	ld.global.f64 	%fd1256, [%rd127+73736];
	ld.global.f64 	%fd1257, [%rd127+73744];
	ld.global.f64 	%fd1258, [%rd127+73752];
	ld.global.f64 	%fd1259, [%rd127+73760];
	ld.global.f64 	%fd1260, [%rd127+73768];
	ld.global.f64 	%fd1261, [%rd127+73776];
	ld.global.f64 	%fd1262, [%rd127+73784];
	ld.global.f64 	%fd1263, [%rd127+73792];
	ld.global.f64 	%fd1264, [%rd127+73800];
	ld.global.u32 	%r145, [%rd127+73808];
	ld.global.f64 	%fd1265, [%rd127+73816];
	setp.lt.f64 	%p27, %fd2171, %fd1265;
	mov.u64 	%rd640, %rd638;
	mov.f64 	%fd2193, %fd2171;
	mov.u32 	%r2250, %r2248;
	mov.f64 	%fd2194, %fd2172;
	mov.f64 	%fd2195, %fd2173;
	mov.f64 	%fd2196, %fd2174;
	mov.f64 	%fd2197, %fd2175;
	mov.f64 	%fd2198, %fd2176;
	mov.f64 	%fd2199, %fd2177;
	mov.f64 	%fd2200, %fd2178;
	mov.f64 	%fd2201, %fd2179;
	mov.f64 	%fd2202, %fd2180;
	mov.f64 	%fd2203, %fd2181;
	@%p27 bra 	$L__BB6_144;
	setp.lt.f64 	%p28, %fd1265, %fd2171;
	mov.u64 	%rd640, %rd137;
	mov.f64 	%fd2193, %fd1265;
	mov.u32 	%r2250, %r145;
	mov.f64 	%fd2194, %fd1264;
	mov.f64 	%fd2195, %fd1263;
	mov.f64 	%fd2196, %fd1262;
	mov.f64 	%fd2197, %fd1261;
	mov.f64 	%fd2198, %fd1260;
	mov.f64 	%fd2199, %fd1259;
	mov.f64 	%fd2200, %fd1258;
	mov.f64 	%fd2201, %fd1257;
	mov.f64 	%fd2202, %fd1256;
	mov.f64 	%fd2203, %fd1255;
	@%p28 bra 	$L__BB6_144;
	setp.lt.s64 	%p29, %rd638, %rd137;
	min.s64 	%rd640, %rd638, %rd137;
	selp.f64 	%fd2193, %fd2171, %fd1265, %p29;
	selp.b32 	%r2250, %r2248, %r145, %p29;
	selp.f64 	%fd2194, %fd2172, %fd1264, %p29;
	selp.f64 	%fd2195, %fd2173, %fd1263, %p29;
	selp.f64 	%fd2196, %fd2174, %fd1262, %p29;
	selp.f64 	%fd2197, %fd2175, %fd1261, %p29;
	selp.f64 	%fd2198, %fd2176, %fd1260, %p29;
	selp.f64 	%fd2199, %fd2177, %fd1259, %p29;
	selp.f64 	%fd2200, %fd2178, %fd1258, %p29;
	selp.f64 	%fd2201, %fd2179, %fd1257, %p29;
	selp.f64 	%fd2202, %fd2180, %fd1256, %p29;
	selp.f64 	%fd2203, %fd2181, %fd1255, %p29;
$L__BB6_144:
	add.s32 	%r2244, %r134, 1024;
	add.s32 	%r207, %r134, 512;
	setp.lt.s32 	%p30, %r207, %r119;
	@%p30 bra 	$L__BB6_132;
$L__BB6_145:
	// begin inline asm
	mov.u32 %r208, %laneid;
	// end inline asm
	mov.b64 	%rd218, %fd2203;
	mov.b64 	{%r210, %r215}, %rd218;
	mov.b32 	%r336, 1;
	mov.b32 	%r337, 31;
	mov.b32 	%r338, -1;
	// begin inline asm
	shfl.sync.down.b32 %r209, %r210, %r336, %r337, %r338;
	// end inline asm
	// begin inline asm
	shfl.sync.down.b32 %r214, %r215, %r336, %r337, %r338;
	// end inline asm
	mov.b64 	%rd219, {%r209, %r214};
	mov.b64 	%fd1299, %rd219;
	mov.b64 	%rd220, %fd2202;
	mov.b64 	{%r220, %r225}, %rd220;
	// begin inline asm
	shfl.sync.down.b32 %r219, %r220, %r336, %r337, %r338;
	// end inline asm
	// begin inline asm
	shfl.sync.down.b32 %r224, %r225, %r336, %r337, %r338;
	// end inline asm
	mov.b64 	%rd221, {%r219, %r224};
	mov.b64 	%fd1300, %rd221;
	mov.b64 	%rd222, %fd2201;
	mov.b64 	{%r230, %r235}, %rd222;
	// begin inline asm
	shfl.sync.down.b32 %r229, %r230, %r336, %r337, %r338;
	// end inline asm
	// begin inline asm
	shfl.sync.down.b32 %r234, %r235, %r336, %r337, %r338;
	// end inline asm
	mov.b64 	%rd223, {%r229, %r234};
	mov.b64 	%fd1301, %rd223;
	mov.b64 	%rd224, %fd2200;
	mov.b64 	{%r240, %r245}, %rd224;
	// begin inline asm
	shfl.sync.down.b32 %r239, %r240, %r336, %r337, %r338;
	// end inline asm
	// begin inline asm
	shfl.sync.down.b32 %r244, %r245, %r336, %r337, %r338;
	// end inline asm
	mov.b64 	%rd225, {%r239, %r244};
	mov.b64 	%fd1302, %rd225;
	mov.b64 	%rd226, %fd2199;
	mov.b64 	{%r250, %r255}, %rd226;
	// begin inline asm
	shfl.sync.down.b32 %r249, %r250, %r336, %r337, %r338;
	// end inline asm
	// begin inline asm
	shfl.sync.down.b32 %r254, %r255, %r336, %r337, %r338;
	// end inline asm
	mov.b64 	%rd227, {%r249, %r254};
	mov.b64 	%fd1303, %rd227;
	mov.b64 	%rd228, %fd2198;
	mov.b64 	{%r260, %r265}, %rd228;
	// begin inline asm
	shfl.sync.down.b32 %r259, %r260, %r336, %r337, %r338;
	// end inline asm
	// begin inline asm
	shfl.sync.down.b32 %r264, %r265, %r336, %r337, %r338;
	// end inline asm
	mov.b64 	%rd229, {%r259, %r264};
	mov.b64 	%fd1304, %rd229;
	mov.b64 	%rd230, %fd2197;
	mov.b64 	{%r270, %r275}, %rd230;
	// begin inline asm
	shfl.sync.down.b32 %r269, %r270, %r336, %r337, %r338;
	// end inline asm
	// begin inline asm
	shfl.sync.down.b32 %r274, %r275, %r336, %r337, %r338;
	// end inline asm
	mov.b64 	%rd231, {%r269, %r274};
	mov.b64 	%fd1305, %rd231;
	mov.b64 	%rd232, %fd2196;
	mov.b64 	{%r280, %r285}, %rd232;
	// begin inline asm
	shfl.sync.down.b32 %r279, %r280, %r336, %r337, %r338;
	// end inline asm
	// begin inline asm
	shfl.sync.down.b32 %r284, %r285, %r336, %r337, %r338;
	// end inline asm
	mov.b64 	%rd233, {%r279, %r284};
	mov.b64 	%fd1306, %rd233;
	mov.b64 	%rd234, %fd2195;
	mov.b64 	{%r290, %r295}, %rd234;
	// begin inline asm
	shfl.sync.down.b32 %r289, %r290, %r336, %r337, %r338;
	// end inline asm
	// begin inline asm
	shfl.sync.down.b32 %r294, %r295, %r336, %r337, %r338;
	// end inline asm
	mov.b64 	%rd235, {%r289, %r294};
	mov.b64 	%fd1307, %rd235;
	mov.b64 	%rd236, %fd2194;
	mov.b64 	{%r300, %r305}, %rd236;
	// begin inline asm
	shfl.sync.down.b32 %r299, %r300, %r336, %r337, %r338;
	// end inline asm
	// begin inline asm
	shfl.sync.down.b32 %r304, %r305, %r336, %r337, %r338;
	// end inline asm
	mov.b64 	%rd237, {%r299, %r304};
	mov.b64 	%fd1308, %rd237;
	// begin inline asm
	shfl.sync.down.b32 %r309, %r2250, %r336, %r337, %r338;
	// end inline asm
	// begin inline asm
	shfl.sync.down.b32 %r314, %r315, %r336, %r337, %r338;
	// end inline asm
	mov.b64 	%rd238, %fd2193;
	mov.b64 	{%r320, %r325}, %rd238;
	// begin inline asm
	shfl.sync.down.b32 %r319, %r320, %r336, %r337, %r338;
	// end inline asm
	// begin inline asm
	shfl.sync.down.b32 %r324, %r325, %r336, %r337, %r338;
	// end inline asm
	mov.b64 	%rd239, {%r319, %r324};
	mov.b64 	%fd1309, %rd239;
	mov.b64 	{%r330, %r335}, %rd640;
	// begin inline asm
	shfl.sync.down.b32 %r329, %r330, %r336, %r337, %r338;
	// end inline asm
	// begin inline asm
	shfl.sync.down.b32 %r334, %r335, %r336, %r337, %r338;
	// end inline asm
	mov.b64 	%rd141, {%r329, %r334};
	setp.gt.s32 	%p31, %r208, 30;
	setp.lt.f64 	%p32, %fd2193, %fd1309;
	or.pred  	%p33, %p31, %p32;
	mov.u64 	%rd641, %rd640;
	mov.f64 	%fd2204, %fd2193;
	mov.u32 	%r2251, %r2250;
	mov.f64 	%fd2205, %fd2194;
	mov.f64 	%fd2206, %fd2195;
	mov.f64 	%fd2207, %fd2196;
	mov.f64 	%fd2208, %fd2197;
	mov.f64 	%fd2209, %fd2198;
	mov.f64 	%fd2210, %fd2199;
	mov.f64 	%fd2211, %fd2200;
	mov.f64 	%fd2212, %fd2201;
	mov.f64 	%fd2213, %fd2202;
	mov.f64 	%fd2214, %fd2203;
	@%p33 bra 	$L__BB6_148;
	setp.gt.f64 	%p34, %fd2193, %fd1309;
	mov.u64 	%rd641, %rd141;
	mov.f64 	%fd2204, %fd1309;
	mov.u32 	%r2251, %r309;
	mov.f64 	%fd2205, %fd1308;
	mov.f64 	%fd2206, %fd1307;
	mov.f64 	%fd2207, %fd1306;
	mov.f64 	%fd2208, %fd1305;
	mov.f64 	%fd2209, %fd1304;
	mov.f64 	%fd2210, %fd1303;
	mov.f64 	%fd2211, %fd1302;
	mov.f64 	%fd2212, %fd1301;
	mov.f64 	%fd2213, %fd1300;
	mov.f64 	%fd2214, %fd1299;
	@%p34 bra 	$L__BB6_148;
	setp.lt.s64 	%p35, %rd640, %rd141;
	min.s64 	%rd641, %rd640, %rd141;
	selp.f64 	%fd2204, %fd2193, %fd1309, %p35;
	selp.b32 	%r2251, %r2250, %r309, %p35;
	selp.f64 	%fd2205, %fd2194, %fd1308, %p35;
	selp.f64 	%fd2206, %fd2195, %fd1307, %p35;
	selp.f64 	%fd2207, %fd2196, %fd1306, %p35;
	selp.f64 	%fd2208, %fd2197, %fd1305, %p35;
	selp.f64 	%fd2209, %fd2198, %fd1304, %p35;
	selp.f64 	%fd2210, %fd2199, %fd1303, %p35;
	selp.f64 	%fd2211, %fd2200, %fd1302, %p35;
	selp.f64 	%fd2212, %fd2201, %fd1301, %p35;
	selp.f64 	%fd2213, %fd2202, %fd1300, %p35;
	selp.f64 	%fd2214, %fd2203, %fd1299, %p35;
$L__BB6_148:
	mov.b64 	%rd240, %fd2214;
	mov.b64 	{%r340, %r345}, %rd240;
	mov.b32 	%r466, 2;
	mov.b32 	%r467, 31;
	mov.b32 	%r468, -1;
	// begin inline asm
	shfl.sync.down.b32 %r339, %r340, %r466, %r467, %r468;
	// end inline asm
	// begin inline asm
	shfl.sync.down.b32 %r344, %r345, %r466, %r467, %r468;
	// end inline asm
	mov.b64 	%rd241, {%r339, %r344};
	mov.b64 	%fd1332, %rd241;
	mov.b64 	%rd242, %fd2213;
	mov.b64 	{%r350, %r355}, %rd242;
	// begin inline asm
	shfl.sync.down.b32 %r349, %r350, %r466, %r467, %r468;
	// end inline asm
	// begin inline asm
	shfl.sync.down.b32 %r354, %r355, %r466, %r467, %r468;
	// end inline asm
	mov.b64 	%rd243, {%r349, %r354};
	mov.b64 	%fd1333, %rd243;
	mov.b64 	%rd244, %fd2212;
	mov.b64 	{%r360, %r365}, %rd244;
	// begin inline asm
	shfl.sync.down.b32 %r359, %r360, %r466, %r467, %r468;
	// end inline asm
	// begin inline asm
	shfl.sync.down.b32 %r364, %r365, %r466, %r467, %r468;
	// end inline asm
	mov.b64 	%rd245, {%r359, %r364};
	mov.b64 	%fd1334, %rd245;
	mov.b64 	%rd246, %fd2211;
	mov.b64 	{%r370, %r375}, %rd246;
	// begin inline asm
	shfl.sync.down.b32 %r369, %r370, %r466, %r467, %r468;
	// end inline asm
	// begin inline asm
	shfl.sync.down.b32 %r374, %r375, %r466, %r467, %r468;
	// end inline asm
	mov.b64 	%rd247, {%r369, %r374};
	mov.b64 	%fd1335, %rd247;
	mov.b64 	%rd248, %fd2210;
	mov.b64 	{%r380, %r385}, %rd248;
	// begin inline asm
	shfl.sync.down.b32 %r379, %r380, %r466, %r467, %r468;
	// end inline asm
	// begin inline asm
	shfl.sync.down.b32 %r384, %r385, %r466, %r467, %r468;
	// end inline asm
	mov.b64 	%rd249, {%r379, %r384};
	mov.b64 	%fd1336, %rd249;
	mov.b64 	%rd250, %fd2209;
	mov.b64 	{%r390, %r395}, %rd250;
	// begin inline asm
	shfl.sync.down.b32 %r389, %r390, %r466, %r467, %r468;
	// end inline asm
	// begin inline asm
	shfl.sync.down.b32 %r394, %r395, %r466, %r467, %r468;
	// end inline asm
	mov.b64 	%rd251, {%r389, %r394};
	mov.b64 	%fd1337, %rd251;
	mov.b64 	%rd252, %fd2208;
	mov.b64 	{%r400, %r405}, %rd252;
	// begin inline asm
	shfl.sync.down.b32 %r399, %r400, %r466, %r467, %r468;
	// end inline asm
	// begin inline asm
	shfl.sync.down.b32 %r404, %r405, %r466, %r467, %r468;
	// end inline asm
	mov.b64 	%rd253, {%r399, %r404};
	mov.b64 	%fd1338, %rd253;
	mov.b64 	%rd254, %fd2207;
	mov.b64 	{%r410, %r415}, %rd254;
	// begin inline asm
	shfl.sync.down.b32 %r409, %r410, %r466, %r467, %r468;
	// end inline asm
	// begin inline asm
	shfl.sync.down.b32 %r414, %r415, %r466, %r467, %r468;
	// end inline asm
	mov.b64 	%rd255, {%r409, %r414};
	mov.b64 	%fd1339, %rd255;
	mov.b64 	%rd256, %fd2206;
	mov.b64 	{%r420, %r425}, %rd256;
	// begin inline asm
	shfl.sync.down.b32 %r419, %r420, %r466, %r467, %r468;
	// end inline asm
	// begin inline asm
	shfl.sync.down.b32 %r424, %r425, %r466, %r467, %r468;
	// end inline asm
	mov.b64 	%rd257, {%r419, %r424};
	mov.b64 	%fd1340, %rd257;
	mov.b64 	%rd258, %fd2205;
	mov.b64 	{%r430, %r435}, %rd258;
	// begin inline asm
	shfl.sync.down.b32 %r429, %r430, %r466, %r467, %r468;
	// end inline asm
	// begin inline asm
	shfl.sync.down.b32 %r434, %r435, %r466, %r467, %r468;
	// end inline asm
	mov.b64 	%rd259, {%r429, %r434};
	mov.b64 	%fd1341, %rd259;
	// begin inline asm
	shfl.sync.down.b32 %r439, %r2251, %r466, %r467, %r468;
	// end inline asm
	// begin inline asm
	shfl.sync.down.b32 %r444, %r445, %r466, %r467, %r468;
	// end inline asm
	mov.b64 	%rd260, %fd2204;
	mov.b64 	{%r450, %r455}, %rd260;
	// begin inline asm
	shfl.sync.down.b32 %r449, %r450, %r466, %r467, %r468;
	// end inline asm
	// begin inline asm
	shfl.sync.down.b32 %r454, %r455, %r466, %r467, %r468;
	// end inline asm
	mov.b64 	%rd261, {%r449, %r454};
	mov.b64 	%fd1342, %rd261;
	mov.b64 	{%r460, %r465}, %rd641;
	// begin inline asm
	shfl.sync.down.b32 %r459, %r460, %r466, %r467, %r468;
	// end inline asm
	// begin inline asm
	shfl.sync.down.b32 %r464, %r465, %r466, %r467, %r468;
	// end inline asm
	mov.b64 	%rd144, {%r459, %r464};
	setp.gt.s32 	%p36, %r208, 29;
	setp.lt.f64 	%p37, %fd2204, %fd1342;
	or.pred  	%p38, %p36, %p37;
	mov.f64 	%fd2215, %fd2214;
	mov.f64 	%fd2216, %fd2213;
	mov.f64 	%fd2217, %fd2212;
	mov.f64 	%fd2218, %fd2211;
	mov.f64 	%fd2219, %fd2210;
	mov.f64 	%fd2220, %fd2209;
	mov.f64 	%fd2221, %fd2208;
	mov.f64 	%fd2222, %fd2207;
	mov.f64 	%fd2223, %fd2206;
	mov.f64 	%fd2224, %fd2205;
	mov.u32 	%r2252, %r2251;
	mov.f64 	%fd2225, %fd2204;
	mov.u64 	%rd642, %rd641;
	@%p38 bra 	$L__BB6_151;
	setp.gt.f64 	%p39, %fd2204, %fd1342;
	mov.f64 	%fd2215, %fd1332;
	mov.f64 	%fd2216, %fd1333;
	mov.f64 	%fd2217, %fd1334;
	mov.f64 	%fd2218, %fd1335;
	mov.f64 	%fd2219, %fd1336;
	mov.f64 	%fd2220, %fd1337;
	mov.f64 	%fd2221, %fd1338;
	mov.f64 	%fd2222, %fd1339;
	mov.f64 	%fd2223, %fd1340;
	mov.f64 	%fd2224, %fd1341;
	mov.u32 	%r2252, %r439;
	mov.f64 	%fd2225, %fd1342;
	mov.u64 	%rd642, %rd144;
	@%p39 bra 	$L__BB6_151;
	setp.lt.s64 	%p40, %rd641, %rd144;
	selp.f64 	%fd2215, %fd2214, %fd1332, %p40;
	selp.f64 	%fd2216, %fd2213, %fd1333, %p40;
	selp.f64 	%fd2217, %fd2212, %fd1334, %p40;
	selp.f64 	%fd2218, %fd2211, %fd1335, %p40;
	selp.f64 	%fd2219, %fd2210, %fd1336, %p40;
	selp.f64 	%fd2220, %fd2209, %fd1337, %p40;
	selp.f64 	%fd2221, %fd2208, %fd1338, %p40;
	selp.f64 	%fd2222, %fd2207, %fd1339, %p40;
	selp.f64 	%fd2223, %fd2206, %fd1340, %p40;
	selp.f64 	%fd2224, %fd2205, %fd1341, %p40;
	selp.b32 	%r2252, %r2251, %r439, %p40;
	selp.f64 	%fd2225, %fd2204, %fd1342, %p40;
	min.s64 	%rd642, %rd641, %rd144;
$L__BB6_151:
	mov.b64 	%rd262, %fd2215;
	mov.b64 	{%r470, %r475}, %rd262;
	mov.b32 	%r596, 4;
	mov.b32 	%r597, 31;
	mov.b32 	%r598, -1;
	// begin inline asm
	shfl.sync.down.b32 %r469, %r470, %r596, %r597, %r598;
	// end inline asm
	// begin inline asm
	shfl.sync.down.b32 %r474, %r475, %r596, %r597, %r598;
	// end inline asm
	mov.b64 	%rd263, {%r469, %r474};
	mov.b64 	%fd1365, %rd263;
	mov.b64 	%rd264, %fd2216;
	mov.b64 	{%r480, %r485}, %rd264;
	// begin inline asm
	shfl.sync.down.b32 %r479, %r480, %r596, %r597, %r598;
	// end inline asm
	// begin inline asm
	shfl.sync.down.b32 %r484, %r485, %r596, %r597, %r598;
	// end inline asm
	mov.b64 	%rd265, {%r479, %r484};
	mov.b64 	%fd1366, %rd265;
	mov.b64 	%rd266, %fd2217;
	mov.b64 	{%r490, %r495}, %rd266;
	// begin inline asm
	shfl.sync.down.b32 %r489, %r490, %r596, %r597, %r598;
	// end inline asm
	// begin inline asm
	shfl.sync.down.b32 %r494, %r495, %r596, %r597, %r598;
	// end inline asm
	mov.b64 	%rd267, {%r489, %r494};
	mov.b64 	%fd1367, %rd267;
	mov.b64 	%rd268, %fd2218;
	mov.b64 	{%r500, %r505}, %rd268;
	// begin inline asm
	shfl.sync.down.b32 %r499, %r500, %r596, %r597, %r598;
	// end inline asm
	// begin inline asm
	shfl.sync.down.b32 %r504, %r505, %r596, %r597, %r598;
	// end inline asm
	mov.b64 	%rd269, {%r499, %r504};
	mov.b64 	%fd1368, %rd269;
	mov.b64 	%rd270, %fd2219;
	mov.b64 	{%r510, %r515}, %rd270;
	// begin inline asm
	shfl.sync.down.b32 %r509, %r510, %r596, %r597, %r598;
	// end inline asm
	// begin inline asm
	shfl.sync.down.b32 %r514, %r515, %r596, %r597, %r598;
	// end inline asm
	mov.b64 	%rd271, {%r509, %r514};
	mov.b64 	%fd1369, %rd271;
	mov.b64 	%rd272, %fd2220;
	mov.b64 	{%r520, %r525}, %rd272;
	// begin inline asm
	shfl.sync.down.b32 %r519, %r520, %r596, %r597, %r598;
	// end inline asm
	// begin inline asm
	shfl.sync.down.b32 %r524, %r525, %r596, %r597, %r598;
	// end inline asm
	mov.b64 	%rd273, {%r519, %r524};
	mov.b64 	%fd1370, %rd273;
	mov.b64 	%rd274, %fd2221;
	mov.b64 	{%r530, %r535}, %rd274;
	// begin inline asm
	shfl.sync.down.b32 %r529, %r530, %r596, %r597, %r598;
	// end inline asm
	// begin inline asm
	shfl.sync.down.b32 %r534, %r535, %r596, %r597, %r598;
	// end inline asm
	mov.b64 	%rd275, {%r529, %r534};
	mov.b64 	%fd1371, %rd275;
	mov.b64 	%rd276, %fd2222;
	mov.b64 	{%r540, %r545}, %rd276;
	// begin inline asm
	shfl.sync.down.b32 %r539, %r540, %r596, %r597, %r598;
	// end inline asm
	// begin inline asm
	shfl.sync.down.b32 %r544, %r545, %r596, %r597, %r598;
	// end inline asm
	mov.b64 	%rd277, {%r539, %r544};
	mov.b64 	%fd1372, %rd277;
	mov.b64 	%rd278, %fd2223;
	mov.b64 	{%r550, %r555}, %rd278;
	// begin inline asm
	shfl.sync.down.b32 %r549, %r550, %r596, %r597, %r598;
	// end inline asm
	// begin inline asm
	shfl.sync.down.b32 %r554, %r555, %r596, %r597, %r598;
	// end inline asm
	mov.b64 	%rd279, {%r549, %r554};
	mov.b64 	%fd1373, %rd279;
	mov.b64 	%rd280, %fd2224;
	mov.b64 	{%r560, %r565}, %rd280;
	// begin inline asm
	shfl.sync.down.b32 %r559, %r560, %r596, %r597, %r598;
	// end inline asm
	// begin inline asm
	shfl.sync.down.b32 %r564, %r565, %r596, %r597, %r598;
	// end inline asm
	mov.b64 	%rd281, {%r559, %r564};
	mov.b64 	%fd1374, %rd281;
	// begin inline asm
	shfl.sync.down.b32 %r569, %r2252, %r596, %r597, %r598;
	// end inline asm
	// begin inline asm
	shfl.sync.down.b32 %r574, %r575, %r596, %r597, %r598;
	// end inline asm
	mov.b64 	%rd282, %fd2225;
	mov.b64 	{%r580, %r585}, %rd282;
	// begin inline asm
	shfl.sync.down.b32 %r579, %r580, %r596, %r597, %r598;
	// end inline asm
	// begin inline asm
	shfl.sync.down.b32 %r584, %r585, %r596, %r597, %r598;
	// end inline asm
	mov.b64 	%rd283, {%r579, %r584};
	mov.b64 	%fd1375, %rd283;
	mov.b64 	{%r590, %r595}, %rd642;
	// begin inline asm
	shfl.sync.down.b32 %r589, %r590, %r596, %r597, %r598;
	// end inline asm
	// begin inline asm
	shfl.sync.down.b32 %r594, %r595, %r596, %r597, %r598;
	// end inline asm
	mov.b64 	%rd147, {%r589, %r594};
	setp.gt.s32 	%p41, %r208, 27;
	setp.lt.f64 	%p42, %fd2225, %fd1375;
	or.pred  	%p43, %p41, %p42;
	mov.f64 	%fd2226, %fd2215;
	mov.f64 	%fd2227, %fd2216;
	mov.f64 	%fd2228, %fd2217;
	mov.f64 	%fd2229, %fd2218;
	mov.f64 	%fd2230, %fd2219;
	mov.f64 	%fd2231, %fd2220;
	mov.f64 	%fd2232, %fd2221;
	mov.f64 	%fd2233, %fd2222;
	mov.f64 	%fd2234, %fd2223;
	mov.f64 	%fd2235, %fd2224;
	mov.u32 	%r2253, %r2252;
	mov.f64 	%fd2236, %fd2225;
	mov.u64 	%rd643, %rd642;
	@%p43 bra 	$L__BB6_154;
	setp.gt.f64 	%p44, %fd2225, %fd1375;
	mov.f64 	%fd2226, %fd1365;
	mov.f64 	%fd2227, %fd1366;
	mov.f64 	%fd2228, %fd1367;
	mov.f64 	%fd2229, %fd1368;
	mov.f64 	%fd2230, %fd1369;
	mov.f64 	%fd2231, %fd1370;
	mov.f64 	%fd2232, %fd1371;
	mov.f64 	%fd2233, %fd1372;
	mov.f64 	%fd2234, %fd1373;
	mov.f64 	%fd2235, %fd1374;
	mov.u32 	%r2253, %r569;
	mov.f64 	%fd2236, %fd1375;
	mov.u64 	%rd643, %rd147;
	@%p44 bra 	$L__BB6_154;
	setp.lt.s64 	%p45, %rd642, %rd147;
	selp.f64 	%fd2226, %fd2215, %fd1365, %p45;
	selp.f64 	%fd2227, %fd2216, %fd1366, %p45;
	selp.f64 	%fd2228, %fd2217, %fd1367, %p45;
	selp.f64 	%fd2229, %fd2218, %fd1368, %p45;
	selp.f64 	%fd2230, %fd2219, %fd1369, %p45;
	selp.f64 	%fd2231, %fd2220, %fd1370, %p45;
	selp.f64 	%fd2232, %fd2221, %fd1371, %p45;
	selp.f64 	%fd2233, %fd2222, %fd1372, %p45;
	selp.f64 	%fd2234, %fd2223, %fd1373, %p45;
	selp.f64 	%fd2235, %fd2224, %fd1374, %p45;
	selp.b32 	%r2253, %r2252, %r569, %p45;
	selp.f64 	%fd2236, %fd2225, %fd1375, %p45;
	min.s64 	%rd643, %rd642, %rd147;
$L__BB6_154:
	mov.b64 	%rd284, %fd2226;
	mov.b64 	{%r600, %r605}, %rd284;
	mov.b32 	%r726, 8;
	mov.b32 	%r727, 31;
	mov.b32 	%r728, -1;
	// begin inline asm
	shfl.sync.down.b32 %r599, %r600, %r726, %r727, %r728;
	// end inline asm
	// begin inline asm
	shfl.sync.down.b32 %r604, %r605, %r726, %r727, %r728;
	// end inline asm
	mov.b64 	%rd285, {%r599, %r604};
	mov.b64 	%fd1398, %rd285;
	mov.b64 	%rd286, %fd2227;
	mov.b64 	{%r610, %r615}, %rd286;
	// begin inline asm
	shfl.sync.down.b32 %r609, %r610, %r726, %r727, %r728;
	// end inline asm
	// begin inline asm
	shfl.sync.down.b32 %r614, %r615, %r726, %r727, %r728;
	// end inline asm
	mov.b64 	%rd287, {%r609, %r614};
	mov.b64 	%fd1399, %rd287;
	mov.b64 	%rd288, %fd2228;
	mov.b64 	{%r620, %r625}, %rd288;
	// begin inline asm
	shfl.sync.down.b32 %r619, %r620, %r726, %r727, %r728;
	// end inline asm
	// begin inline asm
	shfl.sync.down.b32 %r624, %r625, %r726, %r727, %r728;
	// end inline asm
	mov.b64 	%rd289, {%r619, %r624};
	mov.b64 	%fd1400, %rd289;
	mov.b64 	%rd290, %fd2229;
	mov.b64 	{%r630, %r635}, %rd290;
	// begin inline asm
	shfl.sync.down.b32 %r629, %r630, %r726, %r727, %r728;
	// end inline asm
	// begin inline asm
	shfl.sync.down.b32 %r634, %r635, %r726, %r727, %r728;
	// end inline asm
	mov.b64 	%rd291, {%r629, %r634};
	mov.b64 	%fd1401, %rd291;
	mov.b64 	%rd292, %fd2230;
	mov.b64 	{%r640, %r645}, %rd292;
	// begin inline asm
	shfl.sync.down.b32 %r639, %r640, %r726, %r727, %r728;
	// end inline asm
	// begin inline asm
	shfl.sync.down.b32 %r644, %r645, %r726, %r727, %r728;
	// end inline asm
	mov.b64 	%rd293, {%r639, %r644};
	mov.b64 	%fd1402, %rd293;
	mov.b64 	%rd294, %fd2231;
	mov.b64 	{%r650, %r655}, %rd294;
	// begin inline asm
	shfl.sync.down.b32 %r649, %r650, %r726, %r727, %r728;
	// end inline asm
	// begin inline asm
	shfl.sync.down.b32 %r654, %r655, %r726, %r727, %r728;
	// end inline asm
	mov.b64 	%rd295, {%r649, %r654};
	mov.b64 	%fd1403, %rd295;
	mov.b64 	%rd296, %fd2232;
	mov.b64 	{%r660, %r665}, %rd296;
	// begin inline asm
	shfl.sync.down.b32 %r659, %r660, %r726, %r727, %r728;
	// end inline asm
	// begin inline asm
	shfl.sync.down.b32 %r664, %r665, %r726, %r727, %r728;
	// end inline asm
	mov.b64 	%rd297, {%r659, %r664};
	mov.b64 	%fd1404, %rd297;
	mov.b64 	%rd298, %fd2233;
	mov.b64 	{%r670, %r675}, %rd298;
	// begin inline asm
	shfl.sync.down.b32 %r669, %r670, %r726, %r727, %r728;
	// end inline asm
	// begin inline asm
	shfl.sync.down.b32 %r674, %r675, %r726, %r727, %r728;
	// end inline asm
	mov.b64 	%rd299, {%r669, %r674};
	mov.b64 	%fd1405, %rd299;
	mov.b64 	%rd300, %fd2234;
	mov.b64 	{%r680, %r685}, %rd300;
	// begin inline asm
	shfl.sync.down.b32 %r679, %r680, %r726, %r727, %r728;
	// end inline asm
	// begin inline asm
	shfl.sync.down.b32 %r684, %r685, %r726, %r727, %r728;
	// end inline asm
	mov.b64 	%rd301, {%r679, %r684};
	mov.b64 	%fd1406, %rd301;
	mov.b64 	%rd302, %fd2235;
	mov.b64 	{%r690, %r695}, %rd302;
	// begin inline asm
	shfl.sync.down.b32 %r689, %r690, %r726, %r727, %r728;
	// end inline asm
	// begin inline asm
	shfl.sync.down.b32 %r694, %r695, %r726, %r727, %r728;
	// end inline asm
	mov.b64 	%rd303, {%r689, %r694};
	mov.b64 	%fd1407, %rd303;
	// begin inline asm
	shfl.sync.down.b32 %r699, %r2253, %r726, %r727, %r728;
	// end inline asm
	// begin inline asm
	shfl.sync.down.b32 %r704, %r705, %r726, %r727, %r728;
	// end inline asm
	mov.b64 	%rd304, %fd2236;
	mov.b64 	{%r710, %r715}, %rd304;
	// begin inline asm
	shfl.sync.down.b32 %r709, %r710, %r726, %r727, %r728;
	// end inline asm
	// begin inline asm
	shfl.sync.down.b32 %r714, %r715, %r726, %r727, %r728;
	// end inline asm
	mov.b64 	%rd305, {%r709, %r714};
	mov.b64 	%fd1408, %rd305;
	mov.b64 	{%r720, %r725}, %rd643;
	// begin inline asm
	shfl.sync.down.b32 %r719, %r720, %r726, %r727, %r728;
	// end inline asm
	// begin inline asm
	shfl.sync.down.b32 %r724, %r725, %r726, %r727, %r728;
	// end inline asm
	mov.b64 	%rd150, {%r719, %r724};
	setp.gt.s32 	%p46, %r208, 23;
	setp.lt.f64 	%p47, %fd2236, %fd1408;
	or.pred  	%p48, %p46, %p47;
	mov.f64 	%fd2237, %fd2226;
	mov.f64 	%fd2238, %fd2227;
	mov.f64 	%fd2239, %fd2228;
	mov.f64 	%fd2240, %fd2229;
	mov.f64 	%fd2241, %fd2230;
	mov.f64 	%fd2242, %fd2231;
	mov.f64 	%fd2243, %fd2232;
	mov.f64 	%fd2244, %fd2233;
	mov.f64 	%fd2245, %fd2234;
	mov.f64 	%fd2246, %fd2235;
	mov.u32 	%r2254, %r2253;
	mov.f64 	%fd2247, %fd2236;
	mov.u64 	%rd644, %rd643;
	@%p48 bra 	$L__BB6_157;
	setp.gt.f64 	%p49, %fd2236, %fd1408;
	mov.f64 	%fd2237, %fd1398;
	mov.f64 	%fd2238, %fd1399;
	mov.f64 	%fd2239, %fd1400;
	mov.f64 	%fd2240, %fd1401;
	mov.f64 	%fd2241, %fd1402;
	mov.f64 	%fd2242, %fd1403;
	mov.f64 	%fd2243, %fd1404;
	mov.f64 	%fd2244, %fd1405;
	mov.f64 	%fd2245, %fd1406;
	mov.f64 	%fd2246, %fd1407;
	mov.u32 	%r2254, %r699;
	mov.f64 	%fd2247, %fd1408;
	mov.u64 	%rd644, %rd150;
	@%p49 bra 	$L__BB6_157;
	setp.lt.s64 	%p50, %rd643, %rd150;
	selp.f64 	%fd2237, %fd2226, %fd1398, %p50;
	selp.f64 	%fd2238, %fd2227, %fd1399, %p50;
	selp.f64 	%fd2239, %fd2228, %fd1400, %p50;
	selp.f64 	%fd2240, %fd2229, %fd1401, %p50;
	selp.f64 	%fd2241, %fd2230, %fd1402, %p50;
	selp.f64 	%fd2242, %fd2231, %fd1403, %p50;
	selp.f64 	%fd2243, %fd2232, %fd1404, %p50;
	selp.f64 	%fd2244, %fd2233, %fd1405, %p50;
	selp.f64 	%fd2245, %fd2234, %fd1406, %p50;
	selp.f64 	%fd2246, %fd2235, %fd1407, %p50;
	selp.b32 	%r2254, %r2253, %r699, %p50;
	selp.f64 	%fd2247, %fd2236, %fd1408, %p50;
	min.s64 	%rd644, %rd643, %rd150;
$L__BB6_157:
	mov.b64 	%rd306, %fd2237;
	mov.b64 	{%r730, %r735}, %rd306;
	mov.b32 	%r856, 16;
	mov.b32 	%r857, 31;
	mov.b32 	%r858, -1;
	// begin inline asm
	shfl.sync.down.b32 %r729, %r730, %r856, %r857, %r858;
	// end inline asm
	// begin inline asm
	shfl.sync.down.b32 %r734, %r735, %r856, %r857, %r858;
	// end inline asm
	mov.b64 	%rd307, {%r729, %r734};
	mov.b64 	%fd1431, %rd307;
	mov.b64 	%rd308, %fd2238;
	mov.b64 	{%r740, %r745}, %rd308;
	// begin inline asm
	shfl.sync.down.b32 %r739, %r740, %r856, %r857, %r858;
	// end inline asm
	// begin inline asm
	shfl.sync.down.b32 %r744, %r745, %r856, %r857, %r858;
	// end inline asm
	mov.b64 	%rd309, {%r739, %r744};
	mov.b64 	%fd1432, %rd309;
	mov.b64 	%rd310, %fd2239;
	mov.b64 	{%r750, %r755}, %rd310;
	// begin inline asm
	shfl.sync.down.b32 %r749, %r750, %r856, %r857, %r858;
	// end inline asm
	// begin inline asm
	shfl.sync.down.b32 %r754, %r755, %r856, %r857, %r858;
	// end inline asm
	mov.b64 	%rd311, {%r749, %r754};
	mov.b64 	%fd1433, %rd311;
	mov.b64 	%rd312, %fd2240;
	mov.b64 	{%r760, %r765}, %rd312;
	// begin inline asm
	shfl.sync.down.b32 %r759, %r760, %r856, %r857, %r858;
	// end inline asm
	// begin inline asm
	shfl.sync.down.b32 %r764, %r765, %r856, %r857, %r858;
	// end inline asm
	mov.b64 	%rd313, {%r759, %r764};
	mov.b64 	%fd1434, %rd313;
	mov.b64 	%rd314, %fd2241;
	mov.b64 	{%r770, %r775}, %rd314;
	// begin inline asm
	shfl.sync.down.b32 %r769, %r770, %r856, %r857, %r858;
	// end inline asm
	// begin inline asm
	shfl.sync.down.b32 %r774, %r775, %r856, %r857, %r858;
	// end inline asm
	mov.b64 	%rd315, {%r769, %r774};
	mov.b64 	%fd1435, %rd315;
	mov.b64 	%rd316, %fd2242;
	mov.b64 	{%r780, %r785}, %rd316;
	// begin inline asm
	shfl.sync.down.b32 %r779, %r780, %r856, %r857, %r858;
	// end inline asm
	// begin inline asm
	shfl.sync.down.b32 %r784, %r785, %r856, %r857, %r858;
	// end inline asm
	mov.b64 	%rd317, {%r779, %r784};
	mov.b64 	%fd1436, %rd317;
	mov.b64 	%rd318, %fd2243;
	mov.b64 	{%r790, %r795}, %rd318;
	// begin inline asm
	shfl.sync.down.b32 %r789, %r790, %r856, %r857, %r858;
	// end inline asm
	// begin inline asm
	shfl.sync.down.b32 %r794, %r795, %r856, %r857, %r858;
	// end inline asm
	mov.b64 	%rd319, {%r789, %r794};
	mov.b64 	%fd1437, %rd319;
	mov.b64 	%rd320, %fd2244;
	mov.b64 	{%r800, %r805}, %rd320;
	// begin inline asm
	shfl.sync.down.b32 %r799, %r800, %r856, %r857, %r858;
	// end inline asm
	// begin inline asm
	shfl.sync.down.b32 %r804, %r805, %r856, %r857, %r858;
	// end inline asm
	mov.b64 	%rd321, {%r799, %r804};
	mov.b64 	%fd1438, %rd321;
	mov.b64 	%rd322, %fd2245;
	mov.b64 	{%r810, %r815}, %rd322;
	// begin inline asm
	shfl.sync.down.b32 %r809, %r810, %r856, %r857, %r858;
	// end inline asm
	// begin inline asm
	shfl.sync.down.b32 %r814, %r815, %r856, %r857, %r858;
	// end inline asm
	mov.b64 	%rd323, {%r809, %r814};
	mov.b64 	%fd1439, %rd323;
	mov.b64 	%rd324, %fd2246;
	mov.b64 	{%r820, %r825}, %rd324;
	// begin inline asm
	shfl.sync.down.b32 %r819, %r820, %r856, %r857, %r858;
	// end inline asm
	// begin inline asm
	shfl.sync.down.b32 %r824, %r825, %r856, %r857, %r858;
	// end inline asm
	mov.b64 	%rd325, {%r819, %r824};
	mov.b64 	%fd1440, %rd325;
	// begin inline asm
	shfl.sync.down.b32 %r829, %r2254, %r856, %r857, %r858;
	// end inline asm
	// begin inline asm
	shfl.sync.down.b32 %r834, %r835, %r856, %r857, %r858;
	// end inline asm
	mov.b64 	%rd326, %fd2247;
	mov.b64 	{%r840, %r845}, %rd326;
	// begin inline asm
	shfl.sync.down.b32 %r839, %r840, %r856, %r857, %r858;
	// end inline asm
	// begin inline asm
	shfl.sync.down.b32 %r844, %r845, %r856, %r857, %r858;
	// end inline asm
	mov.b64 	%rd327, {%r839, %r844};
	mov.b64 	%fd1441, %rd327;
	mov.b64 	{%r850, %r855}, %rd644;
	// begin inline asm
	shfl.sync.down.b32 %r849, %r850, %r856, %r857, %r858;
	// end inline asm
	// begin inline asm
	shfl.sync.down.b32 %r854, %r855, %r856, %r857, %r858;
	// end inline asm
	mov.b64 	%rd153, {%r849, %r854};
	setp.gt.s32 	%p51, %r208, 15;
	setp.lt.f64 	%p52, %fd2247, %fd1441;
	or.pred  	%p53, %p51, %p52;
	mov.f64 	%fd2335, %fd2237;
	mov.f64 	%fd2334, %fd2238;
	mov.f64 	%fd2333, %fd2239;
	mov.f64 	%fd2332, %fd2240;
	mov.f64 	%fd2331, %fd2241;
	mov.f64 	%fd2330, %fd2242;
	mov.f64 	%fd2329, %fd2243;
	mov.f64 	%fd2328, %fd2244;
	mov.f64 	%fd2327, %fd2245;
	mov.f64 	%fd2326, %fd2246;
	mov.u32 	%r2262, %r2254;
	mov.f64 	%fd2325, %fd2247;
	mov.u64 	%rd652, %rd644;
	@%p53 bra 	$L__BB6_160;
	setp.gt.f64 	%p54, %fd2247, %fd1441;
	mov.f64 	%fd2335, %fd1431;
	mov.f64 	%fd2334, %fd1432;
	mov.f64 	%fd2333, %fd1433;
	mov.f64 	%fd2332, %fd1434;
	mov.f64 	%fd2331, %fd1435;
	mov.f64 	%fd2330, %fd1436;
	mov.f64 	%fd2329, %fd1437;
	mov.f64 	%fd2328, %fd1438;
	mov.f64 	%fd2327, %fd1439;
	mov.f64 	%fd2326, %fd1440;
	mov.u32 	%r2262, %r829;
	mov.f64 	%fd2325, %fd1441;
	mov.u64 	%rd652, %rd153;
	@%p54 bra 	$L__BB6_160;
	setp.lt.s64 	%p55, %rd644, %rd153;
	selp.f64 	%fd2335, %fd2237, %fd1431, %p55;
	selp.f64 	%fd2334, %fd2238, %fd1432, %p55;
	selp.f64 	%fd2333, %fd2239, %fd1433, %p55;
	selp.f64 	%fd2332, %fd2240, %fd1434, %p55;
	selp.f64 	%fd2331, %fd2241, %fd1435, %p55;
	selp.f64 	%fd2330, %fd2242, %fd1436, %p55;
	selp.f64 	%fd2329, %fd2243, %fd1437, %p55;
	selp.f64 	%fd2328, %fd2244, %fd1438, %p55;
	selp.f64 	%fd2327, %fd2245, %fd1439, %p55;
	selp.f64 	%fd2326, %fd2246, %fd1440, %p55;
	selp.b32 	%r2262, %r2254, %r829, %p55;
	selp.f64 	%fd2325, %fd2247, %fd1441, %p55;
	min.s64 	%rd652, %rd644, %rd153;
$L__BB6_160:
	setp.ne.s32 	%p56, %r208, 0;
	@%p56 bra 	$L__BB6_162;
	shr.u32 	%r859, %r112, 5;
	mov.u32 	%r860, _ZN6thrust24THRUST_300001_SM_1000_NS8cuda_cub4core6detail5shmemE;
	mad.lo.s32 	%r861, %r859, 104, %r860;
	st.shared.f64 	[%r861+8], %fd2335;
	st.shared.f64 	[%r861+16], %fd2334;
	st.shared.f64 	[%r861+24], %fd2333;
	st.shared.f64 	[%r861+32], %fd2332;
	st.shared.f64 	[%r861+40], %fd2331;
	st.shared.f64 	[%r861+48], %fd2330;
	st.shared.f64 	[%r861+56], %fd2329;
	st.shared.f64 	[%r861+64], %fd2328;
	st.shared.f64 	[%r861+72], %fd2327;
	st.shared.f64 	[%r861+80], %fd2326;
	st.shared.u32 	[%r861+88], %r2262;
	st.shared.f64 	[%r861+96], %fd2325;
	st.shared.u64 	[%r861+104], %rd652;
$L__BB6_162:
	bar.sync 	0;
	setp.ne.s32 	%p57, %r112, 0;
	@%p57 bra 	$L__BB6_184;
	ld.shared.v2.f64 	{%fd1464, %fd1465}, [_ZN6thrust24THRUST_300001_SM_1000_NS8cuda_cub4core6detail5shmemE+112];
	ld.shared.v2.f64 	{%fd1466, %fd1467}, [_ZN6thrust24THRUST_300001_SM_1000_NS8cuda_cub4core6detail5shmemE+128];
	ld.shared.v2.f64 	{%fd1468, %fd1469}, [_ZN6thrust24THRUST_300001_SM_1000_NS8cuda_cub4core6detail5shmemE+144];
	ld.shared.v2.f64 	{%fd1470, %fd1471}, [_ZN6thrust24THRUST_300001_SM_1000_NS8cuda_cub4core6detail5shmemE+160];
	ld.shared.v2.f64 	{%fd1472, %fd1473}, [_ZN6thrust24THRUST_300001_SM_1000_NS8cuda_cub4core6detail5shmemE+176];
	ld.shared.u32 	%r166, [_ZN6thrust24THRUST_300001_SM_1000_NS8cuda_cub4core6detail5shmemE+192];
	ld.shared.f64 	%fd1474, [_ZN6thrust24THRUST_300001_SM_1000_NS8cuda_cub4core6detail5shmemE+200];
	ld.shared.u64 	%rd156, [_ZN6thrust24THRUST_300001_SM_1000_NS8cuda_cub4core6detail5shmemE+208];
	setp.lt.f64 	%p58, %fd2325, %fd1474;
	mov.f64 	%fd2259, %fd2335;
	mov.f64 	%fd2260, %fd2334;
	mov.f64 	%fd2261, %fd2333;
	mov.f64 	%fd2262, %fd2332;
	mov.f64 	%fd2263, %fd2331;
	mov.f64 	%fd2264, %fd2330;
	mov.f64 	%fd2265, %fd2329;
	mov.f64 	%fd2266, %fd2328;
	mov.f64 	%fd2267, %fd2327;
	mov.f64 	%fd2268, %fd2326;
	mov.u32 	%r2256, %r2262;
	mov.f64 	%fd2269, %fd2325;
	mov.u64 	%rd646, %rd652;
	@%p58 bra 	$L__BB6_166;
	setp.lt.f64 	%p59, %fd1474, %fd2325;
	mov.f64 	%fd2259, %fd1464;
	mov.f64 	%fd2260, %fd1465;
	mov.f64 	%fd2261, %fd1466;
	mov.f64 	%fd2262, %fd1467;
	mov.f64 	%fd2263, %fd1468;
	mov.f64 	%fd2264, %fd1469;
	mov.f64 	%fd2265, %fd1470;
	mov.f64 	%fd2266, %fd1471;
	mov.f64 	%fd2267, %fd1472;
	mov.f64 	%fd2268, %fd1473;
	mov.u32 	%r2256, %r166;
	mov.f64 	%fd2269, %fd1474;
	mov.u64 	%rd646, %rd156;
	@%p59 bra 	$L__BB6_166;
	setp.lt.s64 	%p60, %rd652, %rd156;
	selp.f64 	%fd2259, %fd2335, %fd1464, %p60;
	selp.f64 	%fd2260, %fd2334, %fd1465, %p60;
	selp.f64 	%fd2261, %fd2333, %fd1466, %p60;
	selp.f64 	%fd2262, %fd2332, %fd1467, %p60;
	selp.f64 	%fd2263, %fd2331, %fd1468, %p60;
	selp.f64 	%fd2264, %fd2330, %fd1469, %p60;
	selp.f64 	%fd2265, %fd2329, %fd1470, %p60;
	selp.f64 	%fd2266, %fd2328, %fd1471, %p60;
	selp.f64 	%fd2267, %fd2327, %fd1472, %p60;
	selp.f64 	%fd2268, %fd2326, %fd1473, %p60;
	selp.b32 	%r2256, %r2262, %r166, %p60;
	selp.f64 	%fd2269, %fd2325, %fd1474, %p60;
	min.s64 	%rd646, %rd652, %rd156;
$L__BB6_166:
	ld.shared.f64 	%fd1497, [_ZN6thrust24THRUST_300001_SM_1000_NS8cuda_cub4core6detail5shmemE+216];
	ld.shared.v2.f64 	{%fd1498, %fd1499}, [_ZN6thrust24THRUST_300001_SM_1000_NS8cuda_cub4core6detail5shmemE+224];
	ld.shared.v2.f64 	{%fd1500, %fd1501}, [_ZN6thrust24THRUST_300001_SM_1000_NS8cuda_cub4core6detail5shmemE+240];
	ld.shared.v2.f64 	{%fd1502, %fd1503}, [_ZN6thrust24THRUST_300001_SM_1000_NS8cuda_cub4core6detail5shmemE+256];
	ld.shared.v2.f64 	{%fd1504, %fd1505}, [_ZN6thrust24THRUST_300001_SM_1000_NS8cuda_cub4core6detail5shmemE+272];
	ld.shared.f64 	%fd1506, [_ZN6thrust24THRUST_300001_SM_1000_NS8cuda_cub4core6detail5shmemE+288];
	ld.shared.u32 	%r169, [_ZN6thrust24THRUST_300001_SM_1000_NS8cuda_cub4core6detail5shmemE+296];
	ld.shared.v2.u64 	{%rd328, %rd159}, [_ZN6thrust24THRUST_300001_SM_1000_NS8cuda_cub4core6detail5shmemE+304];
	mov.b64 	%fd1507, %rd328;
	setp.lt.f64 	%p61, %fd2269, %fd1507;
	mov.f64 	%fd2270, %fd2259;
	mov.f64 	%fd2271, %fd2260;
	mov.f64 	%fd2272, %fd2261;
	mov.f64 	%fd2273, %fd2262;
	mov.f64 	%fd2274, %fd2263;
	mov.f64 	%fd2275, %fd2264;
	mov.f64 	%fd2276, %fd2265;
	mov.f64 	%fd2277, %fd2266;
	mov.f64 	%fd2278, %fd2267;
	mov.f64 	%fd2279, %fd2268;
	mov.u32 	%r2257, %r2256;
	mov.f64 	%fd2280, %fd2269;
	mov.u64 	%rd647, %rd646;
	@%p61 bra 	$L__BB6_169;
	setp.lt.f64 	%p62, %fd1507, %fd2269;
	mov.f64 	%fd2270, %fd1497;
	mov.f64 	%fd2271, %fd1498;
	mov.f64 	%fd2272, %fd1499;
	mov.f64 	%fd2273, %fd1500;
	mov.f64 	%fd2274, %fd1501;
	mov.f64 	%fd2275, %fd1502;
	mov.f64 	%fd2276, %fd1503;
	mov.f64 	%fd2277, %fd1504;
	mov.f64 	%fd2278, %fd1505;
	mov.f64 	%fd2279, %fd1506;
	mov.u32 	%r2257, %r169;
	mov.f64 	%fd2280, %fd1507;
	mov.u64 	%rd647, %rd159;
	@%p62 bra 	$L__BB6_169;
	setp.lt.s64 	%p63, %rd646, %rd159;
	selp.f64 	%fd2270, %fd2259, %fd1497, %p63;
	selp.f64 	%fd2271, %fd2260, %fd1498, %p63;
	selp.f64 	%fd2272, %fd2261, %fd1499, %p63;
	selp.f64 	%fd2273, %fd2262, %fd1500, %p63;
	selp.f64 	%fd2274, %fd2263, %fd1501, %p63;
	selp.f64 	%fd2275, %fd2264, %fd1502, %p63;
	selp.f64 	%fd2276, %fd2265, %fd1503, %p63;
	selp.f64 	%fd2277, %fd2266, %fd1504, %p63;
	selp.f64 	%fd2278, %fd2267, %fd1505, %p63;
	selp.f64 	%fd2279, %fd2268, %fd1506, %p63;
	selp.b32 	%r2257, %r2256, %r169, %p63;
	selp.f64 	%fd2280, %fd2269, %fd1507, %p63;
	min.s64 	%rd647, %rd646, %rd159;
$L__BB6_169:
	ld.shared.v2.f64 	{%fd1530, %fd1531}, [_ZN6thrust24THRUST_300001_SM_1000_NS8cuda_cub4core6detail5shmemE+320];
	ld.shared.v2.f64 	{%fd1532, %fd1533}, [_ZN6thrust24THRUST_300001_SM_1000_NS8cuda_cub4core6detail5shmemE+336];
	ld.shared.v2.f64 	{%fd1534, %fd1535}, [_ZN6thrust24THRUST_300001_SM_1000_NS8cuda_cub4core6detail5shmemE+352];
	ld.shared.v2.f64 	{%fd1536, %fd1537}, [_ZN6thrust24THRUST_300001_SM_1000_NS8cuda_cub4core6detail5shmemE+368];
	ld.shared.v2.f64 	{%fd1538, %fd1539}, [_ZN6thrust24THRUST_300001_SM_1000_NS8cuda_cub4core6detail5shmemE+384];
	ld.shared.u32 	%r172, [_ZN6thrust24THRUST_300001_SM_1000_NS8cuda_cub4core6detail5shmemE+400];
	ld.shared.f64 	%fd1540, [_ZN6thrust24THRUST_300001_SM_1000_NS8cuda_cub4core6detail5shmemE+408];
	ld.shared.u64 	%rd162, [_ZN6thrust24THRUST_300001_SM_1000_NS8cuda_cub4core6detail5shmemE+416];
	setp.lt.f64 	%p64, %fd2280, %fd1540;
	mov.f64 	%fd2281, %fd2270;
	mov.f64 	%fd2282, %fd2271;
	mov.f64 	%fd2283, %fd2272;
	mov.f64 	%fd2284, %fd2273;
	mov.f64 	%fd2285, %fd2274;
	mov.f64 	%fd2286, %fd2275;
	mov.f64 	%fd2287, %fd2276;
	mov.f64 	%fd2288, %fd2277;
	mov.f64 	%fd2289, %fd2278;
	mov.f64 	%fd2290, %fd2279;
	mov.u32 	%r2258, %r2257;
	mov.f64 	%fd2291, %fd2280;
	mov.u64 	%rd648, %rd647;
	@%p64 bra 	$L__BB6_172;
	setp.lt.f64 	%p65, %fd1540, %fd2280;
	mov.f64 	%fd2281, %fd1530;
	mov.f64 	%fd2282, %fd1531;
	mov.f64 	%fd2283, %fd1532;
	mov.f64 	%fd2284, %fd1533;
	mov.f64 	%fd2285, %fd1534;
	mov.f64 	%fd2286, %fd1535;
	mov.f64 	%fd2287, %fd1536;
	mov.f64 	%fd2288, %fd1537;
	mov.f64 	%fd2289, %fd1538;
	mov.f64 	%fd2290, %fd1539;
	mov.u32 	%r2258, %r172;
	mov.f64 	%fd2291, %fd1540;
	mov.u64 	%rd648, %rd162;
	@%p65 bra 	$L__BB6_172;
	setp.lt.s64 	%p66, %rd647, %rd162;
	selp.f64 	%fd2281, %fd2270, %fd1530, %p66;
	selp.f64 	%fd2282, %fd2271, %fd1531, %p66;
	selp.f64 	%fd2283, %fd2272, %fd1532, %p66;
	selp.f64 	%fd2284, %fd2273, %fd1533, %p66;
	selp.f64 	%fd2285, %fd2274, %fd1534, %p66;
	selp.f64 	%fd2286, %fd2275, %fd1535, %p66;
	selp.f64 	%fd2287, %fd2276, %fd1536, %p66;
	selp.f64 	%fd2288, %fd2277, %fd1537, %p66;
	selp.f64 	%fd2289, %fd2278, %fd1538, %p66;
	selp.f64 	%fd2290, %fd2279, %fd1539, %p66;
	selp.b32 	%r2258, %r2257, %r172, %p66;
	selp.f64 	%fd2291, %fd2280, %fd1540, %p66;
	min.s64 	%rd648, %rd647, %rd162;
$L__BB6_172:
	ld.shared.f64 	%fd1563, [_ZN6thrust24THRUST_300001_SM_1000_NS8cuda_cub4core6detail5shmemE+424];
	ld.shared.v2.f64 	{%fd1564, %fd1565}, [_ZN6thrust24THRUST_300001_SM_1000_NS8cuda_cub4core6detail5shmemE+432];
	ld.shared.v2.f64 	{%fd1566, %fd1567}, [_ZN6thrust24THRUST_300001_SM_1000_NS8cuda_cub4core6detail5shmemE+448];
	ld.shared.v2.f64 	{%fd1568, %fd1569}, [_ZN6thrust24THRUST_300001_SM_1000_NS8cuda_cub4core6detail5shmemE+464];
	ld.shared.v2.f64 	{%fd1570, %fd1571}, [_ZN6thrust24THRUST_300001_SM_1000_NS8cuda_cub4core6detail5shmemE+480];
	ld.shared.f64 	%fd1572, [_ZN6thrust24THRUST_300001_SM_1000_NS8cuda_cub4core6detail5shmemE+496];
	ld.shared.u32 	%r175, [_ZN6thrust24THRUST_300001_SM_1000_NS8cuda_cub4core6detail5shmemE+504];
	ld.shared.v2.u64 	{%rd329, %rd165}, [_ZN6thrust24THRUST_300001_SM_1000_NS8cuda_cub4core6detail5shmemE+512];
	mov.b64 	%fd1573, %rd329;
	setp.lt.f64 	%p67, %fd2291, %fd1573;
	mov.f64 	%fd2292, %fd2281;
	mov.f64 	%fd2293, %fd2282;
	mov.f64 	%fd2294, %fd2283;
	mov.f64 	%fd2295, %fd2284;
	mov.f64 	%fd2296, %fd2285;
	mov.f64 	%fd2297, %fd2286;
	mov.f64 	%fd2298, %fd2287;
	mov.f64 	%fd2299, %fd2288;
	mov.f64 	%fd2300, %fd2289;
	mov.f64 	%fd2301, %fd2290;
	mov.u32 	%r2259, %r2258;
	mov.f64 	%fd2302, %fd2291;
	mov.u64 	%rd649, %rd648;
	@%p67 bra 	$L__BB6_175;
	setp.lt.f64 	%p68, %fd1573, %fd2291;
	mov.f64 	%fd2292, %fd1563;
	mov.f64 	%fd2293, %fd1564;
	mov.f64 	%fd2294, %fd1565;
	mov.f64 	%fd2295, %fd1566;
	mov.f64 	%fd2296, %fd1567;
	mov.f64 	%fd2297, %fd1568;
	mov.f64 	%fd2298, %fd1569;
	mov.f64 	%fd2299, %fd1570;
	mov.f64 	%fd2300, %fd1571;
	mov.f64 	%fd2301, %fd1572;
	mov.u32 	%r2259, %r175;
	mov.f64 	%fd2302, %fd1573;
	mov.u64 	%rd649, %rd165;
	@%p68 bra 	$L__BB6_175;
	setp.lt.s64 	%p69, %rd648, %rd165;
	selp.f64 	%fd2292, %fd2281, %fd1563, %p69;
	selp.f64 	%fd2293, %fd2282, %fd1564, %p69;
	selp.f64 	%fd2294, %fd2283, %fd1565, %p69;
	selp.f64 	%fd2295, %fd2284, %fd1566, %p69;
	selp.f64 	%fd2296, %fd2285, %fd1567, %p69;
	selp.f64 	%fd2297, %fd2286, %fd1568, %p69;
	selp.f64 	%fd2298, %fd2287, %fd1569, %p69;
	selp.f64 	%fd2299, %fd2288, %fd1570, %p69;
	selp.f64 	%fd2300, %fd2289, %fd1571, %p69;
	selp.f64 	%fd2301, %fd2290, %fd1572, %p69;
	selp.b32 	%r2259, %r2258, %r175, %p69;
	selp.f64 	%fd2302, %fd2291, %fd1573, %p69;
	min.s64 	%rd649, %rd648, %rd165;
$L__BB6_175:
	ld.shared.v2.f64 	{%fd1596, %fd1597}, [_ZN6thrust24THRUST_300001_SM_1000_NS8cuda_cub4core6detail5shmemE+528];
	ld.shared.v2.f64 	{%fd1598, %fd1599}, [_ZN6thrust24THRUST_300001_SM_1000_NS8cuda_cub4core6detail5shmemE+544];
	ld.shared.v2.f64 	{%fd1600, %fd1601}, [_ZN6thrust24THRUST_300001_SM_1000_NS8cuda_cub4core6detail5shmemE+560];
	ld.shared.v2.f64 	{%fd1602, %fd1603}, [_ZN6thrust24THRUST_300001_SM_1000_NS8cuda_cub4core6detail5shmemE+576];
	ld.shared.v2.f64 	{%fd1604, %fd1605}, [_ZN6thrust24THRUST_300001_SM_1000_NS8cuda_cub4core6detail5shmemE+592];
	ld.shared.u32 	%r178, [_ZN6thrust24THRUST_300001_SM_1000_NS8cuda_cub4core6detail5shmemE+608];
	ld.shared.f64 	%fd1606, [_ZN6thrust24THRUST_300001_SM_1000_NS8cuda_cub4core6detail5shmemE+616];
	ld.shared.u64 	%rd168, [_ZN6thrust24THRUST_300001_SM_1000_NS8cuda_cub4core6detail5shmemE+624];
	setp.lt.f64 	%p70, %fd2302, %fd1606;
	mov.f64 	%fd2303, %fd2292;
	mov.f64 	%fd2304, %fd2293;
	mov.f64 	%fd2305, %fd2294;
	mov.f64 	%fd2306, %fd2295;
	mov.f64 	%fd2307, %fd2296;
	mov.f64 	%fd2308, %fd2297;
	mov.f64 	%fd2309, %fd2298;
	mov.f64 	%fd2310, %fd2299;
	mov.f64 	%fd2311, %fd2300;
	mov.f64 	%fd2312, %fd2301;
	mov.u32 	%r2260, %r2259;
	mov.f64 	%fd2313, %fd2302;
	mov.u64 	%rd650, %rd649;
	@%p70 bra 	$L__BB6_178;
	setp.lt.f64 	%p71, %fd1606, %fd2302;
	mov.f64 	%fd2303, %fd1596;
	mov.f64 	%fd2304, %fd1597;
	mov.f64 	%fd2305, %fd1598;
	mov.f64 	%fd2306, %fd1599;
	mov.f64 	%fd2307, %fd1600;
	mov.f64 	%fd2308, %fd1601;
	mov.f64 	%fd2309, %fd1602;
	mov.f64 	%fd2310, %fd1603;
	mov.f64 	%fd2311, %fd1604;
	mov.f64 	%fd2312, %fd1605;
	mov.u32 	%r2260, %r178;
	mov.f64 	%fd2313, %fd1606;
	mov.u64 	%rd650, %rd168;
	@%p71 bra 	$L__BB6_178;
	setp.lt.s64 	%p72, %rd649, %rd168;
	selp.f64 	%fd2303, %fd2292, %fd1596, %p72;
	selp.f64 	%fd2304, %fd2293, %fd1597, %p72;
	selp.f64 	%fd2305, %fd2294, %fd1598, %p72;
	selp.f64 	%fd2306, %fd2295, %fd1599, %p72;
	selp.f64 	%fd2307, %fd2296, %fd1600, %p72;
	selp.f64 	%fd2308, %fd2297, %fd1601, %p72;
	selp.f64 	%fd2309, %fd2298, %fd1602, %p72;
	selp.f64 	%fd2310, %fd2299, %fd1603, %p72;
	selp.f64 	%fd2311, %fd2300, %fd1604, %p72;
	selp.f64 	%fd2312, %fd2301, %fd1605, %p72;
	selp.b32 	%r2260, %r2259, %r178, %p72;
	selp.f64 	%fd2313, %fd2302, %fd1606, %p72;
	min.s64 	%rd650, %rd649, %rd168;
$L__BB6_178:
	ld.shared.f64 	%fd1629, [_ZN6thrust24THRUST_300001_SM_1000_NS8cuda_cub4core6detail5shmemE+632];
	ld.shared.v2.f64 	{%fd1630, %fd1631}, [_ZN6thrust24THRUST_300001_SM_1000_NS8cuda_cub4core6detail5shmemE+640];
	ld.shared.v2.f64 	{%fd1632, %fd1633}, [_ZN6thrust24THRUST_300001_SM_1000_NS8cuda_cub4core6detail5shmemE+656];
	ld.shared.v2.f64 	{%fd1634, %fd1635}, [_ZN6thrust24THRUST_300001_SM_1000_NS8cuda_cub4core6detail5shmemE+672];
	ld.shared.v2.f64 	{%fd1636, %fd1637}, [_ZN6thrust24THRUST_300001_SM_1000_NS8cuda_cub4core6detail5shmemE+688];
	ld.shared.f64 	%fd1638, [_ZN6thrust24THRUST_300001_SM_1000_NS8cuda_cub4core6detail5shmemE+704];
	ld.shared.u32 	%r181, [_ZN6thrust24THRUST_300001_SM_1000_NS8cuda_cub4core6detail5shmemE+712];
	ld.shared.v2.u64 	{%rd330, %rd171}, [_ZN6thrust24THRUST_300001_SM_1000_NS8cuda_cub4core6detail5shmemE+720];
	mov.b64 	%fd1639, %rd330;
	setp.lt.f64 	%p73, %fd2313, %fd1639;
	mov.f64 	%fd2314, %fd2303;
	mov.f64 	%fd2315, %fd2304;
	mov.f64 	%fd2316, %fd2305;
	mov.f64 	%fd2317, %fd2306;
	mov.f64 	%fd2318, %fd2307;
	mov.f64 	%fd2319, %fd2308;
	mov.f64 	%fd2320, %fd2309;
	mov.f64 	%fd2321, %fd2310;
	mov.f64 	%fd2322, %fd2311;
	mov.f64 	%fd2323, %fd2312;
	mov.u32 	%r2261, %r2260;
	mov.f64 	%fd2324, %fd2313;
	mov.u64 	%rd651, %rd650;
	@%p73 bra 	$L__BB6_181;
	setp.lt.f64 	%p74, %fd1639, %fd2313;
	mov.f64 	%fd2314, %fd1629;
	mov.f64 	%fd2315, %fd1630;
	mov.f64 	%fd2316, %fd1631;
	mov.f64 	%fd2317, %fd1632;
	mov.f64 	%fd2318, %fd1633;
	mov.f64 	%fd2319, %fd1634;
	mov.f64 	%fd2320, %fd1635;
	mov.f64 	%fd2321, %fd1636;
	mov.f64 	%fd2322, %fd1637;
	mov.f64 	%fd2323, %fd1638;
	mov.u32 	%r2261, %r181;
	mov.f64 	%fd2324, %fd1639;
	mov.u64 	%rd651, %rd171;
	@%p74 bra 	$L__BB6_181;
	setp.lt.s64 	%p75, %rd650, %rd171;
	selp.f64 	%fd2314, %fd2303, %fd1629, %p75;
	selp.f64 	%fd2315, %fd2304, %fd1630, %p75;
	selp.f64 	%fd2316, %fd2305, %fd1631, %p75;
	selp.f64 	%fd2317, %fd2306, %fd1632, %p75;
	selp.f64 	%fd2318, %fd2307, %fd1633, %p75;
	selp.f64 	%fd2319, %fd2308, %fd1634, %p75;
	selp.f64 	%fd2320, %fd2309, %fd1635, %p75;
	selp.f64 	%fd2321, %fd2310, %fd1636, %p75;
	selp.f64 	%fd2322, %fd2311, %fd1637, %p75;
	selp.f64 	%fd2323, %fd2312, %fd1638, %p75;
	selp.b32 	%r2261, %r2260, %r181, %p75;
	selp.f64 	%fd2324, %fd2313, %fd1639, %p75;
	min.s64 	%rd651, %rd650, %rd171;
$L__BB6_181:
	ld.shared.v2.f64 	{%fd1662, %fd1663}, [_ZN6thrust24THRUST_300001_SM_1000_NS8cuda_cub4core6detail5shmemE+736];
	ld.shared.v2.f64 	{%fd1664, %fd1665}, [_ZN6thrust24THRUST_300001_SM_1000_NS8cuda_cub4core6detail5shmemE+752];
	ld.shared.v2.f64 	{%fd1666, %fd1667}, [_ZN6thrust24THRUST_300001_SM_1000_NS8cuda_cub4core6detail5shmemE+768];
	ld.shared.v2.f64 	{%fd1668, %fd1669}, [_ZN6thrust24THRUST_300001_SM_1000_NS8cuda_cub4core6detail5shmemE+784];
	ld.shared.v2.f64 	{%fd1670, %fd1671}, [_ZN6thrust24THRUST_300001_SM_1000_NS8cuda_cub4core6detail5shmemE+800];
	ld.shared.u32 	%r184, [_ZN6thrust24THRUST_300001_SM_1000_NS8cuda_cub4core6detail5shmemE+816];
	ld.shared.f64 	%fd1672, [_ZN6thrust24THRUST_300001_SM_1000_NS8cuda_cub4core6detail5shmemE+824];
	ld.shared.u64 	%rd174, [_ZN6thrust24THRUST_300001_SM_1000_NS8cuda_cub4core6detail5shmemE+832];
	setp.lt.f64 	%p76, %fd2324, %fd1672;
	mov.u64 	%rd652, %rd651;
	mov.f64 	%fd2325, %fd2324;
	mov.u32 	%r2262, %r2261;
	mov.f64 	%fd2326, %fd2323;
	mov.f64 	%fd2327, %fd2322;
	mov.f64 	%fd2328, %fd2321;
	mov.f64 	%fd2329, %fd2320;
	mov.f64 	%fd2330, %fd2319;
	mov.f64 	%fd2331, %fd2318;
	mov.f64 	%fd2332, %fd2317;
	mov.f64 	%fd2333, %fd2316;
	mov.f64 	%fd2334, %fd2315;
	mov.f64 	%fd2335, %fd2314;
	@%p76 bra 	$L__BB6_184;
	setp.lt.f64 	%p77, %fd1672, %fd2324;
	mov.u64 	%rd652, %rd174;
	mov.f64 	%fd2325, %fd1672;
	mov.u32 	%r2262, %r184;
	mov.f64 	%fd2326, %fd1671;
	mov.f64 	%fd2327, %fd1670;
	mov.f64 	%fd2328, %fd1669;
	mov.f64 	%fd2329, %fd1668;
	mov.f64 	%fd2330, %fd1667;
	mov.f64 	%fd2331, %fd1666;
	mov.f64 	%fd2332, %fd1665;
	mov.f64 	%fd2333, %fd1664;
	mov.f64 	%fd2334, %fd1663;
	mov.f64 	%fd2335, %fd1662;
	@%p77 bra 	$L__BB6_184;
	setp.lt.s64 	%p78, %rd651, %rd174;
	selp.f64 	%fd2335, %fd2314, %fd1662, %p78;
	selp.f64 	%fd2334, %fd2315, %fd1663, %p78;
	selp.f64 	%fd2333, %fd2316, %fd1664, %p78;
	selp.f64 	%fd2332, %fd2317, %fd1665, %p78;
	selp.f64 	%fd2331, %fd2318, %fd1666, %p78;
	selp.f64 	%fd2330, %fd2319, %fd1667, %p78;
	selp.f64 	%fd2329, %fd2320, %fd1668, %p78;
	selp.f64 	%fd2328, %fd2321, %fd1669, %p78;
	selp.f64 	%fd2327, %fd2322, %fd1670, %p78;
	selp.f64 	%fd2326, %fd2323, %fd1671, %p78;
	selp.b32 	%r2262, %r2261, %r184, %p78;
	selp.f64 	%fd2325, %fd2324, %fd1672, %p78;
	min.s64 	%rd652, %rd651, %rd174;
$L__BB6_184:
	mov.u32 	%r2195, %tid.x;
	setp.ne.s32 	%p205, %r2195, 0;
	@%p205 bra 	$L__BB6_186;
	ld.param.u64 	%rd588, [_ZN6thrust24THRUST_300001_SM_1000_NS8cuda_cub4core6detail13_kernel_agentINS1_8__reduce11ReduceAgentINS0_12zip_iteratorIN4cuda3std3__45tupleIJP8DataNodeNS0_17counting_iteratorIlNS0_11use_defaultESF_SF_EEEEEEEPNSB_IJSC_lEEESJ_lNS1_9__extrema9arg_min_fISC_l12cmp_impurityEEEEJSI_SK_lN3cub18CUB_300001_SM_100013GridEvenShareIlEENSR_9GridQueueIyEESO_EEEvDpT0__param_1];
	cvta.to.global.u64 	%rd585, %rd588;
	mul.wide.u32 	%rd586, %r1, 104;
	add.s64 	%rd587, %rd585, %rd586;
	st.global.f64 	[%rd587], %fd2335;
	st.global.f64 	[%rd587+8], %fd2334;
	st.global.f64 	[%rd587+16], %fd2333;
	st.global.f64 	[%rd587+24], %fd2332;
	st.global.f64 	[%rd587+32], %fd2331;
	st.global.f64 	[%rd587+40], %fd2330;
	st.global.f64 	[%rd587+48], %fd2329;
	st.global.f64 	[%rd587+56], %fd2328;
	st.global.f64 	[%rd587+64], %fd2327;
	st.global.f64 	[%rd587+72], %fd2326;
	st.global.u32 	[%rd587+80], %r2262;
	st.global.f64 	[%rd587+88], %fd2325;
	st.global.u64 	[%rd587+96], %rd652;
$L__BB6_186:
	ret;

}
	// .globl	_ZN6thrust24THRUST_300001_SM_1000_NS8cuda_cub4core6detail13_kernel_agentINS1_8__reduce10DrainAgentIlEEJN3cub18CUB_300001_SM_10009GridQueueIyEElEEEvDpT0_
.visible .entry _ZN6thrust24THRUST_300001_SM_1000_NS8cuda_cub4core6detail13_kernel_agentINS1_8__reduce10DrainAgentIlEEJN3cub18CUB_300001_SM_10009GridQueueIyEElEEEvDpT0_(
	.param .align 8 .b8 _ZN6thrust24THRUST_300001_SM_1000_NS8cuda_cub4core6detail13_kernel_agentINS1_8__reduce10DrainAgentIlEEJN3cub18CUB_300001_SM_10009GridQueueIyEElEEEvDpT0__param_0[8],
	.param .u64 _ZN6thrust24THRUST_300001_SM_1000_NS8cuda_cub4core6detail13_kernel_agentINS1_8__reduce10DrainAgentIlEEJN3cub18CUB_300001_SM_10009GridQueueIyEElEEEvDpT0__param_1
)
.maxntid 1
{
	.reg .b64 	%rd<5>;

	ld.param.u64 	%rd1, [_ZN6thrust24THRUST_300001_SM_1000_NS8cuda_cub4core6detail13_kernel_agentINS1_8__reduce10DrainAgentIlEEJN3cub18CUB_300001_SM_10009GridQueueIyEElEEEvDpT0__param_0];
	ld.param.u64 	%rd2, [_ZN6thrust24THRUST_300001_SM_1000_NS8cuda_cub4core6detail13_kernel_agentINS1_8__reduce10DrainAgentIlEEJN3cub18CUB_300001_SM_10009GridQueueIyEElEEEvDpT0__param_1];
	cvta.to.global.u64 	%rd3, %rd1;
	st.global.u64 	[%rd3], %rd2;
	mov.b64 	%rd4, 0;
	st.global.u64 	[%rd3+8], %rd4;
	ret;

}
	// .globl	_ZN6thrust24THRUST_300001_SM_1000_NS8cuda_cub4core6detail13_kernel_agentINS1_8__reduce11ReduceAgentIPN4cuda3std3__45tupleIJ8DataNodelEEESD_SC_lNS1_9__extrema9arg_min_fISB_l12cmp_impurityEEEEJSD_SD_iSH_EEEvDpT0_
.visible .entry _ZN6thrust24THRUST_300001_SM_1000_NS8cuda_cub4core6detail13_kernel_agentINS1_8__reduce11ReduceAgentIPN4cuda3std3__45tupleIJ8DataNodelEEESD_SC_lNS1_9__extrema9arg_min_fISB_l12cmp_impurityEEEEJSD_SD_iSH_EEEvDpT0_(
	.param .u64 .ptr .align 1 _ZN6thrust24THRUST_300001_SM_1000_NS8cuda_cub4core6detail13_kernel_agentINS1_8__reduce11ReduceAgentIPN4cuda3std3__45tupleIJ8DataNodelEEESD_SC_lNS1_9__extrema9arg_min_fISB_l12cmp_impurityEEEEJSD_SD_iSH_EEEvDpT0__param_0,
	.param .u64 .ptr .align 1 _ZN6thrust24THRUST_300001_SM_1000_NS8cuda_cub4core6detail13_kernel_agentINS1_8__reduce11ReduceAgentIPN4cuda3std3__45tupleIJ8DataNodelEEESD_SC_lNS1_9__extrema9arg_min_fISB_l12cmp_impurityEEEEJSD_SD_iSH_EEEvDpT0__param_1,
	.param .u32 _ZN6thrust24THRUST_300001_SM_1000_NS8cuda_cub4core6detail13_kernel_agentINS1_8__reduce11ReduceAgentIPN4cuda3std3__45tupleIJ8DataNodelEEESD_SC_lNS1_9__extrema9arg_min_fISB_l12cmp_impurityEEEEJSD_SD_iSH_EEEvDpT0__param_2,
	.param .align 1 .b8 _ZN6thrust24THRUST_300001_SM_1000_NS8cuda_cub4core6detail13_kernel_agentINS1_8__reduce11ReduceAgentIPN4cuda3std3__45tupleIJ8DataNodelEEESD_SC_lNS1_9__extrema9arg_min_fISB_l12cmp_impurityEEEEJSD_SD_iSH_EEEvDpT0__param_3[1]
)
.maxntid 256
{
	.reg .pred 	%p<170>;
	.reg .b32 	%r<1558>;
	.reg .b64 	%rd<933>;
	.reg .b64 	%fd<2073>;

	ld.param.u64 	%rd167, [_ZN6thrust24THRUST_300001_SM_1000_NS8cuda_cub4core6detail13_kernel_agentINS1_8__reduce11ReduceAgentIPN4cuda3std3__45tupleIJ8DataNodelEEESD_SC_lNS1_9__extrema9arg_min_fISB_l12cmp_impurityEEEEJSD_SD_iSH_EEEvDpT0__param_0];
	ld.param.u32 	%r162, [_ZN6thrust24THRUST_300001_SM_1000_NS8cuda_cub4core6detail13_kernel_agentINS1_8__reduce11ReduceAgentIPN4cuda3std3__45tupleIJ8DataNodelEEESD_SC_lNS1_9__extrema9arg_min_fISB_l12cmp_impurityEEEEJSD_SD_iSH_EEEvDpT0__param_2];
	cvt.s64.s32 	%rd1, %r162;
	setp.eq.s32 	%p1, %r162, 0;
	@%p1 bra 	$L__BB8_157;
	setp.gt.s32 	%p2, %r162, 255;
	@%p2 bra 	$L__BB8_71;
	mov.u32 	%r1, %tid.x;
	setp.ge.s32 	%p92, %r1, %r162;
	mov.b32 	%r1509, 0;
	mov.f64 	%fd1578, 0d0000000000000000;
	mov.b64 	%rd877, 0;
	mov.f64 	%fd1579, %fd1578;
	mov.f64 	%fd1580, %fd1578;
	mov.f64 	%fd1581, %fd1578;
	mov.f64 	%fd1582, %fd1578;
	mov.f64 	%fd1583, %fd1578;
	mov.f64 	%fd1584, %fd1578;
	mov.f64 	%fd1585, %fd1578;
	mov.f64 	%fd1586, %fd1578;
	mov.f64 	%fd1587, %fd1578;
	mov.f64 	%fd1588, %fd1578;
	mov.u32 	%r1501, %r1;
	@%p92 bra 	$L__BB8_4;
	mul.wide.u32 	%rd617, %r1, 104;
	add.s64 	%rd592, %rd167, %rd617;
	// begin inline asm
	ld.global.nc.u64 %rd591, [%rd592];
	// end inline asm
	add.s64 	%rd594, %rd592, 8;
	// begin inline asm
	ld.global.nc.u64 %rd593, [%rd594];
	// end inline asm
	add.s64 	%rd596, %rd592, 16;
	// begin inline asm
	ld.global.nc.u64 %rd595, [%rd596];
	// end inline asm
	add.s64 	%rd598, %rd592, 24;
	// begin inline asm
	ld.global.nc.u64 %rd597, [%rd598];
	// end inline asm
	add.s64 	%rd600, %rd592, 32;
	// begin inline asm
	ld.global.nc.u64 %rd599, [%rd600];
	// end inline asm
	add.s64 	%rd602, %rd592, 40;
	// begin inline asm
	ld.global.nc.u64 %rd601, [%rd602];
	// end inline asm
	add.s64 	%rd604, %rd592, 48;
	// begin inline asm
	ld.global.nc.u64 %rd603, [%rd604];
	// end inline asm
	add.s64 	%rd606, %rd592, 56;
	// begin inline asm
	ld.global.nc.u64 %rd605, [%rd606];
	// end inline asm
	add.s64 	%rd608, %rd592, 64;
	// begin inline asm
	ld.global.nc.u64 %rd607, [%rd608];
	// end inline asm
	add.s64 	%rd610, %rd592, 72;
	// begin inline asm
	ld.global.nc.u64 %rd609, [%rd610];
	// end inline asm
	add.s64 	%rd612, %rd592, 80;
	// begin inline asm
	ld.global.nc.u64 %rd611, [%rd612];
	// end inline asm
	add.s64 	%rd614, %rd592, 88;
	// begin inline asm
	ld.global.nc.u64 %rd613, [%rd614];
	// end inline asm
	add.s64 	%rd616, %rd592, 96;
	// begin inline asm
	ld.global.nc.u64 %rd877, [%rd616];
	// end inline asm
	cvt.u32.u64 	%r1509, %rd611;
	mov.b64 	%fd1588, %rd591;
	mov.b64 	%fd1587, %rd593;
	mov.b64 	%fd1586, %rd595;
	mov.b64 	%fd1585, %rd597;
	mov.b64 	%fd1584, %rd599;
	mov.b64 	%fd1583, %rd601;
	mov.b64 	%fd1582, %rd603;
	mov.b64 	%fd1581, %rd605;
	mov.b64 	%fd1580, %rd607;
	mov.b64 	%fd1579, %rd609;
	mov.b64 	%fd1578, %rd613;
	add.s32 	%r1501, %r1, 256;
$L__BB8_4:
	setp.ge.s32 	%p93, %r1501, %r162;
	@%p93 bra 	$L__BB8_25;
	not.b32 	%r827, %r1501;
	add.s32 	%r6, %r162, %r827;
	and.b32  	%r828, %r6, 768;
	setp.eq.s32 	%p94, %r828, 768;
	@%p94 bra 	$L__BB8_11;
	mul.wide.u32 	%rd619, %r1501, 104;
	add.s64 	%rd620, %rd619, %rd167;
	add.s64 	%rd868, %rd620, 96;
	shr.u32 	%r829, %r6, 8;
	add.s32 	%r830, %r829, 1;
	and.b32  	%r831, %r830, 3;
	neg.s32 	%r1497, %r831;
$L__BB8_7:
	.pragma "nounroll";
	mov.u64 	%rd6, %rd877;
	mov.f64 	%fd33, %fd1578;
	mov.u32 	%r10, %r1509;
	mov.f64 	%fd32, %fd1579;
	mov.f64 	%fd31, %fd1580;
	mov.f64 	%fd30, %fd1581;
	mov.f64 	%fd29, %fd1582;
	mov.f64 	%fd28, %fd1583;
	mov.f64 	%fd27, %fd1584;
	mov.f64 	%fd26, %fd1585;
	mov.f64 	%fd25, %fd1586;
	mov.f64 	%fd24, %fd1587;
	mov.f64 	%fd23, %fd1588;
	add.s64 	%rd622, %rd868, -96;
	// begin inline asm
	ld.global.nc.u64 %rd621, [%rd622];
	// end inline asm
	add.s64 	%rd624, %rd868, -88;
	// begin inline asm
	ld.global.nc.u64 %rd623, [%rd624];
	// end inline asm
	add.s64 	%rd626, %rd868, -80;
	// begin inline asm
	ld.global.nc.u64 %rd625, [%rd626];
	// end inline asm
	add.s64 	%rd628, %rd868, -72;
	// begin inline asm
	ld.global.nc.u64 %rd627, [%rd628];
	// end inline asm
	add.s64 	%rd630, %rd868, -64;
	// begin inline asm
	ld.global.nc.u64 %rd629, [%rd630];
	// end inline asm
	add.s64 	%rd632, %rd868, -56;
	// begin inline asm
	ld.global.nc.u64 %rd631, [%rd632];
	// end inline asm
	add.s64 	%rd634, %rd868, -48;
	// begin inline asm
	ld.global.nc.u64 %rd633, [%rd634];
	// end inline asm
	add.s64 	%rd636, %rd868, -40;
	// begin inline asm
	ld.global.nc.u64 %rd635, [%rd636];
	// end inline asm
	add.s64 	%rd638, %rd868, -32;
	// begin inline asm
	ld.global.nc.u64 %rd637, [%rd638];
	// end inline asm
	add.s64 	%rd640, %rd868, -24;
	// begin inline asm
	ld.global.nc.u64 %rd639, [%rd640];
	// end inline asm
	add.s64 	%rd642, %rd868, -16;
	// begin inline asm
	ld.global.nc.u64 %rd641, [%rd642];
	// end inline asm
	add.s64 	%rd644, %rd868, -8;
	// begin inline asm
	ld.global.nc.u64 %rd643, [%rd644];
	// end inline asm
	// begin inline asm
	ld.global.nc.u64 %rd645, [%rd868];
	// end inline asm
	cvt.u32.u64 	%r11, %rd641;
	mov.b64 	%fd34, %rd621;
	mov.b64 	%fd35, %rd623;
	mov.b64 	%fd36, %rd625;
	mov.b64 	%fd37, %rd627;
	mov.b64 	%fd38, %rd629;
	mov.b64 	%fd39, %rd631;
	mov.b64 	%fd40, %rd633;
	mov.b64 	%fd41, %rd635;
	mov.b64 	%fd42, %rd637;
	mov.b64 	%fd43, %rd639;
	mov.b64 	%fd44, %rd643;
	setp.lt.f64 	%p95, %fd33, %fd44;
	@%p95 bra 	$L__BB8_10;
	setp.gt.f64 	%p96, %fd33, %fd44;
	mov.u64 	%rd877, %rd645;
	mov.f64 	%fd1578, %fd44;
	mov.u32 	%r1509, %r11;
	mov.f64 	%fd1579, %fd43;
	mov.f64 	%fd1580, %fd42;
	mov.f64 	%fd1581, %fd41;
	mov.f64 	%fd1582, %fd40;
	mov.f64 	%fd1583, %fd39;
	mov.f64 	%fd1584, %fd38;
	mov.f64 	%fd1585, %fd37;
	mov.f64 	%fd1586, %fd36;
	mov.f64 	%fd1587, %fd35;
	mov.f64 	%fd1588, %fd34;
	@%p96 bra 	$L__BB8_10;
	setp.lt.s64 	%p97, %rd6, %rd645;
	min.s64 	%rd877, %rd6, %rd645;
	selp.f64 	%fd1578, %fd33, %fd44, %p97;
	selp.b32 	%r1509, %r10, %r11, %p97;
	selp.f64 	%fd1579, %fd32, %fd43, %p97;
	selp.f64 	%fd1580, %fd31, %fd42, %p97;
	selp.f64 	%fd1581, %fd30, %fd41, %p97;
	selp.f64 	%fd1582, %fd29, %fd40, %p97;
	selp.f64 	%fd1583, %fd28, %fd39, %p97;
	selp.f64 	%fd1584, %fd27, %fd38, %p97;
	selp.f64 	%fd1585, %fd26, %fd37, %p97;
	selp.f64 	%fd1586, %fd25, %fd36, %p97;
	selp.f64 	%fd1587, %fd24, %fd35, %p97;
	selp.f64 	%fd1588, %fd23, %fd34, %p97;
$L__BB8_10:
	add.s32 	%r1501, %r1501, 256;
	add.s64 	%rd868, %rd868, 26624;
	add.s32 	%r1497, %r1497, 1;
	setp.ne.s32 	%p98, %r1497, 0;
	@%p98 bra 	$L__BB8_7;
$L__BB8_11:
	setp.lt.u32 	%p99, %r6, 768;
	@%p99 bra 	$L__BB8_25;
$L__BB8_12:
	mul.wide.s32 	%rd673, %r1501, 104;
	add.s64 	%rd648, %rd167, %rd673;
	// begin inline asm
	ld.global.nc.u64 %rd647, [%rd648];
	// end inline asm
	add.s64 	%rd650, %rd648, 8;
	// begin inline asm
	ld.global.nc.u64 %rd649, [%rd650];
	// end inline asm
	add.s64 	%rd652, %rd648, 16;
	// begin inline asm
	ld.global.nc.u64 %rd651, [%rd652];
	// end inline asm
	add.s64 	%rd654, %rd648, 24;
	// begin inline asm
	ld.global.nc.u64 %rd653, [%rd654];
	// end inline asm
	add.s64 	%rd656, %rd648, 32;
	// begin inline asm
	ld.global.nc.u64 %rd655, [%rd656];
	// end inline asm
	add.s64 	%rd658, %rd648, 40;
	// begin inline asm
	ld.global.nc.u64 %rd657, [%rd658];
	// end inline asm
	add.s64 	%rd660, %rd648, 48;
	// begin inline asm
	ld.global.nc.u64 %rd659, [%rd660];
	// end inline asm
	add.s64 	%rd662, %rd648, 56;
	// begin inline asm
	ld.global.nc.u64 %rd661, [%rd662];
	// end inline asm
	add.s64 	%rd664, %rd648, 64;
	// begin inline asm
	ld.global.nc.u64 %rd663, [%rd664];
	// end inline asm
	add.s64 	%rd666, %rd648, 72;
	// begin inline asm
	ld.global.nc.u64 %rd665, [%rd666];
	// end inline asm
	add.s64 	%rd668, %rd648, 80;
	// begin inline asm
	ld.global.nc.u64 %rd667, [%rd668];
	// end inline asm
	add.s64 	%rd670, %rd648, 88;
	// begin inline asm
	ld.global.nc.u64 %rd669, [%rd670];
	// end inline asm
	add.s64 	%rd672, %rd648, 96;
	// begin inline asm
	ld.global.nc.u64 %rd671, [%rd672];
	// end inline asm
	cvt.u32.u64 	%r21, %rd667;
	mov.b64 	%fd100, %rd647;
	mov.b64 	%fd101, %rd649;
	mov.b64 	%fd102, %rd651;
	mov.b64 	%fd103, %rd653;
	mov.b64 	%fd104, %rd655;
	mov.b64 	%fd105, %rd657;
	mov.b64 	%fd106, %rd659;
	mov.b64 	%fd107, %rd661;
	mov.b64 	%fd108, %rd663;
	mov.b64 	%fd109, %rd665;
	mov.b64 	%fd110, %rd669;
	setp.lt.f64 	%p100, %fd1578, %fd110;
	mov.u64 	%rd874, %rd877;
	mov.f64 	%fd1545, %fd1578;
	mov.u32 	%r1506, %r1509;
	mov.f64 	%fd1546, %fd1579;
	mov.f64 	%fd1547, %fd1580;
	mov.f64 	%fd1548, %fd1581;
	mov.f64 	%fd1549, %fd1582;
	mov.f64 	%fd1550, %fd1583;
	mov.f64 	%fd1551, %fd1584;
	mov.f64 	%fd1552, %fd1585;
	mov.f64 	%fd1553, %fd1586;
	mov.f64 	%fd1554, %fd1587;
	mov.f64 	%fd1555, %fd1588;
	@%p100 bra 	$L__BB8_15;
	setp.gt.f64 	%p101, %fd1578, %fd110;
	mov.u64 	%rd874, %rd671;
	mov.f64 	%fd1545, %fd110;
	mov.u32 	%r1506, %r21;
	mov.f64 	%fd1546, %fd109;
	mov.f64 	%fd1547, %fd108;
	mov.f64 	%fd1548, %fd107;
	mov.f64 	%fd1549, %fd106;
	mov.f64 	%fd1550, %fd105;
	mov.f64 	%fd1551, %fd104;
	mov.f64 	%fd1552, %fd103;
	mov.f64 	%fd1553, %fd102;
	mov.f64 	%fd1554, %fd101;
	mov.f64 	%fd1555, %fd100;
	@%p101 bra 	$L__BB8_15;
	setp.lt.s64 	%p102, %rd877, %rd671;
	min.s64 	%rd874, %rd877, %rd671;
	selp.f64 	%fd1545, %fd1578, %fd110, %p102;
	selp.b32 	%r1506, %r1509, %r21, %p102;
	selp.f64 	%fd1546, %fd1579, %fd109, %p102;
	selp.f64 	%fd1547, %fd1580, %fd108, %p102;
	selp.f64 	%fd1548, %fd1581, %fd107, %p102;
	selp.f64 	%fd1549, %fd1582, %fd106, %p102;
	selp.f64 	%fd1550, %fd1583, %fd105, %p102;
	selp.f64 	%fd1551, %fd1584, %fd104, %p102;
	selp.f64 	%fd1552, %fd1585, %fd103, %p102;
	selp.f64 	%fd1553, %fd1586, %fd102, %p102;
	selp.f64 	%fd1554, %fd1587, %fd101, %p102;
	selp.f64 	%fd1555, %fd1588, %fd100, %p102;
$L__BB8_15:
	add.s64 	%rd675, %rd648, 26624;
	// begin inline asm
	ld.global.nc.u64 %rd674, [%rd675];
	// end inline asm
	add.s64 	%rd677, %rd648, 26632;
	// begin inline asm
	ld.global.nc.u64 %rd676, [%rd677];
	// end inline asm
	add.s64 	%rd679, %rd648, 26640;
	// begin inline asm
	ld.global.nc.u64 %rd678, [%rd679];
	// end inline asm
	add.s64 	%rd681, %rd648, 26648;
	// begin inline asm
	ld.global.nc.u64 %rd680, [%rd681];
	// end inline asm
	add.s64 	%rd683, %rd648, 26656;
	// begin inline asm
	ld.global.nc.u64 %rd682, [%rd683];
	// end inline asm
	add.s64 	%rd685, %rd648, 26664;
	// begin inline asm
	ld.global.nc.u64 %rd684, [%rd685];
	// end inline asm
	add.s64 	%rd687, %rd648, 26672;
	// begin inline asm
	ld.global.nc.u64 %rd686, [%rd687];
	// end inline asm
	add.s64 	%rd689, %rd648, 26680;
	// begin inline asm
	ld.global.nc.u64 %rd688, [%rd689];
	// end inline asm
	add.s64 	%rd691, %rd648, 26688;
	// begin inline asm
	ld.global.nc.u64 %rd690, [%rd691];
	// end inline asm
	add.s64 	%rd693, %rd648, 26696;
	// begin inline asm
	ld.global.nc.u64 %rd692, [%rd693];
	// end inline asm
	add.s64 	%rd695, %rd648, 26704;
	// begin inline asm
	ld.global.nc.u64 %rd694, [%rd695];
	// end inline asm
	add.s64 	%rd697, %rd648, 26712;
	// begin inline asm
	ld.global.nc.u64 %rd696, [%rd697];
	// end inline asm
	add.s64 	%rd699, %rd648, 26720;
	// begin inline asm
	ld.global.nc.u64 %rd698, [%rd699];
	// end inline asm
	cvt.u32.u64 	%r24, %rd694;
	mov.b64 	%fd133, %rd674;
	mov.b64 	%fd134, %rd676;
	mov.b64 	%fd135, %rd678;
	mov.b64 	%fd136, %rd680;
	mov.b64 	%fd137, %rd682;
	mov.b64 	%fd138, %rd684;
	mov.b64 	%fd139, %rd686;
	mov.b64 	%fd140, %rd688;
	mov.b64 	%fd141, %rd690;
	mov.b64 	%fd142, %rd692;
	mov.b64 	%fd143, %rd696;
	setp.lt.f64 	%p103, %fd1545, %fd143;
	mov.u64 	%rd875, %rd874;
	mov.f64 	%fd1556, %fd1545;
	mov.u32 	%r1507, %r1506;
	mov.f64 	%fd1557, %fd1546;
	mov.f64 	%fd1558, %fd1547;
	mov.f64 	%fd1559, %fd1548;
	mov.f64 	%fd1560, %fd1549;
	mov.f64 	%fd1561, %fd1550;
	mov.f64 	%fd1562, %fd1551;
	mov.f64 	%fd1563, %fd1552;
	mov.f64 	%fd1564, %fd1553;
	mov.f64 	%fd1565, %fd1554;
	mov.f64 	%fd1566, %fd1555;
	@%p103 bra 	$L__BB8_18;
	setp.gt.f64 	%p104, %fd1545, %fd143;
	mov.u64 	%rd875, %rd698;
	mov.f64 	%fd1556, %fd143;
	mov.u32 	%r1507, %r24;
	mov.f64 	%fd1557, %fd142;
	mov.f64 	%fd1558, %fd141;
	mov.f64 	%fd1559, %fd140;
	mov.f64 	%fd1560, %fd139;
	mov.f64 	%fd1561, %fd138;
	mov.f64 	%fd1562, %fd137;
	mov.f64 	%fd1563, %fd136;
	mov.f64 	%fd1564, %fd135;
	mov.f64 	%fd1565, %fd134;
	mov.f64 	%fd1566, %fd133;
	@%p104 bra 	$L__BB8_18;
	setp.lt.s64 	%p105, %rd874, %rd698;
	min.s64 	%rd875, %rd874, %rd698;
	selp.f64 	%fd1556, %fd1545, %fd143, %p105;
	selp.b32 	%r1507, %r1506, %r24, %p105;
	selp.f64 	%fd1557, %fd1546, %fd142, %p105;
	selp.f64 	%fd1558, %fd1547, %fd141, %p105;
	selp.f64 	%fd1559, %fd1548, %fd140, %p105;
	selp.f64 	%fd1560, %fd1549, %fd139, %p105;
	selp.f64 	%fd1561, %fd1550, %fd138, %p105;
	selp.f64 	%fd1562, %fd1551, %fd137, %p105;
	selp.f64 	%fd1563, %fd1552, %fd136, %p105;
	selp.f64 	%fd1564, %fd1553, %fd135, %p105;
	selp.f64 	%fd1565, %fd1554, %fd134, %p105;
	selp.f64 	%fd1566, %fd1555, %fd133, %p105;
$L__BB8_18:
	add.s64 	%rd701, %rd648, 53248;
	// begin inline asm
	ld.global.nc.u64 %rd700, [%rd701];
	// end inline asm
	add.s64 	%rd703, %rd648, 53256;
	// begin inline asm
	ld.global.nc.u64 %rd702, [%rd703];
	// end inline asm
	add.s64 	%rd705, %rd648, 53264;
	// begin inline asm
	ld.global.nc.u64 %rd704, [%rd705];
	// end inline asm
	add.s64 	%rd707, %rd648, 53272;
	// begin inline asm
	ld.global.nc.u64 %rd706, [%rd707];
	// end inline asm
	add.s64 	%rd709, %rd648, 53280;
	// begin inline asm
	ld.global.nc.u64 %rd708, [%rd709];
	// end inline asm
	add.s64 	%rd711, %rd648, 53288;
	// begin inline asm
	ld.global.nc.u64 %rd710, [%rd711];
	// end inline asm
	add.s64 	%rd713, %rd648, 53296;
	// begin inline asm
	ld.global.nc.u64 %rd712, [%rd713];
	// end inline asm
	add.s64 	%rd715, %rd648, 53304;
	// begin inline asm
	ld.global.nc.u64 %rd714, [%rd715];
	// end inline asm
	add.s64 	%rd717, %rd648, 53312;
	// begin inline asm
	ld.global.nc.u64 %rd716, [%rd717];
	// end inline asm
	add.s64 	%rd719, %rd648, 53320;
	// begin inline asm
	ld.global.nc.u64 %rd718, [%rd719];
	// end inline asm
	add.s64 	%rd721, %rd648, 53328;
	// begin inline asm
	ld.global.nc.u64 %rd720, [%rd721];
	// end inline asm
	add.s64 	%rd723, %rd648, 53336;
	// begin inline asm
	ld.global.nc.u64 %rd722, [%rd723];
	// end inline asm
	add.s64 	%rd725, %rd648, 53344;
	// begin inline asm
	ld.global.nc.u64 %rd724, [%rd725];
	// end inline asm
	cvt.u32.u64 	%r27, %rd720;
	mov.b64 	%fd166, %rd700;
	mov.b64 	%fd167, %rd702;
	mov.b64 	%fd168, %rd704;
	mov.b64 	%fd169, %rd706;
	mov.b64 	%fd170, %rd708;
	mov.b64 	%fd171, %rd710;
	mov.b64 	%fd172, %rd712;
	mov.b64 	%fd173, %rd714;
	mov.b64 	%fd174, %rd716;
	mov.b64 	%fd175, %rd718;
	mov.b64 	%fd176, %rd722;
	setp.lt.f64 	%p106, %fd1556, %fd176;
	mov.u64 	%rd876, %rd875;
	mov.f64 	%fd1567, %fd1556;
	mov.u32 	%r1508, %r1507;
	mov.f64 	%fd1568, %fd1557;
	mov.f64 	%fd1569, %fd1558;
	mov.f64 	%fd1570, %fd1559;
	mov.f64 	%fd1571, %fd1560;
	mov.f64 	%fd1572, %fd1561;
	mov.f64 	%fd1573, %fd1562;
	mov.f64 	%fd1574, %fd1563;
	mov.f64 	%fd1575, %fd1564;
	mov.f64 	%fd1576, %fd1565;
	mov.f64 	%fd1577, %fd1566;
	@%p106 bra 	$L__BB8_21;
	setp.gt.f64 	%p107, %fd1556, %fd176;
	mov.u64 	%rd876, %rd724;
	mov.f64 	%fd1567, %fd176;
	mov.u32 	%r1508, %r27;
	mov.f64 	%fd1568, %fd175;
	mov.f64 	%fd1569, %fd174;
	mov.f64 	%fd1570, %fd173;
	mov.f64 	%fd1571, %fd172;
	mov.f64 	%fd1572, %fd171;
	mov.f64 	%fd1573, %fd170;
	mov.f64 	%fd1574, %fd169;
	mov.f64 	%fd1575, %fd168;
	mov.f64 	%fd1576, %fd167;
	mov.f64 	%fd1577, %fd166;
	@%p107 bra 	$L__BB8_21;
	setp.lt.s64 	%p108, %rd875, %rd724;
	min.s64 	%rd876, %rd875, %rd724;
	selp.f64 	%fd1567, %fd1556, %fd176, %p108;
	selp.b32 	%r1508, %r1507, %r27, %p108;
	selp.f64 	%fd1568, %fd1557, %fd175, %p108;
	selp.f64 	%fd1569, %fd1558, %fd174, %p108;
	selp.f64 	%fd1570, %fd1559, %fd173, %p108;
	selp.f64 	%fd1571, %fd1560, %fd172, %p108;
	selp.f64 	%fd1572, %fd1561, %fd171, %p108;
	selp.f64 	%fd1573, %fd1562, %fd170, %p108;
	selp.f64 	%fd1574, %fd1563, %fd169, %p108;
	selp.f64 	%fd1575, %fd1564, %fd168, %p108;
	selp.f64 	%fd1576, %fd1565, %fd167, %p108;
	selp.f64 	%fd1577, %fd1566, %fd166, %p108;
$L__BB8_21:
	add.s64 	%rd727, %rd648, 79872;
	// begin inline asm
	ld.global.nc.u64 %rd726, [%rd727];
	// end inline asm
	add.s64 	%rd729, %rd648, 79880;
	// begin inline asm
	ld.global.nc.u64 %rd728, [%rd729];
	// end inline asm
	add.s64 	%rd731, %rd648, 79888;
	// begin inline asm
	ld.global.nc.u64 %rd730, [%rd731];
	// end inline asm
	add.s64 	%rd733, %rd648, 79896;
	// begin inline asm
	ld.global.nc.u64 %rd732, [%rd733];
	// end inline asm
	add.s64 	%rd735, %rd648, 79904;
	// begin inline asm
	ld.global.nc.u64 %rd734, [%rd735];
	// end inline asm
	add.s64 	%rd737, %rd648, 79912;
	// begin inline asm
	ld.global.nc.u64 %rd736, [%rd737];
	// end inline asm
	add.s64 	%rd739, %rd648, 79920;
	// begin inline asm
	ld.global.nc.u64 %rd738, [%rd739];
	// end inline asm
	add.s64 	%rd741, %rd648, 79928;
	// begin inline asm
	ld.global.nc.u64 %rd740, [%rd741];
	// end inline asm
	add.s64 	%rd743, %rd648, 79936;
	// begin inline asm
	ld.global.nc.u64 %rd742, [%rd743];
	// end inline asm
	add.s64 	%rd745, %rd648, 79944;
	// begin inline asm
	ld.global.nc.u64 %rd744, [%rd745];
	// end inline asm
	add.s64 	%rd747, %rd648, 79952;
	// begin inline asm
	ld.global.nc.u64 %rd746, [%rd747];
	// end inline asm
	add.s64 	%rd749, %rd648, 79960;
	// begin inline asm
	ld.global.nc.u64 %rd748, [%rd749];
	// end inline asm
	add.s64 	%rd751, %rd648, 79968;
	// begin inline asm
	ld.global.nc.u64 %rd750, [%rd751];
	// end inline asm
	cvt.u32.u64 	%r30, %rd746;
	mov.b64 	%fd199, %rd726;
	mov.b64 	%fd200, %rd728;
	mov.b64 	%fd201, %rd730;
	mov.b64 	%fd202, %rd732;
	mov.b64 	%fd203, %rd734;
	mov.b64 	%fd204, %rd736;
	mov.b64 	%fd205, %rd738;
	mov.b64 	%fd206, %rd740;
	mov.b64 	%fd207, %rd742;
	mov.b64 	%fd208, %rd744;
	mov.b64 	%fd209, %rd748;
	setp.lt.f64 	%p109, %fd1567, %fd209;
	mov.u64 	%rd877, %rd876;
	mov.f64 	%fd1578, %fd1567;
	mov.u32 	%r1509, %r1508;
	mov.f64 	%fd1579, %fd1568;
	mov.f64 	%fd1580, %fd1569;
	mov.f64 	%fd1581, %fd1570;
	mov.f64 	%fd1582, %fd1571;
	mov.f64 	%fd1583, %fd1572;
	mov.f64 	%fd1584, %fd1573;
	mov.f64 	%fd1585, %fd1574;
	mov.f64 	%fd1586, %fd1575;
	mov.f64 	%fd1587, %fd1576;
	mov.f64 	%fd1588, %fd1577;
	@%p109 bra 	$L__BB8_24;
	setp.gt.f64 	%p110, %fd1567, %fd209;
	mov.u64 	%rd877, %rd750;
	mov.f64 	%fd1578, %fd209;
	mov.u32 	%r1509, %r30;
	mov.f64 	%fd1579, %fd208;
	mov.f64 	%fd1580, %fd207;
	mov.f64 	%fd1581, %fd206;
	mov.f64 	%fd1582, %fd205;
	mov.f64 	%fd1583, %fd204;
	mov.f64 	%fd1584, %fd203;
	mov.f64 	%fd1585, %fd202;
	mov.f64 	%fd1586, %fd201;
	mov.f64 	%fd1587, %fd200;
	mov.f64 	%fd1588, %fd199;
	@%p110 bra 	$L__BB8_24;
	setp.lt.s64 	%p111, %rd876, %rd750;
	min.s64 	%rd877, %rd876, %rd750;
	selp.f64 	%fd1578, %fd1567, %fd209, %p111;
	selp.b32 	%r1509, %r1508, %r30, %p111;
	selp.f64 	%fd1579, %fd1568, %fd208, %p111;
	selp.f64 	%fd1580, %fd1569, %fd207, %p111;
	selp.f64 	%fd1581, %fd1570, %fd206, %p111;
	selp.f64 	%fd1582, %fd1571, %fd205, %p111;
	selp.f64 	%fd1583, %fd1572, %fd204, %p111;
	selp.f64 	%fd1584, %fd1573, %fd203, %p111;
	selp.f64 	%fd1585, %fd1574, %fd202, %p111;
	selp.f64 	%fd1586, %fd1575, %fd201, %p111;
	selp.f64 	%fd1587, %fd1576, %fd200, %p111;
	selp.f64 	%fd1588, %fd1577, %fd199, %p111;
$L__BB8_24:
	add.s32 	%r1501, %r1501, 1024;
	setp.lt.s32 	%p112, %r1501, %r162;
	@%p112 bra 	$L__BB8_12;
$L__BB8_25:
	// begin inline asm
	mov.u32 %r832, %laneid;
	// end inline asm
	and.b32  	%r963, %r1, 992;
	add.s32 	%r964, %r963, 32;
	setp.gt.s32 	%p113, %r964, %r162;
	not.b32 	%r965, %r963;
	add.s32 	%r966, %r162, %r965;
	selp.b32 	%r961, %r966, 31, %p113;
	mov.b64 	%rd752, %fd1588;
	mov.b64 	{%r834, %r839}, %rd752;
	mov.b32 	%r960, 1;
	mov.b32 	%r962, -1;
	// begin inline asm
	shfl.sync.down.b32 %r833, %r834, %r960, %r961, %r962;
	// end inline asm
	// begin inline asm
	shfl.sync.down.b32 %r838, %r839, %r960, %r961, %r962;
	// end inline asm
	mov.b64 	%rd753, {%r833, %r838};
	mov.b64 	%fd243, %rd753;
	mov.b64 	%rd754, %fd1587;
	mov.b64 	{%r844, %r849}, %rd754;
	// begin inline asm
	shfl.sync.down.b32 %r843, %r844, %r960, %r961, %r962;
	// end inline asm
	// begin inline asm
	shfl.sync.down.b32 %r848, %r849, %r960, %r961, %r962;
	// end inline asm
	mov.b64 	%rd755, {%r843, %r848};
	mov.b64 	%fd244, %rd755;
	mov.b64 	%rd756, %fd1586;
	mov.b64 	{%r854, %r859}, %rd756;
	// begin inline asm
	shfl.sync.down.b32 %r853, %r854, %r960, %r961, %r962;
	// end inline asm
	// begin inline asm
	shfl.sync.down.b32 %r858, %r859, %r960, %r961, %r962;
	// end inline asm
	mov.b64 	%rd757, {%r853, %r858};
	mov.b64 	%fd245, %rd757;
	mov.b64 	%rd758, %fd1585;
	mov.b64 	{%r864, %r869}, %rd758;
	// begin inline asm
	shfl.sync.down.b32 %r863, %r864, %r960, %r961, %r962;
	// end inline asm
	// begin inline asm
	shfl.sync.down.b32 %r868, %r869, %r960, %r961, %r962;
	// end inline asm
	mov.b64 	%rd759, {%r863, %r868};
	mov.b64 	%fd246, %rd759;
	mov.b64 	%rd760, %fd1584;
	mov.b64 	{%r874, %r879}, %rd760;
	// begin inline asm
	shfl.sync.down.b32 %r873, %r874, %r960, %r961, %r962;
	// end inline asm
	// begin inline asm
	shfl.sync.down.b32 %r878, %r879, %r960, %r961, %r962;
	// end inline asm
	mov.b64 	%rd761, {%r873, %r878};
	mov.b64 	%fd247, %rd761;
	mov.b64 	%rd762, %fd1583;
	mov.b64 	{%r884, %r889}, %rd762;
	// begin inline asm
	shfl.sync.down.b32 %r883, %r884, %r960, %r961, %r962;
	// end inline asm
	// begin inline asm
	shfl.sync.down.b32 %r888, %r889, %r960, %r961, %r962;
	// end inline asm
	mov.b64 	%rd763, {%r883, %r888};
	mov.b64 	%fd248, %rd763;
	mov.b64 	%rd764, %fd1582;
	mov.b64 	{%r894, %r899}, %rd764;
	// begin inline asm
	shfl.sync.down.b32 %r893, %r894, %r960, %r961, %r962;
	// end inline asm
	// begin inline asm
	shfl.sync.down.b32 %r898, %r899, %r960, %r961, %r962;
	// end inline asm
	mov.b64 	%rd765, {%r893, %r898};
	mov.b64 	%fd249, %rd765;
	mov.b64 	%rd766, %fd1581;
	mov.b64 	{%r904, %r909}, %rd766;
	// begin inline asm
	shfl.sync.down.b32 %r903, %r904, %r960, %r961, %r962;
	// end inline asm
	// begin inline asm
	shfl.sync.down.b32 %r908, %r909, %r960, %r961, %r962;
	// end inline asm
	mov.b64 	%rd767, {%r903, %r908};
	mov.b64 	%fd250, %rd767;
	mov.b64 	%rd768, %fd1580;
	mov.b64 	{%r914, %r919}, %rd768;
	// begin inline asm
	shfl.sync.down.b32 %r913, %r914, %r960, %r961, %r962;
	// end inline asm
	// begin inline asm
	shfl.sync.down.b32 %r918, %r919, %r960, %r961, %r962;
	// end inline asm
	mov.b64 	%rd769, {%r913, %r918};
	mov.b64 	%fd251, %rd769;
	mov.b64 	%rd770, %fd1579;
	mov.b64 	{%r924, %r929}, %rd770;
	// begin inline asm
	shfl.sync.down.b32 %r923, %r924, %r960, %r961, %r962;
	// end inline asm
	// begin inline asm
	shfl.sync.down.b32 %r928, %r929, %r960, %r961, %r962;
	// end inline asm
	mov.b64 	%rd771, {%r923, %r928};
	mov.b64 	%fd252, %rd771;
	// begin inline asm
	shfl.sync.down.b32 %r933, %r1509, %r960, %r961, %r962;
	// end inline asm
	// begin inline asm
	shfl.sync.down.b32 %r938, %r939, %r960, %r961, %r962;
	// end inline asm
	mov.b64 	%rd772, %fd1578;
	mov.b64 	{%r944, %r949}, %rd772;
	// begin inline asm
	shfl.sync.down.b32 %r943, %r944, %r960, %r961, %r962;
	// end inline asm
	// begin inline asm
	shfl.sync.down.b32 %r948, %r949, %r960, %r961, %r962;
	// end inline asm
	mov.b64 	%rd773, {%r943, %r948};
	mov.b64 	%fd253, %rd773;
	mov.b64 	{%r954, %r959}, %rd877;
	// begin inline asm
	shfl.sync.down.b32 %r953, %r954, %r960, %r961, %r962;
	// end inline asm
	// begin inline asm
	shfl.sync.down.b32 %r958, %r959, %r960, %r961, %r962;
	// end inline asm
	mov.b64 	%rd28, {%r953, %r958};
	setp.ge.s32 	%p114, %r832, %r961;
	setp.lt.f64 	%p115, %fd1578, %fd253;
	or.pred  	%p116, %p114, %p115;
	mov.u64 	%rd879, %rd877;
	mov.f64 	%fd1600, %fd1578;
	mov.u32 	%r1511, %r1509;
	mov.f64 	%fd1601, %fd1579;
	mov.f64 	%fd1602, %fd1580;
	mov.f64 	%fd1603, %fd1581;
	mov.f64 	%fd1604, %fd1582;
	mov.f64 	%fd1605, %fd1583;
	mov.f64 	%fd1606, %fd1584;
	mov.f64 	%fd1607, %fd1585;
	mov.f64 	%fd1608, %fd1586;
	mov.f64 	%fd1609, %fd1587;
	mov.f64 	%fd1610, %fd1588;
	@%p116 bra 	$L__BB8_28;
	setp.gt.f64 	%p117, %fd1578, %fd253;
	mov.u64 	%rd879, %rd28;
	mov.f64 	%fd1600, %fd253;
	mov.u32 	%r1511, %r933;
	mov.f64 	%fd1601, %fd252;
	mov.f64 	%fd1602, %fd251;
	mov.f64 	%fd1603, %fd250;
	mov.f64 	%fd1604, %fd249;
	mov.f64 	%fd1605, %fd248;
	mov.f64 	%fd1606, %fd247;
	mov.f64 	%fd1607, %fd246;
	mov.f64 	%fd1608, %fd245;
	mov.f64 	%fd1609, %fd244;
	mov.f64 	%fd1610, %fd243;
	@%p117 bra 	$L__BB8_28;
	setp.lt.s64 	%p118, %rd877, %rd28;
	min.s64 	%rd879, %rd877, %rd28;
	selp.f64 	%fd1600, %fd1578, %fd253, %p118;
	selp.b32 	%r1511, %r1509, %r933, %p118;
	selp.f64 	%fd1601, %fd1579, %fd252, %p118;
	selp.f64 	%fd1602, %fd1580, %fd251, %p118;
	selp.f64 	%fd1603, %fd1581, %fd250, %p118;
	selp.f64 	%fd1604, %fd1582, %fd249, %p118;
	selp.f64 	%fd1605, %fd1583, %fd248, %p118;
	selp.f64 	%fd1606, %fd1584, %fd247, %p118;
	selp.f64 	%fd1607, %fd1585, %fd246, %p118;
	selp.f64 	%fd1608, %fd1586, %fd245, %p118;
	selp.f64 	%fd1609, %fd1587, %fd244, %p118;
	selp.f64 	%fd1610, %fd1588, %fd243, %p118;
$L__BB8_28:
	mov.b64 	%rd774, %fd1610;
	mov.b64 	{%r968, %r973}, %rd774;
	mov.b32 	%r1094, 2;
	mov.b32 	%r1096, -1;
	// begin inline asm
	shfl.sync.down.b32 %r967, %r968, %r1094, %r961, %r1096;
	// end inline asm
	// begin inline asm
	shfl.sync.down.b32 %r972, %r973, %r1094, %r961, %r1096;
	// end inline asm
	mov.b64 	%rd775, {%r967, %r972};
	mov.b64 	%fd276, %rd775;
	mov.b64 	%rd776, %fd1609;
	mov.b64 	{%r978, %r983}, %rd776;
	// begin inline asm
	shfl.sync.down.b32 %r977, %r978, %r1094, %r961, %r1096;
	// end inline asm
	// begin inline asm
	shfl.sync.down.b32 %r982, %r983, %r1094, %r961, %r1096;
	// end inline asm
	mov.b64 	%rd777, {%r977, %r982};
	mov.b64 	%fd277, %rd777;
	mov.b64 	%rd778, %fd1608;
	mov.b64 	{%r988, %r993}, %rd778;
	// begin inline asm
	shfl.sync.down.b32 %r987, %r988, %r1094, %r961, %r1096;
	// end inline asm
	// begin inline asm
	shfl.sync.down.b32 %r992, %r993, %r1094, %r961, %r1096;
	// end inline asm
	mov.b64 	%rd779, {%r987, %r992};
	mov.b64 	%fd278, %rd779;
	mov.b64 	%rd780, %fd1607;
	mov.b64 	{%r998, %r1003}, %rd780;
	// begin inline asm
	shfl.sync.down.b32 %r997, %r998, %r1094, %r961, %r1096;
	// end inline asm
	// begin inline asm
	shfl.sync.down.b32 %r1002, %r1003, %r1094, %r961, %r1096;
	// end inline asm
	mov.b64 	%rd781, {%r997, %r1002};
	mov.b64 	%fd279, %rd781;
	mov.b64 	%rd782, %fd1606;
	mov.b64 	{%r1008, %r1013}, %rd782;
	// begin inline asm
	shfl.sync.down.b32 %r1007, %r1008, %r1094, %r961, %r1096;
	// end inline asm
	// begin inline asm
	shfl.sync.down.b32 %r1012, %r1013, %r1094, %r961, %r1096;
	// end inline asm
	mov.b64 	%rd783, {%r1007, %r1012};
	mov.b64 	%fd280, %rd783;
	mov.b64 	%rd784, %fd1605;
	mov.b64 	{%r1018, %r1023}, %rd784;
	// begin inline asm
	shfl.sync.down.b32 %r1017, %r1018, %r1094, %r961, %r1096;
	// end inline asm
	// begin inline asm
	shfl.sync.down.b32 %r1022, %r1023, %r1094, %r961, %r1096;
	// end inline asm
	mov.b64 	%rd785, {%r1017, %r1022};
	mov.b64 	%fd281, %rd785;
	mov.b64 	%rd786, %fd1604;
	mov.b64 	{%r1028, %r1033}, %rd786;
	// begin inline asm
	shfl.sync.down.b32 %r1027, %r1028, %r1094, %r961, %r1096;
	// end inline asm
	// begin inline asm
	shfl.sync.down.b32 %r1032, %r1033, %r1094, %r961, %r1096;
	// end inline asm
	mov.b64 	%rd787, {%r1027, %r1032};
	mov.b64 	%fd282, %rd787;
	mov.b64 	%rd788, %fd1603;
	mov.b64 	{%r1038, %r1043}, %rd788;
	// begin inline asm
	shfl.sync.down.b32 %r1037, %r1038, %r1094, %r961, %r1096;
	// end inline asm
	// begin inline asm
	shfl.sync.down.b32 %r1042, %r1043, %r1094, %r961, %r1096;
	// end inline asm
	mov.b64 	%rd789, {%r1037, %r1042};
	mov.b64 	%fd283, %rd789;
	mov.b64 	%rd790, %fd1602;
	mov.b64 	{%r1048, %r1053}, %rd790;
	// begin inline asm
	shfl.sync.down.b32 %r1047, %r1048, %r1094, %r961, %r1096;
	// end inline asm
	// begin inline asm
	shfl.sync.down.b32 %r1052, %r1053, %r1094, %r961, %r1096;
	// end inline asm
	mov.b64 	%rd791, {%r1047, %r1052};
	mov.b64 	%fd284, %rd791;
	mov.b64 	%rd792, %fd1601;
	mov.b64 	{%r1058, %r1063}, %rd792;
	// begin inline asm
	shfl.sync.down.b32 %r1057, %r1058, %r1094, %r961, %r1096;
	// end inline asm
	// begin inline asm
	shfl.sync.down.b32 %r1062, %r1063, %r1094, %r961, %r1096;
	// end inline asm
	mov.b64 	%rd793, {%r1057, %r1062};
	mov.b64 	%fd285, %rd793;
	// begin inline asm
	shfl.sync.down.b32 %r1067, %r1511, %r1094, %r961, %r1096;
	// end inline asm
	// begin inline asm
	shfl.sync.down.b32 %r1072, %r1073, %r1094, %r961, %r1096;
	// end inline asm
	mov.b64 	%rd794, %fd1600;
	mov.b64 	{%r1078, %r1083}, %rd794;
	// begin inline asm
	shfl.sync.down.b32 %r1077, %r1078, %r1094, %r961, %r1096;
	// end inline asm
	// begin inline asm
	shfl.sync.down.b32 %r1082, %r1083, %r1094, %r961, %r1096;
	// end inline asm
	mov.b64 	%rd795, {%r1077, %r1082};
	mov.b64 	%fd286, %rd795;
	mov.b64 	{%r1088, %r1093}, %rd879;
	// begin inline asm
	shfl.sync.down.b32 %r1087, %r1088, %r1094, %r961, %r1096;
	// end inline asm
	// begin inline asm
	shfl.sync.down.b32 %r1092, %r1093, %r1094, %r961, %r1096;
	// end inline asm
	mov.b64 	%rd31, {%r1087, %r1092};
	add.s32 	%r1097, %r832, 2;
	setp.gt.s32 	%p119, %r1097, %r961;
	setp.lt.f64 	%p120, %fd1600, %fd286;
	or.pred  	%p121, %p119, %p120;
	mov.u64 	%rd880, %rd879;
	mov.f64 	%fd1611, %fd1600;
	mov.u32 	%r1512, %r1511;
	mov.f64 	%fd1612, %fd1601;
	mov.f64 	%fd1613, %fd1602;
	mov.f64 	%fd1614, %fd1603;
	mov.f64 	%fd1615, %fd1604;
	mov.f64 	%fd1616, %fd1605;
	mov.f64 	%fd1617, %fd1606;
	mov.f64 	%fd1618, %fd1607;
	mov.f64 	%fd1619, %fd1608;
	mov.f64 	%fd1620, %fd1609;
	mov.f64 	%fd1621, %fd1610;
	@%p121 bra 	$L__BB8_31;
	setp.gt.f64 	%p122, %fd1600, %fd286;
	mov.u64 	%rd880, %rd31;
	mov.f64 	%fd1611, %fd286;
	mov.u32 	%r1512, %r1067;
	mov.f64 	%fd1612, %fd285;
	mov.f64 	%fd1613, %fd284;
	mov.f64 	%fd1614, %fd283;
	mov.f64 	%fd1615, %fd282;
	mov.f64 	%fd1616, %fd281;
	mov.f64 	%fd1617, %fd280;
	mov.f64 	%fd1618, %fd279;
	mov.f64 	%fd1619, %fd278;
	mov.f64 	%fd1620, %fd277;
	mov.f64 	%fd1621, %fd276;
	@%p122 bra 	$L__BB8_31;
	setp.lt.s64 	%p123, %rd879, %rd31;
	min.s64 	%rd880, %rd879, %rd31;
	selp.f64 	%fd1611, %fd1600, %fd286, %p123;
	selp.b32 	%r1512, %r1511, %r1067, %p123;
	selp.f64 	%fd1612, %fd1601, %fd285, %p123;
	selp.f64 	%fd1613, %fd1602, %fd284, %p123;
	selp.f64 	%fd1614, %fd1603, %fd283, %p123;
	selp.f64 	%fd1615, %fd1604, %fd282, %p123;
	selp.f64 	%fd1616, %fd1605, %fd281, %p123;
	selp.f64 	%fd1617, %fd1606, %fd280, %p123;
	selp.f64 	%fd1618, %fd1607, %fd279, %p123;
	selp.f64 	%fd1619, %fd1608, %fd278, %p123;
	selp.f64 	%fd1620, %fd1609, %fd277, %p123;
	selp.f64 	%fd1621, %fd1610, %fd276, %p123;
$L__BB8_31:
	mov.b64 	%rd796, %fd1621;
	mov.b64 	{%r1099, %r1104}, %rd796;
	mov.b32 	%r1225, 4;
	mov.b32 	%r1227, -1;
	// begin inline asm
	shfl.sync.down.b32 %r1098, %r1099, %r1225, %r961, %r1227;
	// end inline asm
	// begin inline asm
	shfl.sync.down.b32 %r1103, %r1104, %r1225, %r961, %r1227;
	// end inline asm
	mov.b64 	%rd797, {%r1098, %r1103};
	mov.b64 	%fd309, %rd797;
	mov.b64 	%rd798, %fd1620;
	mov.b64 	{%r1109, %r1114}, %rd798;
	// begin inline asm
	shfl.sync.down.b32 %r1108, %r1109, %r1225, %r961, %r1227;
	// end inline asm
	// begin inline asm
	shfl.sync.down.b32 %r1113, %r1114, %r1225, %r961, %r1227;
	// end inline asm
	mov.b64 	%rd799, {%r1108, %r1113};
	mov.b64 	%fd310, %rd799;
	mov.b64 	%rd800, %fd1619;
	mov.b64 	{%r1119, %r1124}, %rd800;
	// begin inline asm
	shfl.sync.down.b32 %r1118, %r1119, %r1225, %r961, %r1227;
	// end inline asm
	// begin inline asm
	shfl.sync.down.b32 %r1123, %r1124, %r1225, %r961, %r1227;
	// end inline asm
	mov.b64 	%rd801, {%r1118, %r1123};
	mov.b64 	%fd311, %rd801;
	mov.b64 	%rd802, %fd1618;
	mov.b64 	{%r1129, %r1134}, %rd802;
	// begin inline asm
	shfl.sync.down.b32 %r1128, %r1129, %r1225, %r961, %r1227;
	// end inline asm
	// begin inline asm
	shfl.sync.down.b32 %r1133, %r1134, %r1225, %r961, %r1227;
	// end inline asm
	mov.b64 	%rd803, {%r1128, %r1133};
	mov.b64 	%fd312, %rd803;
	mov.b64 	%rd804, %fd1617;
	mov.b64 	{%r1139, %r1144}, %rd804;
	// begin inline asm
	shfl.sync.down.b32 %r1138, %r1139, %r1225, %r961, %r1227;
	// end inline asm
	// begin inline asm
	shfl.sync.down.b32 %r1143, %r1144, %r1225, %r961, %r1227;
	// end inline asm
	mov.b64 	%rd805, {%r1138, %r1143};
	mov.b64 	%fd313, %rd805;
	mov.b64 	%rd806, %fd1616;
	mov.b64 	{%r1149, %r1154}, %rd806;
	// begin inline asm
	shfl.sync.down.b32 %r1148, %r1149, %r1225, %r961, %r1227;
	// end inline asm
	// begin inline asm
	shfl.sync.down.b32 %r1153, %r1154, %r1225, %r961, %r1227;
	// end inline asm
	mov.b64 	%rd807, {%r1148, %r1153};
	mov.b64 	%fd314, %rd807;
	mov.b64 	%rd808, %fd1615;
	mov.b64 	{%r1159, %r1164}, %rd808;
	// begin inline asm
	shfl.sync.down.b32 %r1158, %r1159, %r1225, %r961, %r1227;
	// end inline asm
	// begin inline asm
	shfl.sync.down.b32 %r1163, %r1164, %r1225, %r961, %r1227;
	// end inline asm
	mov.b64 	%rd809, {%r1158, %r1163};
	mov.b64 	%fd315, %rd809;
	mov.b64 	%rd810, %fd1614;
	mov.b64 	{%r1169, %r1174}, %rd810;
	// begin inline asm
	shfl.sync.down.b32 %r1168, %r1169, %r1225, %r961, %r1227;
	// end inline asm
	// begin inline asm
	shfl.sync.down.b32 %r1173, %r1174, %r1225, %r961, %r1227;
	// end inline asm
	mov.b64 	%rd811, {%r1168, %r1173};
	mov.b64 	%fd316, %rd811;
	mov.b64 	%rd812, %fd1613;
	mov.b64 	{%r1179, %r1184}, %rd812;
	// begin inline asm
	shfl.sync.down.b32 %r1178, %r1179, %r1225, %r961, %r1227;
	// end inline asm
	// begin inline asm
	shfl.sync.down.b32 %r1183, %r1184, %r1225, %r961, %r1227;
	// end inline asm
	mov.b64 	%rd813, {%r1178, %r1183};
	mov.b64 	%fd317, %rd813;
	mov.b64 	%rd814, %fd1612;
	mov.b64 	{%r1189, %r1194}, %rd814;
	// begin inline asm
	shfl.sync.down.b32 %r1188, %r1189, %r1225, %r961, %r1227;
	// end inline asm
	// begin inline asm
	shfl.sync.down.b32 %r1193, %r1194, %r1225, %r961, %r1227;
	// end inline asm
	mov.b64 	%rd815, {%r1188, %r1193};
	mov.b64 	%fd318, %rd815;
	// begin inline asm
	shfl.sync.down.b32 %r1198, %r1512, %r1225, %r961, %r1227;
	// end inline asm
	// begin inline asm
	shfl.sync.down.b32 %r1203, %r1204, %r1225, %r961, %r1227;
	// end inline asm
	mov.b64 	%rd816, %fd1611;
	mov.b64 	{%r1209, %r1214}, %rd816;
	// begin inline asm
	shfl.sync.down.b32 %r1208, %r1209, %r1225, %r961, %r1227;
	// end inline asm
	// begin inline asm
	shfl.sync.down.b32 %r1213, %r1214, %r1225, %r961, %r1227;
	// end inline asm
	mov.b64 	%rd817, {%r1208, %r1213};
	mov.b64 	%fd319, %rd817;
	mov.b64 	{%r1219, %r1224}, %rd880;
	// begin inline asm
	shfl.sync.down.b32 %r1218, %r1219, %r1225, %r961, %r1227;
	// end inline asm
	// begin inline asm
	shfl.sync.down.b32 %r1223, %r1224, %r1225, %r961, %r1227;
	// end inline asm
	mov.b64 	%rd34, {%r1218, %r1223};
	add.s32 	%r1228, %r832, 4;
	setp.gt.s32 	%p124, %r1228, %r961;
	setp.lt.f64 	%p125, %fd1611, %fd319;
	or.pred  	%p126, %p124, %p125;
	mov.u64 	%rd881, %rd880;
	mov.f64 	%fd1622, %fd1611;
	mov.u32 	%r1513, %r1512;
	mov.f64 	%fd1623, %fd1612;
	mov.f64 	%fd1624, %fd1613;
	mov.f64 	%fd1625, %fd1614;
	mov.f64 	%fd1626, %fd1615;
	mov.f64 	%fd1627, %fd1616;
	mov.f64 	%fd1628, %fd1617;
	mov.f64 	%fd1629, %fd1618;
	mov.f64 	%fd1630, %fd1619;
	mov.f64 	%fd1631, %fd1620;
	mov.f64 	%fd1632, %fd1621;
	@%p126 bra 	$L__BB8_34;
	setp.gt.f64 	%p127, %fd1611, %fd319;
	mov.u64 	%rd881, %rd34;
	mov.f64 	%fd1622, %fd319;
	mov.u32 	%r1513, %r1198;
	mov.f64 	%fd1623, %fd318;
	mov.f64 	%fd1624, %fd317;
	mov.f64 	%fd1625, %fd316;
	mov.f64 	%fd1626, %fd315;
	mov.f64 	%fd1627, %fd314;
	mov.f64 	%fd1628, %fd313;
	mov.f64 	%fd1629, %fd312;
	mov.f64 	%fd1630, %fd311;
	mov.f64 	%fd1631, %fd310;
	mov.f64 	%fd1632, %fd309;
	@%p127 bra 	$L__BB8_34;
	setp.lt.s64 	%p128, %rd880, %rd34;
	min.s64 	%rd881, %rd880, %rd34;
	selp.f64 	%fd1622, %fd1611, %fd319, %p128;
	selp.b32 	%r1513, %r1512, %r1198, %p128;
	selp.f64 	%fd1623, %fd1612, %fd318, %p128;
	selp.f64 	%fd1624, %fd1613, %fd317, %p128;
	selp.f64 	%fd1625, %fd1614, %fd316, %p128;
	selp.f64 	%fd1626, %fd1615, %fd315, %p128;
	selp.f64 	%fd1627, %fd1616, %fd314, %p128;
	selp.f64 	%fd1628, %fd1617, %fd313, %p128;
	selp.f64 	%fd1629, %fd1618, %fd312, %p128;
	selp.f64 	%fd1630, %fd1619, %fd311, %p128;
	selp.f64 	%fd1631, %fd1620, %fd310, %p128;
	selp.f64 	%fd1632, %fd1621, %fd309, %p128;
$L__BB8_34:
	mov.b64 	%rd818, %fd1632;
	mov.b64 	{%r1230, %r1235}, %rd818;
	mov.b32 	%r1356, 8;
	mov.b32 	%r1358, -1;
	// begin inline asm
	shfl.sync.down.b32 %r1229, %r1230, %r1356, %r961, %r1358;
	// end inline asm
	// begin inline asm
	shfl.sync.down.b32 %r1234, %r1235, %r1356, %r961, %r1358;
	// end inline asm
	mov.b64 	%rd819, {%r1229, %r1234};
	mov.b64 	%fd342, %rd819;
	mov.b64 	%rd820, %fd1631;
	mov.b64 	{%r1240, %r1245}, %rd820;
	// begin inline asm
	shfl.sync.down.b32 %r1239, %r1240, %r1356, %r961, %r1358;
	// end inline asm
	// begin inline asm
	shfl.sync.down.b32 %r1244, %r1245, %r1356, %r961, %r1358;
	// end inline asm
	mov.b64 	%rd821, {%r1239, %r1244};
	mov.b64 	%fd343, %rd821;
	mov.b64 	%rd822, %fd1630;
	mov.b64 	{%r1250, %r1255}, %rd822;
	// begin inline asm
	shfl.sync.down.b32 %r1249, %r1250, %r1356, %r961, %r1358;
	// end inline asm
	// begin inline asm
	shfl.sync.down.b32 %r1254, %r1255, %r1356, %r961, %r1358;
	// end inline asm
	mov.b64 	%rd823, {%r1249, %r1254};
	mov.b64 	%fd344, %rd823;
	mov.b64 	%rd824, %fd1629;
	mov.b64 	{%r1260, %r1265}, %rd824;
	// begin inline asm
	shfl.sync.down.b32 %r1259, %r1260, %r1356, %r961, %r1358;
	// end inline asm
	// begin inline asm
	shfl.sync.down.b32 %r1264, %r1265, %r1356, %r961, %r1358;
	// end inline asm
	mov.b64 	%rd825, {%r1259, %r1264};
	mov.b64 	%fd345, %rd825;
	mov.b64 	%rd826, %fd1628;
	mov.b64 	{%r1270, %r1275}, %rd826;
	// begin inline asm
	shfl.sync.down.b32 %r1269, %r1270, %r1356, %r961, %r1358;
	// end inline asm
	// begin inline asm
	shfl.sync.down.b32 %r1274, %r1275, %r1356, %r961, %r1358;
	// end inline asm
	mov.b64 	%rd827, {%r1269, %r1274};
	mov.b64 	%fd346, %rd827;
	mov.b64 	%rd828, %fd1627;
	mov.b64 	{%r1280, %r1285}, %rd828;
	// begin inline asm
	shfl.sync.down.b32 %r1279, %r1280, %r1356, %r961, %r1358;
	// end inline asm
	// begin inline asm
	shfl.sync.down.b32 %r1284, %r1285, %r1356, %r961, %r1358;
	// end inline asm
	mov.b64 	%rd829, {%r1279, %r1284};
	mov.b64 	%fd347, %rd829;
	mov.b64 	%rd830, %fd1626;
	mov.b64 	{%r1290, %r1295}, %rd830;
	// begin inline asm
	shfl.sync.down.b32 %r1289, %r1290, %r1356, %r961, %r1358;
	// end inline asm
	// begin inline asm
	shfl.sync.down.b32 %r1294, %r1295, %r1356, %r961, %r1358;
	// end inline asm
	mov.b64 	%rd831, {%r1289, %r1294};
	mov.b64 	%fd348, %rd831;
	mov.b64 	%rd832, %fd1625;
	mov.b64 	{%r1300, %r1305}, %rd832;
	// begin inline asm
	shfl.sync.down.b32 %r1299, %r1300, %r1356, %r961, %r1358;
	// end inline asm
	// begin inline asm
	shfl.sync.down.b32 %r1304, %r1305, %r1356, %r961, %r1358;
	// end inline asm
	mov.b64 	%rd833, {%r1299, %r1304};
	mov.b64 	%fd349, %rd833;
	mov.b64 	%rd834, %fd1624;
	mov.b64 	{%r1310, %r1315}, %rd834;
	// begin inline asm
	shfl.sync.down.b32 %r1309, %r1310, %r1356, %r961, %r1358;
	// end inline asm
	// begin inline asm
	shfl.sync.down.b32 %r1314, %r1315, %r1356, %r961, %r1358;
	// end inline asm
	mov.b64 	%rd835, {%r1309, %r1314};
	mov.b64 	%fd350, %rd835;
	mov.b64 	%rd836, %fd1623;
	mov.b64 	{%r1320, %r1325}, %rd836;
	// begin inline asm
	shfl.sync.down.b32 %r1319, %r1320, %r1356, %r961, %r1358;
	// end inline asm
	// begin inline asm
	shfl.sync.down.b32 %r1324, %r1325, %r1356, %r961, %r1358;
	// end inline asm
	mov.b64 	%rd837, {%r1319, %r1324};
	mov.b64 	%fd351, %rd837;
	// begin inline asm
	shfl.sync.down.b32 %r1329, %r1513, %r1356, %r961, %r1358;
	// end inline asm
	// begin inline asm
	shfl.sync.down.b32 %r1334, %r1335, %r1356, %r961, %r1358;
	// end inline asm
	mov.b64 	%rd838, %fd1622;
	mov.b64 	{%r1340, %r1345}, %rd838;
	// begin inline asm
	shfl.sync.down.b32 %r1339, %r1340, %r1356, %r961, %r1358;
	// end inline asm
	// begin inline asm
	shfl.sync.down.b32 %r1344, %r1345, %r1356, %r961, %r1358;
	// end inline asm
	mov.b64 	%rd839, {%r1339, %r1344};
	mov.b64 	%fd352, %rd839;
	mov.b64 	{%r1350, %r1355}, %rd881;
	// begin inline asm
	shfl.sync.down.b32 %r1349, %r1350, %r1356, %r961, %r1358;
	// end inline asm
	// begin inline asm
	shfl.sync.down.b32 %r1354, %r1355, %r1356, %r961, %r1358;
	// end inline asm
	mov.b64 	%rd37, {%r1349, %r1354};
	add.s32 	%r1359, %r832, 8;
	setp.gt.s32 	%p129, %r1359, %r961;
	setp.lt.f64 	%p130, %fd1622, %fd352;
	or.pred  	%p131, %p129, %p130;
	mov.u64 	%rd882, %rd881;
	mov.f64 	%fd1633, %fd1622;
	mov.u32 	%r1514, %r1513;
	mov.f64 	%fd1634, %fd1623;
	mov.f64 	%fd1635, %fd1624;
	mov.f64 	%fd1636, %fd1625;
	mov.f64 	%fd1637, %fd1626;
	mov.f64 	%fd1638, %fd1627;
	mov.f64 	%fd1639, %fd1628;
	mov.f64 	%fd1640, %fd1629;
	mov.f64 	%fd1641, %fd1630;
	mov.f64 	%fd1642, %fd1631;
	mov.f64 	%fd1643, %fd1632;
	@%p131 bra 	$L__BB8_37;
	setp.gt.f64 	%p132, %fd1622, %fd352;
	mov.u64 	%rd882, %rd37;
	mov.f64 	%fd1633, %fd352;
	mov.u32 	%r1514, %r1329;
	mov.f64 	%fd1634, %fd351;
	mov.f64 	%fd1635, %fd350;
	mov.f64 	%fd1636, %fd349;
	mov.f64 	%fd1637, %fd348;
	mov.f64 	%fd1638, %fd347;
	mov.f64 	%fd1639, %fd346;
	mov.f64 	%fd1640, %fd345;
	mov.f64 	%fd1641, %fd344;
	mov.f64 	%fd1642, %fd343;
	mov.f64 	%fd1643, %fd342;
	@%p132 bra 	$L__BB8_37;
	setp.lt.s64 	%p133, %rd881, %rd37;
	min.s64 	%rd882, %rd881, %rd37;
	selp.f64 	%fd1633, %fd1622, %fd352, %p133;
	selp.b32 	%r1514, %r1513, %r1329, %p133;
	selp.f64 	%fd1634, %fd1623, %fd351, %p133;
	selp.f64 	%fd1635, %fd1624, %fd350, %p133;
	selp.f64 	%fd1636, %fd1625, %fd349, %p133;
	selp.f64 	%fd1637, %fd1626, %fd348, %p133;
	selp.f64 	%fd1638, %fd1627, %fd347, %p133;
	selp.f64 	%fd1639, %fd1628, %fd346, %p133;
	selp.f64 	%fd1640, %fd1629, %fd345, %p133;
	selp.f64 	%fd1641, %fd1630, %fd344, %p133;
	selp.f64 	%fd1642, %fd1631, %fd343, %p133;
	selp.f64 	%fd1643, %fd1632, %fd342, %p133;
$L__BB8_37:
	mov.b64 	%rd840, %fd1643;
	mov.b64 	{%r1361, %r1366}, %rd840;
	mov.b32 	%r1487, 16;
	mov.b32 	%r1489, -1;
	// begin inline asm
	shfl.sync.down.b32 %r1360, %r1361, %r1487, %r961, %r1489;
	// end inline asm
	// begin inline asm
	shfl.sync.down.b32 %r1365, %r1366, %r1487, %r961, %r1489;
	// end inline asm
	mov.b64 	%rd841, {%r1360, %r1365};
	mov.b64 	%fd375, %rd841;
	mov.b64 	%rd842, %fd1642;
	mov.b64 	{%r1371, %r1376}, %rd842;
	// begin inline asm
	shfl.sync.down.b32 %r1370, %r1371, %r1487, %r961, %r1489;
	// end inline asm
	// begin inline asm
	shfl.sync.down.b32 %r1375, %r1376, %r1487, %r961, %r1489;
	// end inline asm
	mov.b64 	%rd843, {%r1370, %r1375};
	mov.b64 	%fd376, %rd843;
	mov.b64 	%rd844, %fd1641;
	mov.b64 	{%r1381, %r1386}, %rd844;
	// begin inline asm
	shfl.sync.down.b32 %r1380, %r1381, %r1487, %r961, %r1489;
	// end inline asm
	// begin inline asm
	shfl.sync.down.b32 %r1385, %r1386, %r1487, %r961, %r1489;
	// end inline asm
	mov.b64 	%rd845, {%r1380, %r1385};
	mov.b64 	%fd377, %rd845;
	mov.b64 	%rd846, %fd1640;
	mov.b64 	{%r1391, %r1396}, %rd846;
	// begin inline asm
	shfl.sync.down.b32 %r1390, %r1391, %r1487, %r961, %r1489;
	// end inline asm
	// begin inline asm
	shfl.sync.down.b32 %r1395, %r1396, %r1487, %r961, %r1489;
	// end inline asm
	mov.b64 	%rd847, {%r1390, %r1395};
	mov.b64 	%fd378, %rd847;
	mov.b64 	%rd848, %fd1639;
	mov.b64 	{%r1401, %r1406}, %rd848;
	// begin inline asm
	shfl.sync.down.b32 %r1400, %r1401, %r1487, %r961, %r1489;
	// end inline asm
	// begin inline asm
	shfl.sync.down.b32 %r1405, %r1406, %r1487, %r961, %r1489;
	// end inline asm
	mov.b64 	%rd849, {%r1400, %r1405};
	mov.b64 	%fd379, %rd849;
	mov.b64 	%rd850, %fd1638;
	mov.b64 	{%r1411, %r1416}, %rd850;
	// begin inline asm
	shfl.sync.down.b32 %r1410, %r1411, %r1487, %r961, %r1489;
	// end inline asm
	// begin inline asm
	shfl.sync.down.b32 %r1415, %r1416, %r1487, %r961, %r1489;
	// end inline asm
	mov.b64 	%rd851, {%r1410, %r1415};
	mov.b64 	%fd380, %rd851;
	mov.b64 	%rd852, %fd1637;
	mov.b64 	{%r1421, %r1426}, %rd852;
	// begin inline asm
	shfl.sync.down.b32 %r1420, %r1421, %r1487, %r961, %r1489;
	// end inline asm
	// begin inline asm
	shfl.sync.down.b32 %r1425, %r1426, %r1487, %r961, %r1489;
	// end inline asm
	mov.b64 	%rd853, {%r1420, %r1425};
	mov.b64 	%fd381, %rd853;
	mov.b64 	%rd854, %fd1636;
	mov.b64 	{%r1431, %r1436}, %rd854;
	// begin inline asm
	shfl.sync.down.b32 %r1430, %r1431, %r1487, %r961, %r1489;
	// end inline asm
	// begin inline asm
	shfl.sync.down.b32 %r1435, %r1436, %r1487, %r961, %r1489;
	// end inline asm
	mov.b64 	%rd855, {%r1430, %r1435};
	mov.b64 	%fd382, %rd855;
	mov.b64 	%rd856, %fd1635;
	mov.b64 	{%r1441, %r1446}, %rd856;
	// begin inline asm
	shfl.sync.down.b32 %r1440, %r1441, %r1487, %r961, %r1489;
	// end inline asm
	// begin inline asm
	shfl.sync.down.b32 %r1445, %r1446, %r1487, %r961, %r1489;
	// end inline asm
	mov.b64 	%rd857, {%r1440, %r1445};
	mov.b64 	%fd383, %rd857;
	mov.b64 	%rd858, %fd1634;
	mov.b64 	{%r1451, %r1456}, %rd858;
	// begin inline asm
	shfl.sync.down.b32 %r1450, %r1451, %r1487, %r961, %r1489;
	// end inline asm
	// begin inline asm
	shfl.sync.down.b32 %r1455, %r1456, %r1487, %r961, %r1489;
	// end inline asm
	mov.b64 	%rd859, {%r1450, %r1455};
	mov.b64 	%fd384, %rd859;
	// begin inline asm
	shfl.sync.down.b32 %r1460, %r1514, %r1487, %r961, %r1489;
	// end inline asm
	// begin inline asm
	shfl.sync.down.b32 %r1465, %r1466, %r1487, %r961, %r1489;
	// end inline asm
	mov.b64 	%rd860, %fd1633;
	mov.b64 	{%r1471, %r1476}, %rd860;
	// begin inline asm
	shfl.sync.down.b32 %r1470, %r1471, %r1487, %r961, %r1489;
	// end inline asm
	// begin inline asm
	shfl.sync.down.b32 %r1475, %r1476, %r1487, %r961, %r1489;
	// end inline asm
	mov.b64 	%rd861, {%r1470, %r1475};
	mov.b64 	%fd385, %rd861;
	mov.b64 	{%r1481, %r1486}, %rd882;
	// begin inline asm
	shfl.sync.down.b32 %r1480, %r1481, %r1487, %r961, %r1489;
	// end inline asm
	// begin inline asm
	shfl.sync.down.b32 %r1485, %r1486, %r1487, %r961, %r1489;
	// end inline asm
	mov.b64 	%rd40, {%r1480, %r1485};
	add.s32 	%r1490, %r832, 16;
	setp.gt.s32 	%p134, %r1490, %r961;
	setp.lt.f64 	%p135, %fd1633, %fd385;
	or.pred  	%p136, %p134, %p135;
	mov.u64 	%rd932, %rd882;
	mov.f64 	%fd2062, %fd1633;
	mov.u32 	%r1557, %r1514;
	mov.f64 	%fd2063, %fd1634;
	mov.f64 	%fd2064, %fd1635;
	mov.f64 	%fd2065, %fd1636;
	mov.f64 	%fd2066, %fd1637;
	mov.f64 	%fd2067, %fd1638;
	mov.f64 	%fd2068, %fd1639;
	mov.f64 	%fd2069, %fd1640;
	mov.f64 	%fd2070, %fd1641;
	mov.f64 	%fd2071, %fd1642;
	mov.f64 	%fd2072, %fd1643;
	@%p136 bra 	$L__BB8_40;
	setp.gt.f64 	%p137, %fd1633, %fd385;
	mov.u64 	%rd932, %rd40;
	mov.f64 	%fd2062, %fd385;
	mov.u32 	%r1557, %r1460;
	mov.f64 	%fd2063, %fd384;
	mov.f64 	%fd2064, %fd383;
	mov.f64 	%fd2065, %fd382;
	mov.f64 	%fd2066, %fd381;
	mov.f64 	%fd2067, %fd380;
	mov.f64 	%fd2068, %fd379;
	mov.f64 	%fd2069, %fd378;
	mov.f64 	%fd2070, %fd377;
	mov.f64 	%fd2071, %fd376;
	mov.f64 	%fd2072, %fd375;
	@%p137 bra 	$L__BB8_40;
	setp.lt.s64 	%p138, %rd882, %rd40;
	min.s64 	%rd932, %rd882, %rd40;
	selp.f64 	%fd2062, %fd1633, %fd385, %p138;
	selp.b32 	%r1557, %r1514, %r1460, %p138;
	selp.f64 	%fd2063, %fd1634, %fd384, %p138;
	selp.f64 	%fd2064, %fd1635, %fd383, %p138;
	selp.f64 	%fd2065, %fd1636, %fd382, %p138;
	selp.f64 	%fd2066, %fd1637, %fd381, %p138;
	selp.f64 	%fd2067, %fd1638, %fd380, %p138;
	selp.f64 	%fd2068, %fd1639, %fd379, %p138;
	selp.f64 	%fd2069, %fd1640, %fd378, %p138;
	selp.f64 	%fd2070, %fd1641, %fd377, %p138;
	selp.f64 	%fd2071, %fd1642, %fd376, %p138;
	selp.f64 	%fd2072, %fd1643, %fd375, %p138;
$L__BB8_40:
	setp.ne.s32 	%p139, %r832, 0;
	@%p139 bra 	$L__BB8_42;
	shr.u32 	%r1491, %r1, 5;
	mov.u32 	%r1492, _ZN6thrust24THRUST_300001_SM_1000_NS8cuda_cub4core6detail5shmemE;
	mad.lo.s32 	%r1493, %r1491, 104, %r1492;
	st.shared.f64 	[%r1493+8], %fd2072;
	st.shared.f64 	[%r1493+16], %fd2071;
	st.shared.f64 	[%r1493+24], %fd2070;
	st.shared.f64 	[%r1493+32], %fd2069;
	st.shared.f64 	[%r1493+40], %fd2068;
	st.shared.f64 	[%r1493+48], %fd2067;
	st.shared.f64 	[%r1493+56], %fd2066;
	st.shared.f64 	[%r1493+64], %fd2065;
	st.shared.f64 	[%r1493+72], %fd2064;
	st.shared.f64 	[%r1493+80], %fd2063;
	st.shared.u32 	[%r1493+88], %r1557;
	st.shared.f64 	[%r1493+96], %fd2062;
	st.shared.u64 	[%r1493+104], %rd932;
$L__BB8_42:
	bar.sync 	0;
	setp.ne.s32 	%p140, %r1, 0;
	@%p140 bra 	$L__BB8_155;
	setp.lt.s32 	%p141, %r162, 33;
	mov.u64 	%rd884, %rd932;
	mov.f64 	%fd1655, %fd2062;
	mov.u32 	%r1516, %r1557;
	mov.f64 	%fd1656, %fd2063;
	mov.f64 	%fd1657, %fd2064;
	mov.f64 	%fd1658, %fd2065;
	mov.f64 	%fd1659, %fd2066;
	mov.f64 	%fd1660, %fd2067;
	mov.f64 	%fd1661, %fd2068;
	mov.f64 	%fd1662, %fd2069;
	mov.f64 	%fd1663, %fd2070;
	mov.f64 	%fd1664, %fd2071;
	mov.f64 	%fd1665, %fd2072;
	@%p141 bra 	$L__BB8_47;
	ld.shared.v2.f64 	{%fd408, %fd409}, [_ZN6thrust24THRUST_300001_SM_1000_NS8cuda_cub4core6detail5shmemE+112];
	ld.shared.v2.f64 	{%fd410, %fd411}, [_ZN6thrust24THRUST_300001_SM_1000_NS8cuda_cub4core6detail5shmemE+128];
	ld.shared.v2.f64 	{%fd412, %fd413}, [_ZN6thrust24THRUST_300001_SM_1000_NS8cuda_cub4core6detail5shmemE+144];
	ld.shared.v2.f64 	{%fd414, %fd415}, [_ZN6thrust24THRUST_300001_SM_1000_NS8cuda_cub4core6detail5shmemE+160];
	ld.shared.v2.f64 	{%fd416, %fd417}, [_ZN6thrust24THRUST_300001_SM_1000_NS8cuda_cub4core6detail5shmemE+176];
	ld.shared.u32 	%r52, [_ZN6thrust24THRUST_300001_SM_1000_NS8cuda_cub4core6detail5shmemE+192];
	ld.shared.f64 	%fd418, [_ZN6thrust24THRUST_300001_SM_1000_NS8cuda_cub4core6detail5shmemE+200];
	ld.shared.u64 	%rd43, [_ZN6thrust24THRUST_300001_SM_1000_NS8cuda_cub4core6detail5shmemE+208];
	setp.lt.f64 	%p142, %fd2062, %fd418;
	mov.u64 	%rd884, %rd932;
	mov.f64 	%fd1655, %fd2062;
	mov.u32 	%r1516, %r1557;
	mov.f64 	%fd1656, %fd2063;
	mov.f64 	%fd1657, %fd2064;
	mov.f64 	%fd1658, %fd2065;
	mov.f64 	%fd1659, %fd2066;
	mov.f64 	%fd1660, %fd2067;
	mov.f64 	%fd1661, %fd2068;
	mov.f64 	%fd1662, %fd2069;
	mov.f64 	%fd1663, %fd2070;
	mov.f64 	%fd1664, %fd2071;
	mov.f64 	%fd1665, %fd2072;
	@%p142 bra 	$L__BB8_47;
	setp.lt.f64 	%p143, %fd418, %fd2062;
	mov.u64 	%rd884, %rd43;
	mov.f64 	%fd1655, %fd418;
	mov.u32 	%r1516, %r52;
	mov.f64 	%fd1656, %fd417;
	mov.f64 	%fd1657, %fd416;
	mov.f64 	%fd1658, %fd415;
	mov.f64 	%fd1659, %fd414;
	mov.f64 	%fd1660, %fd413;
	mov.f64 	%fd1661, %fd412;
	mov.f64 	%fd1662, %fd411;
	mov.f64 	%fd1663, %fd410;
	mov.f64 	%fd1664, %fd409;
	mov.f64 	%fd1665, %fd408;
	@%p143 bra 	$L__BB8_47;
	setp.lt.s64 	%p144, %rd932, %rd43;
	min.s64 	%rd884, %rd932, %rd43;
	selp.f64 	%fd1655, %fd2062, %fd418, %p144;
	selp.b32 	%r1516, %r1557, %r52, %p144;
	selp.f64 	%fd1656, %fd2063, %fd417, %p144;
	selp.f64 	%fd1657, %fd2064, %fd416, %p144;
	selp.f64 	%fd1658, %fd2065, %fd415, %p144;
	selp.f64 	%fd1659, %fd2066, %fd414, %p144;
	selp.f64 	%fd1660, %fd2067, %fd413, %p144;
	selp.f64 	%fd1661, %fd2068, %fd412, %p144;
	selp.f64 	%fd1662, %fd2069, %fd411, %p144;
	selp.f64 	%fd1663, %fd2070, %fd410, %p144;
	selp.f64 	%fd1664, %fd2071, %fd409, %p144;
	selp.f64 	%fd1665, %fd2072, %fd408, %p144;
$L__BB8_47:
	setp.lt.s32 	%p145, %r162, 65;
	mov.f64 	%fd1666, %fd1657;
	mov.f64 	%fd1667, %fd1658;
	mov.f64 	%fd1668, %fd1659;
	mov.f64 	%fd1669, %fd1660;
	mov.f64 	%fd1670, %fd1661;
	mov.f64 	%fd1671, %fd1662;
	mov.f64 	%fd1672, %fd1663;
	mov.f64 	%fd1673, %fd1664;
	mov.f64 	%fd1674, %fd1665;
	mov.f64 	%fd1675, %fd1656;
	mov.u32 	%r1517, %r1516;
	mov.f64 	%fd1676, %fd1655;
	mov.u64 	%rd885, %rd884;
	@%p145 bra 	$L__BB8_51;
	ld.shared.f64 	%fd441, [_ZN6thrust24THRUST_300001_SM_1000_NS8cuda_cub4core6detail5shmemE+216];
	ld.shared.v2.f64 	{%fd442, %fd443}, [_ZN6thrust24THRUST_300001_SM_1000_NS8cuda_cub4core6detail5shmemE+224];
	ld.shared.v2.f64 	{%fd444, %fd445}, [_ZN6thrust24THRUST_300001_SM_1000_NS8cuda_cub4core6detail5shmemE+240];
	ld.shared.v2.f64 	{%fd446, %fd447}, [_ZN6thrust24THRUST_300001_SM_1000_NS8cuda_cub4core6detail5shmemE+256];
	ld.shared.v2.f64 	{%fd448, %fd449}, [_ZN6thrust24THRUST_300001_SM_1000_NS8cuda_cub4core6detail5shmemE+272];
	ld.shared.f64 	%fd450, [_ZN6thrust24THRUST_300001_SM_1000_NS8cuda_cub4core6detail5shmemE+288];
	ld.shared.u32 	%r55, [_ZN6thrust24THRUST_300001_SM_1000_NS8cuda_cub4core6detail5shmemE+296];
	ld.shared.v2.u64 	{%rd862, %rd46}, [_ZN6thrust24THRUST_300001_SM_1000_NS8cuda_cub4core6detail5shmemE+304];
	mov.b64 	%fd451, %rd862;
	setp.lt.f64 	%p146, %fd1655, %fd451;
	mov.f64 	%fd1666, %fd1657;
	mov.f64 	%fd1667, %fd1658;
	mov.f64 	%fd1668, %fd1659;
	mov.f64 	%fd1669, %fd1660;
	mov.f64 	%fd1670, %fd1661;
	mov.f64 	%fd1671, %fd1662;
	mov.f64 	%fd1672, %fd1663;
	mov.f64 	%fd1673, %fd1664;
	mov.f64 	%fd1674, %fd1665;
	mov.f64 	%fd1675, %fd1656;
	mov.u32 	%r1517, %r1516;
	mov.f64 	%fd1676, %fd1655;
	mov.u64 	%rd885, %rd884;
	@%p146 bra 	$L__BB8_51;
	setp.lt.f64 	%p147, %fd451, %fd1655;
	mov.f64 	%fd1666, %fd449;
	mov.f64 	%fd1667, %fd448;
	mov.f64 	%fd1668, %fd447;
	mov.f64 	%fd1669, %fd446;
	mov.f64 	%fd1670, %fd445;
	mov.f64 	%fd1671, %fd444;
	mov.f64 	%fd1672, %fd443;
	mov.f64 	%fd1673, %fd442;
	mov.f64 	%fd1674, %fd441;
	mov.f64 	%fd1675, %fd450;
	mov.u32 	%r1517, %r55;
	mov.f64 	%fd1676, %fd451;
	mov.u64 	%rd885, %rd46;
	@%p147 bra 	$L__BB8_51;
	setp.lt.s64 	%p148, %rd884, %rd46;
	min.s64 	%rd885, %rd884, %rd46;
	selp.f64 	%fd1676, %fd1655, %fd451, %p148;
	selp.b32 	%r1517, %r1516, %r55, %p148;
	selp.f64 	%fd1675, %fd1656, %fd450, %p148;
	selp.f64 	%fd1666, %fd1657, %fd449, %p148;
	selp.f64 	%fd1667, %fd1658, %fd448, %p148;
	selp.f64 	%fd1668, %fd1659, %fd447, %p148;
	selp.f64 	%fd1669, %fd1660, %fd446, %p148;
	selp.f64 	%fd1670, %fd1661, %fd445, %p148;
	selp.f64 	%fd1671, %fd1662, %fd444, %p148;
	selp.f64 	%fd1672, %fd1663, %fd443, %p148;
	selp.f64 	%fd1673, %fd1664, %fd442, %p148;
	selp.f64 	%fd1674, %fd1665, %fd441, %p148;
$L__BB8_51:
	setp.lt.s32 	%p149, %r162, 97;
	mov.f64 	%fd1677, %fd1674;
	mov.f64 	%fd1678, %fd1673;
	mov.f64 	%fd1679, %fd1672;
	mov.f64 	%fd1680, %fd1671;
	mov.f64 	%fd1681, %fd1670;
	mov.f64 	%fd1682, %fd1669;
	mov.f64 	%fd1683, %fd1668;
	mov.f64 	%fd1684, %fd1667;
	mov.f64 	%fd1685, %fd1666;
	mov.f64 	%fd1686, %fd1675;
	mov.u32 	%r1518, %r1517;
	mov.f64 	%fd1687, %fd1676;
	mov.u64 	%rd886, %rd885;
	@%p149 bra 	$L__BB8_55;
	ld.shared.v2.f64 	{%fd474, %fd475}, [_ZN6thrust24THRUST_300001_SM_1000_NS8cuda_cub4core6detail5shmemE+320];
	ld.shared.v2.f64 	{%fd476, %fd477}, [_ZN6thrust24THRUST_300001_SM_1000_NS8cuda_cub4core6detail5shmemE+336];
	ld.shared.v2.f64 	{%fd478, %fd479}, [_ZN6thrust24THRUST_300001_SM_1000_NS8cuda_cub4core6detail5shmemE+352];
	ld.shared.v2.f64 	{%fd480, %fd481}, [_ZN6thrust24THRUST_300001_SM_1000_NS8cuda_cub4core6detail5shmemE+368];
	ld.shared.v2.f64 	{%fd482, %fd483}, [_ZN6thrust24THRUST_300001_SM_1000_NS8cuda_cub4core6detail5shmemE+384];
	ld.shared.u32 	%r58, [_ZN6thrust24THRUST_300001_SM_1000_NS8cuda_cub4core6detail5shmemE+400];
	ld.shared.f64 	%fd484, [_ZN6thrust24THRUST_300001_SM_1000_NS8cuda_cub4core6detail5shmemE+408];
	ld.shared.u64 	%rd49, [_ZN6thrust24THRUST_300001_SM_1000_NS8cuda_cub4core6detail5shmemE+416];
	setp.lt.f64 	%p150, %fd1676, %fd484;
	mov.f64 	%fd1677, %fd1674;
	mov.f64 	%fd1678, %fd1673;
	mov.f64 	%fd1679, %fd1672;
	mov.f64 	%fd1680, %fd1671;
	mov.f64 	%fd1681, %fd1670;
	mov.f64 	%fd1682, %fd1669;
	mov.f64 	%fd1683, %fd1668;
	mov.f64 	%fd1684, %fd1667;
	mov.f64 	%fd1685, %fd1666;
	mov.f64 	%fd1686, %fd1675;
	mov.u32 	%r1518, %r1517;
	mov.f64 	%fd1687, %fd1676;
	mov.u64 	%rd886, %rd885;
	@%p150 bra 	$L__BB8_55;
	setp.lt.f64 	%p151, %fd484, %fd1676;
	mov.f64 	%fd1677, %fd474;
	mov.f64 	%fd1678, %fd475;
	mov.f64 	%fd1679, %fd476;
	mov.f64 	%fd1680, %fd477;
	mov.f64 	%fd1681, %fd478;
	mov.f64 	%fd1682, %fd479;
	mov.f64 	%fd1683, %fd480;
	mov.f64 	%fd1684, %fd481;
	mov.f64 	%fd1685, %fd482;
	mov.f64 	%fd1686, %fd483;
	mov.u32 	%r1518, %r58;
	mov.f64 	%fd1687, %fd484;
	mov.u64 	%rd886, %rd49;
	@%p151 bra 	$L__BB8_55;
	setp.lt.s64 	%p152, %rd885, %rd49;
	min.s64 	%rd886, %rd885, %rd49;
	selp.f64 	%fd1687, %fd1676, %fd484, %p152;
	selp.b32 	%r1518, %r1517, %r58, %p152;
	selp.f64 	%fd1686, %fd1675, %fd483, %p152;
	selp.f64 	%fd1685, %fd1666, %fd482, %p152;
	selp.f64 	%fd1684, %fd1667, %fd481, %p152;
	selp.f64 	%fd1683, %fd1668, %fd480, %p152;
	selp.f64 	%fd1682, %fd1669, %fd479, %p152;
	selp.f64 	%fd1681, %fd1670, %fd478, %p152;
	selp.f64 	%fd1680, %fd1671, %fd477, %p152;
	selp.f64 	%fd1679, %fd1672, %fd476, %p152;
	selp.f64 	%fd1678, %fd1673, %fd475, %p152;
	selp.f64 	%fd1677, %fd1674, %fd474, %p152;
$L__BB8_55:
	setp.lt.s32 	%p153, %r162, 129;
	mov.f64 	%fd1688, %fd1677;
	mov.f64 	%fd1689, %fd1678;
	mov.f64 	%fd1690, %fd1679;
	mov.f64 	%fd1691, %fd1680;
	mov.f64 	%fd1692, %fd1681;
	mov.f64 	%fd1693, %fd1682;
	mov.f64 	%fd1694, %fd1683;
	mov.f64 	%fd1695, %fd1684;
	mov.f64 	%fd1696, %fd1685;
	mov.f64 	%fd1697, %fd1686;
	mov.u32 	%r1519, %r1518;
	mov.f64 	%fd1698, %fd1687;
	mov.u64 	%rd887, %rd886;
	@%p153 bra 	$L__BB8_59;
	ld.shared.f64 	%fd507, [_ZN6thrust24THRUST_300001_SM_1000_NS8cuda_cub4core6detail5shmemE+424];
	ld.shared.v2.f64 	{%fd508, %fd509}, [_ZN6thrust24THRUST_300001_SM_1000_NS8cuda_cub4core6detail5shmemE+432];
	ld.shared.v2.f64 	{%fd510, %fd511}, [_ZN6thrust24THRUST_300001_SM_1000_NS8cuda_cub4core6detail5shmemE+448];
	ld.shared.v2.f64 	{%fd512, %fd513}, [_ZN6thrust24THRUST_300001_SM_1000_NS8cuda_cub4core6detail5shmemE+464];
	ld.shared.v2.f64 	{%fd514, %fd515}, [_ZN6thrust24THRUST_300001_SM_1000_NS8cuda_cub4core6detail5shmemE+480];
	ld.shared.f64 	%fd516, [_ZN6thrust24THRUST_300001_SM_1000_NS8cuda_cub4core6detail5shmemE+496];
	ld.shared.u32 	%r61, [_ZN6thrust24THRUST_300001_SM_1000_NS8cuda_cub4core6detail5shmemE+504];
	ld.shared.v2.u64 	{%rd863, %rd52}, [_ZN6thrust24THRUST_300001_SM_1000_NS8cuda_cub4core6detail5shmemE+512];
	mov.b64 	%fd517, %rd863;
	setp.lt.f64 	%p154, %fd1687, %fd517;
	mov.f64 	%fd1688, %fd1677;
	mov.f64 	%fd1689, %fd1678;
	mov.f64 	%fd1690, %fd1679;
	mov.f64 	%fd1691, %fd1680;
	mov.f64 	%fd1692, %fd1681;
	mov.f64 	%fd1693, %fd1682;
	mov.f64 	%fd1694, %fd1683;
	mov.f64 	%fd1695, %fd1684;
	mov.f64 	%fd1696, %fd1685;
	mov.f64 	%fd1697, %fd1686;
	mov.u32 	%r1519, %r1518;
	mov.f64 	%fd1698, %fd1687;
	mov.u64 	%rd887, %rd886;
	@%p154 bra 	$L__BB8_59;
	setp.lt.f64 	%p155, %fd517, %fd1687;
	mov.f64 	%fd1688, %fd507;
	mov.f64 	%fd1689, %fd508;
	mov.f64 	%fd1690, %fd509;
	mov.f64 	%fd1691, %fd510;
	mov.f64 	%fd1692, %fd511;
	mov.f64 	%fd1693, %fd512;
	mov.f64 	%fd1694, %fd513;
	mov.f64 	%fd1695, %fd514;
	mov.f64 	%fd1696, %fd515;
	mov.f64 	%fd1697, %fd516;
	mov.u32 	%r1519, %r61;
	mov.f64 	%fd1698, %fd517;
	mov.u64 	%rd887, %rd52;
	@%p155 bra 	$L__BB8_59;
	setp.lt.s64 	%p156, %rd886, %rd52;
	min.s64 	%rd887, %rd886, %rd52;
	selp.f64 	%fd1698, %fd1687, %fd517, %p156;
	selp.b32 	%r1519, %r1518, %r61, %p156;
	selp.f64 	%fd1697, %fd1686, %fd516, %p156;
	selp.f64 	%fd1696, %fd1685, %fd515, %p156;
	selp.f64 	%fd1695, %fd1684, %fd514, %p156;
	selp.f64 	%fd1694, %fd1683, %fd513, %p156;
	selp.f64 	%fd1693, %fd1682, %fd512, %p156;
	selp.f64 	%fd1692, %fd1681, %fd511, %p156;
	selp.f64 	%fd1691, %fd1680, %fd510, %p156;
	selp.f64 	%fd1690, %fd1679, %fd509, %p156;
	selp.f64 	%fd1689, %fd1678, %fd508, %p156;
	selp.f64 	%fd1688, %fd1677, %fd507, %p156;
$L__BB8_59:
	setp.lt.s32 	%p157, %r162, 161;
	mov.f64 	%fd1699, %fd1688;
	mov.f64 	%fd1700, %fd1689;
	mov.f64 	%fd1701, %fd1690;
	mov.f64 	%fd1702, %fd1691;
	mov.f64 	%fd1703, %fd1692;
	mov.f64 	%fd1704, %fd1693;
	mov.f64 	%fd1705, %fd1694;
	mov.f64 	%fd1706, %fd1695;
	mov.f64 	%fd1707, %fd1696;
	mov.f64 	%fd1708, %fd1697;
	mov.u32 	%r1520, %r1519;
	mov.f64 	%fd1709, %fd1698;
	mov.u64 	%rd888, %rd887;
	@%p157 bra 	$L__BB8_63;
	ld.shared.v2.f64 	{%fd540, %fd541}, [_ZN6thrust24THRUST_300001_SM_1000_NS8cuda_cub4core6detail5shmemE+528];
	ld.shared.v2.f64 	{%fd542, %fd543}, [_ZN6thrust24THRUST_300001_SM_1000_NS8cuda_cub4core6detail5shmemE+544];
	ld.shared.v2.f64 	{%fd544, %fd545}, [_ZN6thrust24THRUST_300001_SM_1000_NS8cuda_cub4core6detail5shmemE+560];
	ld.shared.v2.f64 	{%fd546, %fd547}, [_ZN6thrust24THRUST_300001_SM_1000_NS8cuda_cub4core6detail5shmemE+576];
	ld.shared.v2.f64 	{%fd548, %fd549}, [_ZN6thrust24THRUST_300001_SM_1000_NS8cuda_cub4core6detail5shmemE+592];
	ld.shared.u32 	%r64, [_ZN6thrust24THRUST_300001_SM_1000_NS8cuda_cub4core6detail5shmemE+608];
	ld.shared.f64 	%fd550, [_ZN6thrust24THRUST_300001_SM_1000_NS8cuda_cub4core6detail5shmemE+616];
	ld.shared.u64 	%rd55, [_ZN6thrust24THRUST_300001_SM_1000_NS8cuda_cub4core6detail5shmemE+624];
	setp.lt.f64 	%p158, %fd1698, %fd550;
	mov.f64 	%fd1699, %fd1688;
	mov.f64 	%fd1700, %fd1689;
	mov.f64 	%fd1701, %fd1690;
	mov.f64 	%fd1702, %fd1691;
	mov.f64 	%fd1703, %fd1692;
	mov.f64 	%fd1704, %fd1693;
	mov.f64 	%fd1705, %fd1694;
	mov.f64 	%fd1706, %fd1695;
	mov.f64 	%fd1707, %fd1696;
	mov.f64 	%fd1708, %fd1697;
	mov.u32 	%r1520, %r1519;
	mov.f64 	%fd1709, %fd1698;
	mov.u64 	%rd888, %rd887;
	@%p158 bra 	$L__BB8_63;
	setp.lt.f64 	%p159, %fd550, %fd1698;
	mov.f64 	%fd1699, %fd540;
	mov.f64 	%fd1700, %fd541;
	mov.f64 	%fd1701, %fd542;
	mov.f64 	%fd1702, %fd543;
	mov.f64 	%fd1703, %fd544;
	mov.f64 	%fd1704, %fd545;
	mov.f64 	%fd1705, %fd546;
	mov.f64 	%fd1706, %fd547;
	mov.f64 	%fd1707, %fd548;
	mov.f64 	%fd1708, %fd549;
	mov.u32 	%r1520, %r64;
	mov.f64 	%fd1709, %fd550;
	mov.u64 	%rd888, %rd55;
	@%p159 bra 	$L__BB8_63;
	setp.lt.s64 	%p160, %rd887, %rd55;
	min.s64 	%rd888, %rd887, %rd55;
	selp.f64 	%fd1709, %fd1698, %fd550, %p160;
	selp.b32 	%r1520, %r1519, %r64, %p160;
	selp.f64 	%fd1708, %fd1697, %fd549, %p160;
	selp.f64 	%fd1707, %fd1696, %fd548, %p160;
	selp.f64 	%fd1706, %fd1695, %fd547, %p160;
	selp.f64 	%fd1705, %fd1694, %fd546, %p160;
	selp.f64 	%fd1704, %fd1693, %fd545, %p160;
	selp.f64 	%fd1703, %fd1692, %fd544, %p160;
	selp.f64 	%fd1702, %fd1691, %fd543, %p160;
	selp.f64 	%fd1701, %fd1690, %fd542, %p160;
	selp.f64 	%fd1700, %fd1689, %fd541, %p160;
	selp.f64 	%fd1699, %fd1688, %fd540, %p160;
$L__BB8_63:
	setp.lt.s32 	%p161, %r162, 193;
	mov.f64 	%fd1710, %fd1699;
	mov.f64 	%fd1711, %fd1700;
	mov.f64 	%fd1712, %fd1701;
	mov.f64 	%fd1713, %fd1702;
	mov.f64 	%fd1714, %fd1703;
	mov.f64 	%fd1715, %fd1704;
	mov.f64 	%fd1716, %fd1705;
	mov.f64 	%fd1717, %fd1706;
	mov.f64 	%fd1718, %fd1707;
	mov.f64 	%fd1719, %fd1708;
	mov.u32 	%r1521, %r1520;
	mov.f64 	%fd1720, %fd1709;
	mov.u64 	%rd889, %rd888;
	@%p161 bra 	$L__BB8_67;
	ld.shared.f64 	%fd573, [_ZN6thrust24THRUST_300001_SM_1000_NS8cuda_cub4core6detail5shmemE+632];
	ld.shared.v2.f64 	{%fd574, %fd575}, [_ZN6thrust24THRUST_300001_SM_1000_NS8cuda_cub4core6detail5shmemE+640];
	ld.shared.v2.f64 	{%fd576, %fd577}, [_ZN6thrust24THRUST_300001_SM_1000_NS8cuda_cub4core6detail5shmemE+656];
	ld.shared.v2.f64 	{%fd578, %fd579}, [_ZN6thrust24THRUST_300001_SM_1000_NS8cuda_cub4core6detail5shmemE+672];
	ld.shared.v2.f64 	{%fd580, %fd581}, [_ZN6thrust24THRUST_300001_SM_1000_NS8cuda_cub4core6detail5shmemE+688];
	ld.shared.f64 	%fd582, [_ZN6thrust24THRUST_300001_SM_1000_NS8cuda_cub4core6detail5shmemE+704];
	ld.shared.u32 	%r67, [_ZN6thrust24THRUST_300001_SM_1000_NS8cuda_cub4core6detail5shmemE+712];
	ld.shared.v2.u64 	{%rd864, %rd58}, [_ZN6thrust24THRUST_300001_SM_1000_NS8cuda_cub4core6detail5shmemE+720];
	mov.b64 	%fd583, %rd864;
	setp.lt.f64 	%p162, %fd1709, %fd583;
	mov.f64 	%fd1710, %fd1699;
	mov.f64 	%fd1711, %fd1700;
	mov.f64 	%fd1712, %fd1701;
	mov.f64 	%fd1713, %fd1702;
	mov.f64 	%fd1714, %fd1703;
	mov.f64 	%fd1715, %fd1704;
	mov.f64 	%fd1716, %fd1705;
	mov.f64 	%fd1717, %fd1706;
	mov.f64 	%fd1718, %fd1707;
	mov.f64 	%fd1719, %fd1708;
	mov.u32 	%r1521, %r1520;
	mov.f64 	%fd1720, %fd1709;
	mov.u64 	%rd889, %rd888;
	@%p162 bra 	$L__BB8_67;
	setp.lt.f64 	%p163, %fd583, %fd1709;
	mov.f64 	%fd1710, %fd573;
	mov.f64 	%fd1711, %fd574;
	mov.f64 	%fd1712, %fd575;
	mov.f64 	%fd1713, %fd576;
	mov.f64 	%fd1714, %fd577;
	mov.f64 	%fd1715, %fd578;
	mov.f64 	%fd1716, %fd579;
	mov.f64 	%fd1717, %fd580;
	mov.f64 	%fd1718, %fd581;
	mov.f64 	%fd1719, %fd582;
	mov.u32 	%r1521, %r67;
	mov.f64 	%fd1720, %fd583;
	mov.u64 	%rd889, %rd58;
	@%p163 bra 	$L__BB8_67;
	setp.lt.s64 	%p164, %rd888, %rd58;
	min.s64 	%rd889, %rd888, %rd58;
	selp.f64 	%fd1720, %fd1709, %fd583, %p164;
	selp.b32 	%r1521, %r1520, %r67, %p164;
	selp.f64 	%fd1719, %fd1708, %fd582, %p164;
	selp.f64 	%fd1718, %fd1707, %fd581, %p164;
	selp.f64 	%fd1717, %fd1706, %fd580, %p164;
	selp.f64 	%fd1716, %fd1705, %fd579, %p164;
	selp.f64 	%fd1715, %fd1704, %fd578, %p164;
	selp.f64 	%fd1714, %fd1703, %fd577, %p164;
	selp.f64 	%fd1713, %fd1702, %fd576, %p164;
	selp.f64 	%fd1712, %fd1701, %fd575, %p164;
	selp.f64 	%fd1711, %fd1700, %fd574, %p164;
	selp.f64 	%fd1710, %fd1699, %fd573, %p164;
$L__BB8_67:
	setp.lt.s32 	%p165, %r162, 225;
	mov.u64 	%rd932, %rd889;
	mov.f64 	%fd2062, %fd1720;
	mov.u32 	%r1557, %r1521;
	mov.f64 	%fd2063, %fd1719;
	mov.f64 	%fd2064, %fd1718;
	mov.f64 	%fd2065, %fd1717;
	mov.f64 	%fd2066, %fd1716;
	mov.f64 	%fd2067, %fd1715;
	mov.f64 	%fd2068, %fd1714;
	mov.f64 	%fd2069, %fd1713;
	mov.f64 	%fd2070, %fd1712;
	mov.f64 	%fd2071, %fd1711;
	mov.f64 	%fd2072, %fd1710;
	@%p165 bra 	$L__BB8_155;
	ld.shared.v2.f64 	{%fd606, %fd607}, [_ZN6thrust24THRUST_300001_SM_1000_NS8cuda_cub4core6detail5shmemE+736];
	ld.shared.v2.f64 	{%fd608, %fd609}, [_ZN6thrust24THRUST_300001_SM_1000_NS8cuda_cub4core6detail5shmemE+752];
	ld.shared.v2.f64 	{%fd610, %fd611}, [_ZN6thrust24THRUST_300001_SM_1000_NS8cuda_cub4core6detail5shmemE+768];
	ld.shared.v2.f64 	{%fd612, %fd613}, [_ZN6thrust24THRUST_300001_SM_1000_NS8cuda_cub4core6detail5shmemE+784];
	ld.shared.v2.f64 	{%fd614, %fd615}, [_ZN6thrust24THRUST_300001_SM_1000_NS8cuda_cub4core6detail5shmemE+800];
	ld.shared.u32 	%r70, [_ZN6thrust24THRUST_300001_SM_1000_NS8cuda_cub4core6detail5shmemE+816];
	ld.shared.f64 	%fd616, [_ZN6thrust24THRUST_300001_SM_1000_NS8cuda_cub4core6detail5shmemE+824];
	ld.shared.u64 	%rd61, [_ZN6thrust24THRUST_300001_SM_1000_NS8cuda_cub4core6detail5shmemE+832];
	setp.lt.f64 	%p166, %fd1720, %fd616;
	mov.u64 	%rd932, %rd889;
	mov.f64 	%fd2062, %fd1720;
	mov.u32 	%r1557, %r1521;
	mov.f64 	%fd2063, %fd1719;
	mov.f64 	%fd2064, %fd1718;
	mov.f64 	%fd2065, %fd1717;
	mov.f64 	%fd2066, %fd1716;
	mov.f64 	%fd2067, %fd1715;
	mov.f64 	%fd2068, %fd1714;
	mov.f64 	%fd2069, %fd1713;
	mov.f64 	%fd2070, %fd1712;
	mov.f64 	%fd2071, %fd1711;
	mov.f64 	%fd2072, %fd1710;
	@%p166 bra 	$L__BB8_155;
	setp.lt.f64 	%p167, %fd616, %fd1720;
	mov.u64 	%rd932, %rd61;
	mov.f64 	%fd2062, %fd616;
	mov.u32 	%r1557, %r70;
	mov.f64 	%fd2063, %fd615;
	mov.f64 	%fd2064, %fd614;
	mov.f64 	%fd2065, %fd613;
	mov.f64 	%fd2066, %fd612;
	mov.f64 	%fd2067, %fd611;
	mov.f64 	%fd2068, %fd610;
	mov.f64 	%fd2069, %fd609;
	mov.f64 	%fd2070, %fd608;
	mov.f64 	%fd2071, %fd607;
	mov.f64 	%fd2072, %fd606;
	@%p167 bra 	$L__BB8_155;
	setp.lt.s64 	%p168, %rd889, %rd61;
	min.s64 	%rd932, %rd889, %rd61;
	selp.f64 	%fd2062, %fd1720, %fd616, %p168;
	selp.b32 	%r1557, %r1521, %r70, %p168;
	selp.f64 	%fd2063, %fd1719, %fd615, %p168;
	selp.f64 	%fd2064, %fd1718, %fd614, %p168;
	selp.f64 	%fd2065, %fd1717, %fd613, %p168;
	selp.f64 	%fd2066, %fd1716, %fd612, %p168;
	selp.f64 	%fd2067, %fd1715, %fd611, %p168;
	selp.f64 	%fd2068, %fd1714, %fd610, %p168;
	selp.f64 	%fd2069, %fd1713, %fd609, %p168;
	selp.f64 	%fd2070, %fd1712, %fd608, %p168;
	selp.f64 	%fd2071, %fd1711, %fd607, %p168;
	selp.f64 	%fd2072, %fd1710, %fd606, %p168;
	bra.uni 	$L__BB8_155;
$L__BB8_71:
	mov.u32 	%r72, %tid.x;
	cvt.u64.u32 	%rd63, %r72;
	mul.wide.u32 	%rd196, %r72, 104;
	add.s64 	%rd170, %rd167, %rd196;
	// begin inline asm
	ld.global.nc.u64 %rd169, [%rd170];
	// end inline asm
	add.s64 	%rd172, %rd170, 8;
	// begin inline asm
	ld.global.nc.u64 %rd171, [%rd172];
	// end inline asm
	add.s64 	%rd174, %rd170, 16;
	// begin inline asm
	ld.global.nc.u64 %rd173, [%rd174];
	// end inline asm
	add.s64 	%rd176, %rd170, 24;
	// begin inline asm
	ld.global.nc.u64 %rd175, [%rd176];
	// end inline asm
	add.s64 	%rd178, %rd170, 32;
	// begin inline asm
	ld.global.nc.u64 %rd177, [%rd178];
	// end inline asm
	add.s64 	%rd180, %rd170, 40;
	// begin inline asm
	ld.global.nc.u64 %rd179, [%rd180];
	// end inline asm
	add.s64 	%rd182, %rd170, 48;
	// begin inline asm
	ld.global.nc.u64 %rd181, [%rd182];
	// end inline asm
	add.s64 	%rd184, %rd170, 56;
	// begin inline asm
	ld.global.nc.u64 %rd183, [%rd184];
	// end inline asm
	add.s64 	%rd186, %rd170, 64;
	// begin inline asm
	ld.global.nc.u64 %rd185, [%rd186];
	// end inline asm
	add.s64 	%rd188, %rd170, 72;
	// begin inline asm
	ld.global.nc.u64 %rd187, [%rd188];
	// end inline asm
	add.s64 	%rd190, %rd170, 80;
	// begin inline asm
	ld.global.nc.u64 %rd189, [%rd190];
	// end inline asm
	add.s64 	%rd192, %rd170, 88;
	// begin inline asm
	ld.global.nc.u64 %rd191, [%rd192];
	// end inline asm
	add.s64 	%rd194, %rd170, 96;
	// begin inline asm
	ld.global.nc.u64 %rd919, [%rd194];
	// end inline asm
	cvt.u32.u64 	%r1544, %rd189;
	mov.b64 	%fd1929, %rd169;
	mov.b64 	%fd1928, %rd171;
	mov.b64 	%fd1927, %rd173;
	mov.b64 	%fd1926, %rd175;
	mov.b64 	%fd1925, %rd177;
	mov.b64 	%fd1924, %rd179;
	mov.b64 	%fd1923, %rd181;
	mov.b64 	%fd1922, %rd183;
	mov.b64 	%fd1921, %rd185;
	mov.b64 	%fd1920, %rd187;
	mov.b64 	%fd1919, %rd191;
	setp.lt.u32 	%p3, %r162, 512;
	mov.b64 	%rd908, 256;
	@%p3 bra 	$L__BB8_93;
	add.s64 	%rd199, %rd1, -512;
	shr.u64 	%rd200, %rd199, 8;
	add.s64 	%rd65, %rd200, 1;
	setp.lt.u64 	%p4, %rd199, 768;
	mov.b64 	%rd908, 256;
	@%p4 bra 	$L__BB8_87;
	and.b64  	%rd890, %rd65, 144115188075855868;
	mad.lo.s64 	%rd202, %rd63, 104, %rd167;
	add.s64 	%rd891, %rd202, 106592;
	mov.b64 	%rd908, 256;
$L__BB8_74:
	add.s64 	%rd204, %rd891, -79968;
	// begin inline asm
	ld.global.nc.u64 %rd203, [%rd204];
	// end inline asm
	add.s64 	%rd206, %rd891, -79960;
	// begin inline asm
	ld.global.nc.u64 %rd205, [%rd206];
	// end inline asm
	add.s64 	%rd208, %rd891, -79952;
	// begin inline asm
	ld.global.nc.u64 %rd207, [%rd208];
	// end inline asm
	add.s64 	%rd210, %rd891, -79944;
	// begin inline asm
	ld.global.nc.u64 %rd209, [%rd210];
	// end inline asm
	add.s64 	%rd212, %rd891, -79936;
	// begin inline asm
	ld.global.nc.u64 %rd211, [%rd212];
	// end inline asm
	add.s64 	%rd214, %rd891, -79928;
	// begin inline asm
	ld.global.nc.u64 %rd213, [%rd214];
	// end inline asm
	add.s64 	%rd216, %rd891, -79920;
	// begin inline asm
	ld.global.nc.u64 %rd215, [%rd216];
	// end inline asm
	add.s64 	%rd218, %rd891, -79912;
	// begin inline asm
	ld.global.nc.u64 %rd217, [%rd218];
	// end inline asm
	add.s64 	%rd220, %rd891, -79904;
	// begin inline asm
	ld.global.nc.u64 %rd219, [%rd220];
	// end inline asm
	add.s64 	%rd222, %rd891, -79896;
	// begin inline asm
	ld.global.nc.u64 %rd221, [%rd222];
	// end inline asm
	add.s64 	%rd224, %rd891, -79888;
	// begin inline asm
	ld.global.nc.u64 %rd223, [%rd224];
	// end inline asm
	add.s64 	%rd226, %rd891, -79880;
	// begin inline asm
	ld.global.nc.u64 %rd225, [%rd226];
	// end inline asm
	add.s64 	%rd228, %rd891, -79872;
	// begin inline asm
	ld.global.nc.u64 %rd227, [%rd228];
	// end inline asm
	cvt.u32.u64 	%r75, %rd223;
	mov.b64 	%fd650, %rd203;
	mov.b64 	%fd651, %rd205;
	mov.b64 	%fd652, %rd207;
	mov.b64 	%fd653, %rd209;
	mov.b64 	%fd654, %rd211;
	mov.b64 	%fd655, %rd213;
	mov.b64 	%fd656, %rd215;
	mov.b64 	%fd657, %rd217;
	mov.b64 	%fd658, %rd219;
	mov.b64 	%fd659, %rd221;
	mov.b64 	%fd660, %rd225;
	setp.lt.f64 	%p5, %fd1919, %fd660;
	mov.u64 	%rd894, %rd919;
	mov.f64 	%fd1732, %fd1919;
	mov.u32 	%r1523, %r1544;
	mov.f64 	%fd1733, %fd1920;
	mov.f64 	%fd1734, %fd1921;
	mov.f64 	%fd1735, %fd1922;
	mov.f64 	%fd1736, %fd1923;
	mov.f64 	%fd1737, %fd1924;
	mov.f64 	%fd1738, %fd1925;
	mov.f64 	%fd1739, %fd1926;
	mov.f64 	%fd1740, %fd1927;
	mov.f64 	%fd1741, %fd1928;
	mov.f64 	%fd1742, %fd1929;
	@%p5 bra 	$L__BB8_77;
	setp.gt.f64 	%p6, %fd1919, %fd660;
	mov.u64 	%rd894, %rd227;
	mov.f64 	%fd1732, %fd660;
	mov.u32 	%r1523, %r75;
	mov.f64 	%fd1733, %fd659;
	mov.f64 	%fd1734, %fd658;
	mov.f64 	%fd1735, %fd657;
	mov.f64 	%fd1736, %fd656;
	mov.f64 	%fd1737, %fd655;
	mov.f64 	%fd1738, %fd654;
	mov.f64 	%fd1739, %fd653;
	mov.f64 	%fd1740, %fd652;
	mov.f64 	%fd1741, %fd651;
	mov.f64 	%fd1742, %fd650;
	@%p6 bra 	$L__BB8_77;
	setp.lt.s64 	%p7, %rd919, %rd227;
	min.s64 	%rd894, %rd919, %rd227;
	selp.f64 	%fd1732, %fd1919, %fd660, %p7;
	selp.b32 	%r1523, %r1544, %r75, %p7;
	selp.f64 	%fd1733, %fd1920, %fd659, %p7;
	selp.f64 	%fd1734, %fd1921, %fd658, %p7;
	selp.f64 	%fd1735, %fd1922, %fd657, %p7;
	selp.f64 	%fd1736, %fd1923, %fd656, %p7;
	selp.f64 	%fd1737, %fd1924, %fd655, %p7;
	selp.f64 	%fd1738, %fd1925, %fd654, %p7;
	selp.f64 	%fd1739, %fd1926, %fd653, %p7;
	selp.f64 	%fd1740, %fd1927, %fd652, %p7;
	selp.f64 	%fd1741, %fd1928, %fd651, %p7;
	selp.f64 	%fd1742, %fd1929, %fd650, %p7;
$L__BB8_77:
	add.s64 	%rd230, %rd891, -53344;
	// begin inline asm
	ld.global.nc.u64 %rd229, [%rd230];
	// end inline asm
	add.s64 	%rd232, %rd891, -53336;
	// begin inline asm
	ld.global.nc.u64 %rd231, [%rd232];
	// end inline asm
	add.s64 	%rd234, %rd891, -53328;
	// begin inline asm
	ld.global.nc.u64 %rd233, [%rd234];
	// end inline asm
	add.s64 	%rd236, %rd891, -53320;
	// begin inline asm
	ld.global.nc.u64 %rd235, [%rd236];
	// end inline asm
	add.s64 	%rd238, %rd891, -53312;
	// begin inline asm
	ld.global.nc.u64 %rd237, [%rd238];
	// end inline asm
	add.s64 	%rd240, %rd891, -53304;
	// begin inline asm
	ld.global.nc.u64 %rd239, [%rd240];
	// end inline asm
	add.s64 	%rd242, %rd891, -53296;
	// begin inline asm
	ld.global.nc.u64 %rd241, [%rd242];
	// end inline asm
	add.s64 	%rd244, %rd891, -53288;
	// begin inline asm
	ld.global.nc.u64 %rd243, [%rd244];
	// end inline asm
	add.s64 	%rd246, %rd891, -53280;
	// begin inline asm
	ld.global.nc.u64 %rd245, [%rd246];
	// end inline asm
	add.s64 	%rd248, %rd891, -53272;
	// begin inline asm
	ld.global.nc.u64 %rd247, [%rd248];
	// end inline asm
	add.s64 	%rd250, %rd891, -53264;
	// begin inline asm
	ld.global.nc.u64 %rd249, [%rd250];
	// end inline asm
	add.s64 	%rd252, %rd891, -53256;
	// begin inline asm
	ld.global.nc.u64 %rd251, [%rd252];
	// end inline asm
	add.s64 	%rd254, %rd891, -53248;
	// begin inline asm
	ld.global.nc.u64 %rd253, [%rd254];
	// end inline asm
	cvt.u32.u64 	%r78, %rd249;
	mov.b64 	%fd683, %rd229;
	mov.b64 	%fd684, %rd231;
	mov.b64 	%fd685, %rd233;
	mov.b64 	%fd686, %rd235;
	mov.b64 	%fd687, %rd237;
	mov.b64 	%fd688, %rd239;
	mov.b64 	%fd689, %rd241;
	mov.b64 	%fd690, %rd243;
	mov.b64 	%fd691, %rd245;
	mov.b64 	%fd692, %rd247;
	mov.b64 	%fd693, %rd251;
	setp.lt.f64 	%p8, %fd1732, %fd693;
	mov.u64 	%rd895, %rd894;
	mov.f64 	%fd1743, %fd1732;
	mov.u32 	%r1524, %r1523;
	mov.f64 	%fd1744, %fd1733;
	mov.f64 	%fd1745, %fd1734;
	mov.f64 	%fd1746, %fd1735;
	mov.f64 	%fd1747, %fd1736;
	mov.f64 	%fd1748, %fd1737;
	mov.f64 	%fd1749, %fd1738;
	mov.f64 	%fd1750, %fd1739;
	mov.f64 	%fd1751, %fd1740;
	mov.f64 	%fd1752, %fd1741;
	mov.f64 	%fd1753, %fd1742;
	@%p8 bra 	$L__BB8_80;
	setp.gt.f64 	%p9, %fd1732, %fd693;
	mov.u64 	%rd895, %rd253;
	mov.f64 	%fd1743, %fd693;
	mov.u32 	%r1524, %r78;
	mov.f64 	%fd1744, %fd692;
	mov.f64 	%fd1745, %fd691;
	mov.f64 	%fd1746, %fd690;
	mov.f64 	%fd1747, %fd689;
	mov.f64 	%fd1748, %fd688;
	mov.f64 	%fd1749, %fd687;
	mov.f64 	%fd1750, %fd686;
	mov.f64 	%fd1751, %fd685;
	mov.f64 	%fd1752, %fd684;
	mov.f64 	%fd1753, %fd683;
	@%p9 bra 	$L__BB8_80;
	setp.lt.s64 	%p10, %rd894, %rd253;
	min.s64 	%rd895, %rd894, %rd253;
	selp.f64 	%fd1743, %fd1732, %fd693, %p10;
	selp.b32 	%r1524, %r1523, %r78, %p10;
	selp.f64 	%fd1744, %fd1733, %fd692, %p10;
	selp.f64 	%fd1745, %fd1734, %fd691, %p10;
	selp.f64 	%fd1746, %fd1735, %fd690, %p10;
	selp.f64 	%fd1747, %fd1736, %fd689, %p10;
	selp.f64 	%fd1748, %fd1737, %fd688, %p10;
	selp.f64 	%fd1749, %fd1738, %fd687, %p10;
	selp.f64 	%fd1750, %fd1739, %fd686, %p10;
	selp.f64 	%fd1751, %fd1740, %fd685, %p10;
	selp.f64 	%fd1752, %fd1741, %fd684, %p10;
	selp.f64 	%fd1753, %fd1742, %fd683, %p10;
$L__BB8_80:
	add.s64 	%rd256, %rd891, -26720;
	// begin inline asm
	ld.global.nc.u64 %rd255, [%rd256];
	// end inline asm
	add.s64 	%rd258, %rd891, -26712;
	// begin inline asm
	ld.global.nc.u64 %rd257, [%rd258];
	// end inline asm
	add.s64 	%rd260, %rd891, -26704;
	// begin inline asm
	ld.global.nc.u64 %rd259, [%rd260];
	// end inline asm
	add.s64 	%rd262, %rd891, -26696;
	// begin inline asm
	ld.global.nc.u64 %rd261, [%rd262];
	// end inline asm
	add.s64 	%rd264, %rd891, -26688;
	// begin inline asm
	ld.global.nc.u64 %rd263, [%rd264];
	// end inline asm
	add.s64 	%rd266, %rd891, -26680;
	// begin inline asm
	ld.global.nc.u64 %rd265, [%rd266];
	// end inline asm
	add.s64 	%rd268, %rd891, -26672;
	// begin inline asm
	ld.global.nc.u64 %rd267, [%rd268];
	// end inline asm
	add.s64 	%rd270, %rd891, -26664;
	// begin inline asm
	ld.global.nc.u64 %rd269, [%rd270];
	// end inline asm
	add.s64 	%rd272, %rd891, -26656;
	// begin inline asm
	ld.global.nc.u64 %rd271, [%rd272];
	// end inline asm
	add.s64 	%rd274, %rd891, -26648;
	// begin inline asm
	ld.global.nc.u64 %rd273, [%rd274];
	// end inline asm
	add.s64 	%rd276, %rd891, -26640;
	// begin inline asm
	ld.global.nc.u64 %rd275, [%rd276];
	// end inline asm
	add.s64 	%rd278, %rd891, -26632;
	// begin inline asm
	ld.global.nc.u64 %rd277, [%rd278];
	// end inline asm
	add.s64 	%rd280, %rd891, -26624;
	// begin inline asm
	ld.global.nc.u64 %rd279, [%rd280];
	// end inline asm
	cvt.u32.u64 	%r81, %rd275;
	mov.b64 	%fd716, %rd255;
	mov.b64 	%fd717, %rd257;
	mov.b64 	%fd718, %rd259;
	mov.b64 	%fd719, %rd261;
	mov.b64 	%fd720, %rd263;
	mov.b64 	%fd721, %rd265;
	mov.b64 	%fd722, %rd267;
	mov.b64 	%fd723, %rd269;
	mov.b64 	%fd724, %rd271;
	mov.b64 	%fd725, %rd273;
	mov.b64 	%fd726, %rd277;
	setp.lt.f64 	%p11, %fd1743, %fd726;
	mov.u64 	%rd896, %rd895;
	mov.f64 	%fd1754, %fd1743;
	mov.u32 	%r1525, %r1524;
	mov.f64 	%fd1755, %fd1744;
	mov.f64 	%fd1756, %fd1745;
	mov.f64 	%fd1757, %fd1746;
	mov.f64 	%fd1758, %fd1747;
	mov.f64 	%fd1759, %fd1748;
	mov.f64 	%fd1760, %fd1749;
	mov.f64 	%fd1761, %fd1750;
	mov.f64 	%fd1762, %fd1751;
	mov.f64 	%fd1763, %fd1752;
	mov.f64 	%fd1764, %fd1753;
	@%p11 bra 	$L__BB8_83;
	setp.gt.f64 	%p12, %fd1743, %fd726;
	mov.u64 	%rd896, %rd279;
	mov.f64 	%fd1754, %fd726;
	mov.u32 	%r1525, %r81;
	mov.f64 	%fd1755, %fd725;
	mov.f64 	%fd1756, %fd724;
	mov.f64 	%fd1757, %fd723;
	mov.f64 	%fd1758, %fd722;
	mov.f64 	%fd1759, %fd721;
	mov.f64 	%fd1760, %fd720;
	mov.f64 	%fd1761, %fd719;
	mov.f64 	%fd1762, %fd718;
	mov.f64 	%fd1763, %fd717;
	mov.f64 	%fd1764, %fd716;
	@%p12 bra 	$L__BB8_83;
	setp.lt.s64 	%p13, %rd895, %rd279;
	min.s64 	%rd896, %rd895, %rd279;
	selp.f64 	%fd1754, %fd1743, %fd726, %p13;
	selp.b32 	%r1525, %r1524, %r81, %p13;
	selp.f64 	%fd1755, %fd1744, %fd725, %p13;
	selp.f64 	%fd1756, %fd1745, %fd724, %p13;
	selp.f64 	%fd1757, %fd1746, %fd723, %p13;
	selp.f64 	%fd1758, %fd1747, %fd722, %p13;
	selp.f64 	%fd1759, %fd1748, %fd721, %p13;
	selp.f64 	%fd1760, %fd1749, %fd720, %p13;
	selp.f64 	%fd1761, %fd1750, %fd719, %p13;
	selp.f64 	%fd1762, %fd1751, %fd718, %p13;
	selp.f64 	%fd1763, %fd1752, %fd717, %p13;
	selp.f64 	%fd1764, %fd1753, %fd716, %p13;
$L__BB8_83:
	add.s64 	%rd282, %rd891, -96;
	// begin inline asm
	ld.global.nc.u64 %rd281, [%rd282];
	// end inline asm
	add.s64 	%rd284, %rd891, -88;
	// begin inline asm
	ld.global.nc.u64 %rd283, [%rd284];
	// end inline asm
	add.s64 	%rd286, %rd891, -80;
	// begin inline asm
	ld.global.nc.u64 %rd285, [%rd286];
	// end inline asm
	add.s64 	%rd288, %rd891, -72;
	// begin inline asm
	ld.global.nc.u64 %rd287, [%rd288];
	// end inline asm
	add.s64 	%rd290, %rd891, -64;
	// begin inline asm
	ld.global.nc.u64 %rd289, [%rd290];
	// end inline asm
	add.s64 	%rd292, %rd891, -56;
	// begin inline asm
	ld.global.nc.u64 %rd291, [%rd292];
	// end inline asm
	add.s64 	%rd294, %rd891, -48;
	// begin inline asm
	ld.global.nc.u64 %rd293, [%rd294];
	// end inline asm
	add.s64 	%rd296, %rd891, -40;
	// begin inline asm
	ld.global.nc.u64 %rd295, [%rd296];
	// end inline asm
	add.s64 	%rd298, %rd891, -32;
	// begin inline asm
	ld.global.nc.u64 %rd297, [%rd298];
	// end inline asm
	add.s64 	%rd300, %rd891, -24;
	// begin inline asm
	ld.global.nc.u64 %rd299, [%rd300];
	// end inline asm
	add.s64 	%rd302, %rd891, -16;
	// begin inline asm
	ld.global.nc.u64 %rd301, [%rd302];
	// end inline asm
	add.s64 	%rd304, %rd891, -8;
	// begin inline asm
	ld.global.nc.u64 %rd303, [%rd304];
	// end inline asm
	// begin inline asm
	ld.global.nc.u64 %rd305, [%rd891];
	// end inline asm
	cvt.u32.u64 	%r84, %rd301;
	mov.b64 	%fd749, %rd281;
	mov.b64 	%fd750, %rd283;
	mov.b64 	%fd751, %rd285;
	mov.b64 	%fd752, %rd287;
	mov.b64 	%fd753, %rd289;
	mov.b64 	%fd754, %rd291;
	mov.b64 	%fd755, %rd293;
	mov.b64 	%fd756, %rd295;
	mov.b64 	%fd757, %rd297;
	mov.b64 	%fd758, %rd299;
	mov.b64 	%fd759, %rd303;
	setp.lt.f64 	%p14, %fd1754, %fd759;
	mov.u64 	%rd919, %rd896;
	mov.f64 	%fd1919, %fd1754;
	mov.u32 	%r1544, %r1525;
	mov.f64 	%fd1920, %fd1755;
	mov.f64 	%fd1921, %fd1756;
	mov.f64 	%fd1922, %fd1757;
	mov.f64 	%fd1923, %fd1758;
	mov.f64 	%fd1924, %fd1759;
	mov.f64 	%fd1925, %fd1760;
	mov.f64 	%fd1926, %fd1761;
	mov.f64 	%fd1927, %fd1762;
	mov.f64 	%fd1928, %fd1763;
	mov.f64 	%fd1929, %fd1764;
	@%p14 bra 	$L__BB8_86;
	setp.gt.f64 	%p15, %fd1754, %fd759;
	mov.u64 	%rd919, %rd305;
	mov.f64 	%fd1919, %fd759;
	mov.u32 	%r1544, %r84;
	mov.f64 	%fd1920, %fd758;
	mov.f64 	%fd1921, %fd757;
	mov.f64 	%fd1922, %fd756;
	mov.f64 	%fd1923, %fd755;
	mov.f64 	%fd1924, %fd754;
	mov.f64 	%fd1925, %fd753;
	mov.f64 	%fd1926, %fd752;
	mov.f64 	%fd1927, %fd751;
	mov.f64 	%fd1928, %fd750;
	mov.f64 	%fd1929, %fd749;
	@%p15 bra 	$L__BB8_86;
	setp.lt.s64 	%p16, %rd896, %rd305;
	min.s64 	%rd919, %rd896, %rd305;
	selp.f64 	%fd1919, %fd1754, %fd759, %p16;
	selp.b32 	%r1544, %r1525, %r84, %p16;
	selp.f64 	%fd1920, %fd1755, %fd758, %p16;
	selp.f64 	%fd1921, %fd1756, %fd757, %p16;
	selp.f64 	%fd1922, %fd1757, %fd756, %p16;
	selp.f64 	%fd1923, %fd1758, %fd755, %p16;
	selp.f64 	%fd1924, %fd1759, %fd754, %p16;
	selp.f64 	%fd1925, %fd1760, %fd753, %p16;
	selp.f64 	%fd1926, %fd1761, %fd752, %p16;
	selp.f64 	%fd1927, %fd1762, %fd751, %p16;
	selp.f64 	%fd1928, %fd1763, %fd750, %p16;
	selp.f64 	%fd1929, %fd1764, %fd749, %p16;
$L__BB8_86:
	add.s64 	%rd908, %rd908, 1024;
	add.s64 	%rd891, %rd891, 106496;
	add.s64 	%rd890, %rd890, -4;
	setp.ne.s64 	%p17, %rd890, 0;
	@%p17 bra 	$L__BB8_74;
$L__BB8_87:
	cvt.u64.u32 	%rd307, %r162;
	add.s64 	%rd308, %rd307, -512;
	shr.u64 	%rd309, %rd308, 8;
	add.s64 	%rd310, %rd309, 1;
	and.b64  	%rd902, %rd310, 3;
	setp.eq.s64 	%p18, %rd902, 0;
	@%p18 bra 	$L__BB8_93;
	mul.wide.u32 	%rd311, %r72, 104;
	mad.lo.s64 	%rd312, %rd908, 104, %rd311;
	add.s64 	%rd903, %rd167, %rd312;
$L__BB8_89:
	.pragma "nounroll";
	mov.u64 	%rd96, %rd919;
	mov.f64 	%fd814, %fd1919;
	mov.u32 	%r89, %r1544;
	mov.f64 	%fd813, %fd1920;
	mov.f64 	%fd812, %fd1921;
	mov.f64 	%fd811, %fd1922;
	mov.f64 	%fd810, %fd1923;
	mov.f64 	%fd809, %fd1924;
	mov.f64 	%fd808, %fd1925;
	mov.f64 	%fd807, %fd1926;
	mov.f64 	%fd806, %fd1927;
	mov.f64 	%fd805, %fd1928;
	mov.f64 	%fd804, %fd1929;
	// begin inline asm
	ld.global.nc.u64 %rd313, [%rd903];
	// end inline asm
	add.s64 	%rd316, %rd903, 8;
	// begin inline asm
	ld.global.nc.u64 %rd315, [%rd316];
	// end inline asm
	add.s64 	%rd318, %rd903, 16;
	// begin inline asm
	ld.global.nc.u64 %rd317, [%rd318];
	// end inline asm
	add.s64 	%rd320, %rd903, 24;
	// begin inline asm
	ld.global.nc.u64 %rd319, [%rd320];
	// end inline asm
	add.s64 	%rd322, %rd903, 32;
	// begin inline asm
	ld.global.nc.u64 %rd321, [%rd322];
	// end inline asm
	add.s64 	%rd324, %rd903, 40;
	// begin inline asm
	ld.global.nc.u64 %rd323, [%rd324];
	// end inline asm
	add.s64 	%rd326, %rd903, 48;
	// begin inline asm
	ld.global.nc.u64 %rd325, [%rd326];
	// end inline asm
	add.s64 	%rd328, %rd903, 56;
	// begin inline asm
	ld.global.nc.u64 %rd327, [%rd328];
	// end inline asm
	add.s64 	%rd330, %rd903, 64;
	// begin inline asm
	ld.global.nc.u64 %rd329, [%rd330];
	// end inline asm
	add.s64 	%rd332, %rd903, 72;
	// begin inline asm
	ld.global.nc.u64 %rd331, [%rd332];
	// end inline asm
	add.s64 	%rd334, %rd903, 80;
	// begin inline asm
	ld.global.nc.u64 %rd333, [%rd334];
	// end inline asm
	add.s64 	%rd336, %rd903, 88;
	// begin inline asm
	ld.global.nc.u64 %rd335, [%rd336];
	// end inline asm
	add.s64 	%rd338, %rd903, 96;
	// begin inline asm
	ld.global.nc.u64 %rd337, [%rd338];
	// end inline asm
	cvt.u32.u64 	%r90, %rd333;
	mov.b64 	%fd815, %rd313;
	mov.b64 	%fd816, %rd315;
	mov.b64 	%fd817, %rd317;
	mov.b64 	%fd818, %rd319;
	mov.b64 	%fd819, %rd321;
	mov.b64 	%fd820, %rd323;
	mov.b64 	%fd821, %rd325;
	mov.b64 	%fd822, %rd327;
	mov.b64 	%fd823, %rd329;
	mov.b64 	%fd824, %rd331;
	mov.b64 	%fd825, %rd335;
	setp.lt.f64 	%p19, %fd814, %fd825;
	@%p19 bra 	$L__BB8_92;
	setp.gt.f64 	%p20, %fd814, %fd825;
	mov.u64 	%rd919, %rd337;
	mov.f64 	%fd1919, %fd825;
	mov.u32 	%r1544, %r90;
	mov.f64 	%fd1920, %fd824;
	mov.f64 	%fd1921, %fd823;
	mov.f64 	%fd1922, %fd822;
	mov.f64 	%fd1923, %fd821;
	mov.f64 	%fd1924, %fd820;
	mov.f64 	%fd1925, %fd819;
	mov.f64 	%fd1926, %fd818;
	mov.f64 	%fd1927, %fd817;
	mov.f64 	%fd1928, %fd816;
	mov.f64 	%fd1929, %fd815;
	@%p20 bra 	$L__BB8_92;
	setp.lt.s64 	%p21, %rd96, %rd337;
	min.s64 	%rd919, %rd96, %rd337;
	selp.f64 	%fd1919, %fd814, %fd825, %p21;
	selp.b32 	%r1544, %r89, %r90, %p21;
	selp.f64 	%fd1920, %fd813, %fd824, %p21;
	selp.f64 	%fd1921, %fd812, %fd823, %p21;
	selp.f64 	%fd1922, %fd811, %fd822, %p21;
	selp.f64 	%fd1923, %fd810, %fd821, %p21;
	selp.f64 	%fd1924, %fd809, %fd820, %p21;
	selp.f64 	%fd1925, %fd808, %fd819, %p21;
	selp.f64 	%fd1926, %fd807, %fd818, %p21;
	selp.f64 	%fd1927, %fd806, %fd817, %p21;
	selp.f64 	%fd1928, %fd805, %fd816, %p21;
	selp.f64 	%fd1929, %fd804, %fd815, %p21;
$L__BB8_92:
	add.s64 	%rd908, %rd908, 256;
	add.s64 	%rd903, %rd903, 26624;
	add.s64 	%rd902, %rd902, -1;
	setp.ne.s64 	%p22, %rd902, 0;
	@%p22 bra 	$L__BB8_89;
$L__BB8_93:
	cvt.s64.s32 	%rd339, %r162;
	setp.ge.s64 	%p23, %rd908, %rd339;
	@%p23 bra 	$L__BB8_116;
	cvt.u32.u64 	%r94, %rd908;
	sub.s32 	%r95, %r162, %r94;
	setp.ge.s32 	%p24, %r72, %r95;
	@%p24 bra 	$L__BB8_116;
	not.b32 	%r165, %r72;
	add.s32 	%r166, %r162, %r165;
	sub.s32 	%r96, %r166, %r94;
	and.b32  	%r167, %r96, 768;
	setp.eq.s32 	%p25, %r167, 768;
	mov.u32 	%r1536, %r72;
	@%p25 bra 	$L__BB8_101;
	cvt.u64.u32 	%rd341, %r72;
	add.s64 	%rd342, %rd908, %rd341;
	mad.lo.s64 	%rd343, %rd342, 104, %rd167;
	add.s64 	%rd909, %rd343, 96;
	shr.u32 	%r168, %r96, 8;
	add.s32 	%r169, %r168, 1;
	and.b32  	%r170, %r169, 3;
	neg.s32 	%r1532, %r170;
	mov.u32 	%r1536, %r72;
$L__BB8_97:
	.pragma "nounroll";
	mov.u64 	%rd107, %rd919;
	mov.f64 	%fd869, %fd1919;
	mov.u32 	%r100, %r1544;
	mov.f64 	%fd868, %fd1920;
	mov.f64 	%fd867, %fd1921;
	mov.f64 	%fd866, %fd1922;
	mov.f64 	%fd865, %fd1923;
	mov.f64 	%fd864, %fd1924;
	mov.f64 	%fd863, %fd1925;
	mov.f64 	%fd862, %fd1926;
	mov.f64 	%fd861, %fd1927;
	mov.f64 	%fd860, %fd1928;
	mov.f64 	%fd859, %fd1929;
	add.s64 	%rd345, %rd909, -96;
	// begin inline asm
	ld.global.nc.u64 %rd344, [%rd345];
	// end inline asm
	add.s64 	%rd347, %rd909, -88;
	// begin inline asm
	ld.global.nc.u64 %rd346, [%rd347];
	// end inline asm
	add.s64 	%rd349, %rd909, -80;
	// begin inline asm
	ld.global.nc.u64 %rd348, [%rd349];
	// end inline asm
	add.s64 	%rd351, %rd909, -72;
	// begin inline asm
	ld.global.nc.u64 %rd350, [%rd351];
	// end inline asm
	add.s64 	%rd353, %rd909, -64;
	// begin inline asm
	ld.global.nc.u64 %rd352, [%rd353];
	// end inline asm
	add.s64 	%rd355, %rd909, -56;
	// begin inline asm
	ld.global.nc.u64 %rd354, [%rd355];
	// end inline asm
	add.s64 	%rd357, %rd909, -48;
	// begin inline asm
	ld.global.nc.u64 %rd356, [%rd357];
	// end inline asm
	add.s64 	%rd359, %rd909, -40;
	// begin inline asm
	ld.global.nc.u64 %rd358, [%rd359];
	// end inline asm
	add.s64 	%rd361, %rd909, -32;
	// begin inline asm
	ld.global.nc.u64 %rd360, [%rd361];
	// end inline asm
	add.s64 	%rd363, %rd909, -24;
	// begin inline asm
	ld.global.nc.u64 %rd362, [%rd363];
	// end inline asm
	add.s64 	%rd365, %rd909, -16;
	// begin inline asm
	ld.global.nc.u64 %rd364, [%rd365];
	// end inline asm
	add.s64 	%rd367, %rd909, -8;
	// begin inline asm
	ld.global.nc.u64 %rd366, [%rd367];
	// end inline asm
	// begin inline asm
	ld.global.nc.u64 %rd368, [%rd909];
	// end inline asm
	cvt.u32.u64 	%r101, %rd364;
	mov.b64 	%fd870, %rd344;
	mov.b64 	%fd871, %rd346;
	mov.b64 	%fd872, %rd348;
	mov.b64 	%fd873, %rd350;
	mov.b64 	%fd874, %rd352;
	mov.b64 	%fd875, %rd354;
	mov.b64 	%fd876, %rd356;
	mov.b64 	%fd877, %rd358;
	mov.b64 	%fd878, %rd360;
	mov.b64 	%fd879, %rd362;
	mov.b64 	%fd880, %rd366;
	setp.lt.f64 	%p26, %fd869, %fd880;
	@%p26 bra 	$L__BB8_100;
	setp.gt.f64 	%p27, %fd869, %fd880;
	mov.u64 	%rd919, %rd368;
	mov.f64 	%fd1919, %fd880;
	mov.u32 	%r1544, %r101;
	mov.f64 	%fd1920, %fd879;
	mov.f64 	%fd1921, %fd878;
	mov.f64 	%fd1922, %fd877;
	mov.f64 	%fd1923, %fd876;
	mov.f64 	%fd1924, %fd875;
	mov.f64 	%fd1925, %fd874;
	mov.f64 	%fd1926, %fd873;
	mov.f64 	%fd1927, %fd872;
	mov.f64 	%fd1928, %fd871;
	mov.f64 	%fd1929, %fd870;
	@%p27 bra 	$L__BB8_100;
	setp.lt.s64 	%p28, %rd107, %rd368;
	min.s64 	%rd919, %rd107, %rd368;
	selp.f64 	%fd1919, %fd869, %fd880, %p28;
	selp.b32 	%r1544, %r100, %r101, %p28;
	selp.f64 	%fd1920, %fd868, %fd879, %p28;
	selp.f64 	%fd1921, %fd867, %fd878, %p28;
	selp.f64 	%fd1922, %fd866, %fd877, %p28;
	selp.f64 	%fd1923, %fd865, %fd876, %p28;
	selp.f64 	%fd1924, %fd864, %fd875, %p28;
	selp.f64 	%fd1925, %fd863, %fd874, %p28;
	selp.f64 	%fd1926, %fd862, %fd873, %p28;
	selp.f64 	%fd1927, %fd861, %fd872, %p28;
	selp.f64 	%fd1928, %fd860, %fd871, %p28;
	selp.f64 	%fd1929, %fd859, %fd870, %p28;
$L__BB8_100:
	add.s32 	%r1536, %r1536, 256;
	add.s64 	%rd909, %rd909, 26624;
	add.s32 	%r1532, %r1532, 1;
	setp.ne.s32 	%p29, %r1532, 0;
	@%p29 bra 	$L__BB8_97;
$L__BB8_101:
	setp.lt.u32 	%p30, %r96, 768;
	@%p30 bra 	$L__BB8_116;
	cvt.u64.u32 	%rd370, %r1536;
	add.s64 	%rd371, %rd908, %rd370;
	mad.lo.s64 	%rd372, %rd371, 104, %rd167;
	add.s64 	%rd914, %rd372, 79968;
$L__BB8_103:
	add.s64 	%rd374, %rd914, -79968;
	// begin inline asm
	ld.global.nc.u64 %rd373, [%rd374];
	// end inline asm
	add.s64 	%rd376, %rd914, -79960;
	// begin inline asm
	ld.global.nc.u64 %rd375, [%rd376];
	// end inline asm
	add.s64 	%rd378, %rd914, -79952;
	// begin inline asm
	ld.global.nc.u64 %rd377, [%rd378];
	// end inline asm
	add.s64 	%rd380, %rd914, -79944;
	// begin inline asm
	ld.global.nc.u64 %rd379, [%rd380];
	// end inline asm
	add.s64 	%rd382, %rd914, -79936;
	// begin inline asm
	ld.global.nc.u64 %rd381, [%rd382];
	// end inline asm
	add.s64 	%rd384, %rd914, -79928;
	// begin inline asm
	ld.global.nc.u64 %rd383, [%rd384];
	// end inline asm
	add.s64 	%rd386, %rd914, -79920;
	// begin inline asm
	ld.global.nc.u64 %rd385, [%rd386];
	// end inline asm
	add.s64 	%rd388, %rd914, -79912;
	// begin inline asm
	ld.global.nc.u64 %rd387, [%rd388];
	// end inline asm
	add.s64 	%rd390, %rd914, -79904;
	// begin inline asm
	ld.global.nc.u64 %rd389, [%rd390];
	// end inline asm
	add.s64 	%rd392, %rd914, -79896;
	// begin inline asm
	ld.global.nc.u64 %rd391, [%rd392];
	// end inline asm
	add.s64 	%rd394, %rd914, -79888;
	// begin inline asm
	ld.global.nc.u64 %rd393, [%rd394];
	// end inline asm
	add.s64 	%rd396, %rd914, -79880;
	// begin inline asm
	ld.global.nc.u64 %rd395, [%rd396];
	// end inline asm
	add.s64 	%rd398, %rd914, -79872;
	// begin inline asm
	ld.global.nc.u64 %rd397, [%rd398];
	// end inline asm
	cvt.u32.u64 	%r111, %rd393;
	mov.b64 	%fd936, %rd373;
	mov.b64 	%fd937, %rd375;
	mov.b64 	%fd938, %rd377;
	mov.b64 	%fd939, %rd379;
	mov.b64 	%fd940, %rd381;
	mov.b64 	%fd941, %rd383;
	mov.b64 	%fd942, %rd385;
	mov.b64 	%fd943, %rd387;
	mov.b64 	%fd944, %rd389;
	mov.b64 	%fd945, %rd391;
	mov.b64 	%fd946, %rd395;
	setp.lt.f64 	%p31, %fd1919, %fd946;
	mov.u64 	%rd916, %rd919;
	mov.f64 	%fd1886, %fd1919;
	mov.u32 	%r1541, %r1544;
	mov.f64 	%fd1887, %fd1920;
	mov.f64 	%fd1888, %fd1921;
	mov.f64 	%fd1889, %fd1922;
	mov.f64 	%fd1890, %fd1923;
	mov.f64 	%fd1891, %fd1924;
	mov.f64 	%fd1892, %fd1925;
	mov.f64 	%fd1893, %fd1926;
	mov.f64 	%fd1894, %fd1927;
	mov.f64 	%fd1895, %fd1928;
	mov.f64 	%fd1896, %fd1929;
	@%p31 bra 	$L__BB8_106;
	setp.gt.f64 	%p32, %fd1919, %fd946;
	mov.u64 	%rd916, %rd397;
	mov.f64 	%fd1886, %fd946;
	mov.u32 	%r1541, %r111;
	mov.f64 	%fd1887, %fd945;
	mov.f64 	%fd1888, %fd944;
	mov.f64 	%fd1889, %fd943;
	mov.f64 	%fd1890, %fd942;
	mov.f64 	%fd1891, %fd941;
	mov.f64 	%fd1892, %fd940;
	mov.f64 	%fd1893, %fd939;
	mov.f64 	%fd1894, %fd938;
	mov.f64 	%fd1895, %fd937;
	mov.f64 	%fd1896, %fd936;
	@%p32 bra 	$L__BB8_106;
	setp.lt.s64 	%p33, %rd919, %rd397;
	min.s64 	%rd916, %rd919, %rd397;
	selp.f64 	%fd1886, %fd1919, %fd946, %p33;
	selp.b32 	%r1541, %r1544, %r111, %p33;
	selp.f64 	%fd1887, %fd1920, %fd945, %p33;
	selp.f64 	%fd1888, %fd1921, %fd944, %p33;
	selp.f64 	%fd1889, %fd1922, %fd943, %p33;
	selp.f64 	%fd1890, %fd1923, %fd942, %p33;
	selp.f64 	%fd1891, %fd1924, %fd941, %p33;
	selp.f64 	%fd1892, %fd1925, %fd940, %p33;
	selp.f64 	%fd1893, %fd1926, %fd939, %p33;
	selp.f64 	%fd1894, %fd1927, %fd938, %p33;
	selp.f64 	%fd1895, %fd1928, %fd937, %p33;
	selp.f64 	%fd1896, %fd1929, %fd936, %p33;
$L__BB8_106:
	add.s64 	%rd400, %rd914, -53344;
	// begin inline asm
	ld.global.nc.u64 %rd399, [%rd400];
	// end inline asm
	add.s64 	%rd402, %rd914, -53336;
	// begin inline asm
	ld.global.nc.u64 %rd401, [%rd402];
	// end inline asm
	add.s64 	%rd404, %rd914, -53328;
	// begin inline asm
	ld.global.nc.u64 %rd403, [%rd404];
	// end inline asm
	add.s64 	%rd406, %rd914, -53320;
	// begin inline asm
	ld.global.nc.u64 %rd405, [%rd406];
	// end inline asm
	add.s64 	%rd408, %rd914, -53312;
	// begin inline asm
	ld.global.nc.u64 %rd407, [%rd408];
	// end inline asm
	add.s64 	%rd410, %rd914, -53304;
	// begin inline asm
	ld.global.nc.u64 %rd409, [%rd410];
	// end inline asm
	add.s64 	%rd412, %rd914, -53296;
	// begin inline asm
	ld.global.nc.u64 %rd411, [%rd412];
	// end inline asm
	add.s64 	%rd414, %rd914, -53288;
	// begin inline asm
	ld.global.nc.u64 %rd413, [%rd414];
	// end inline asm
	add.s64 	%rd416, %rd914, -53280;
	// begin inline asm
	ld.global.nc.u64 %rd415, [%rd416];
	// end inline asm
	add.s64 	%rd418, %rd914, -53272;
	// begin inline asm
	ld.global.nc.u64 %rd417, [%rd418];
	// end inline asm
	add.s64 	%rd420, %rd914, -53264;
	// begin inline asm
	ld.global.nc.u64 %rd419, [%rd420];
	// end inline asm
	add.s64 	%rd422, %rd914, -53256;
	// begin inline asm
	ld.global.nc.u64 %rd421, [%rd422];
	// end inline asm
	add.s64 	%rd424, %rd914, -53248;
	// begin inline asm
	ld.global.nc.u64 %rd423, [%rd424];
	// end inline asm
	cvt.u32.u64 	%r114, %rd419;
	mov.b64 	%fd969, %rd399;
	mov.b64 	%fd970, %rd401;
	mov.b64 	%fd971, %rd403;
	mov.b64 	%fd972, %rd405;
	mov.b64 	%fd973, %rd407;
	mov.b64 	%fd974, %rd409;
	mov.b64 	%fd975, %rd411;
	mov.b64 	%fd976, %rd413;
	mov.b64 	%fd977, %rd415;
	mov.b64 	%fd978, %rd417;
	mov.b64 	%fd979, %rd421;
	setp.lt.f64 	%p34, %fd1886, %fd979;
	mov.u64 	%rd917, %rd916;
	mov.f64 	%fd1897, %fd1886;
	mov.u32 	%r1542, %r1541;
	mov.f64 	%fd1898, %fd1887;
	mov.f64 	%fd1899, %fd1888;
	mov.f64 	%fd1900, %fd1889;
	mov.f64 	%fd1901, %fd1890;
	mov.f64 	%fd1902, %fd1891;
	mov.f64 	%fd1903, %fd1892;
	mov.f64 	%fd1904, %fd1893;
	mov.f64 	%fd1905, %fd1894;
	mov.f64 	%fd1906, %fd1895;
	mov.f64 	%fd1907, %fd1896;
	@%p34 bra 	$L__BB8_109;
	setp.gt.f64 	%p35, %fd1886, %fd979;
	mov.u64 	%rd917, %rd423;
	mov.f64 	%fd1897, %fd979;
	mov.u32 	%r1542, %r114;
	mov.f64 	%fd1898, %fd978;
	mov.f64 	%fd1899, %fd977;
	mov.f64 	%fd1900, %fd976;
	mov.f64 	%fd1901, %fd975;
	mov.f64 	%fd1902, %fd974;
	mov.f64 	%fd1903, %fd973;
	mov.f64 	%fd1904, %fd972;
	mov.f64 	%fd1905, %fd971;
	mov.f64 	%fd1906, %fd970;
	mov.f64 	%fd1907, %fd969;
	@%p35 bra 	$L__BB8_109;
	setp.lt.s64 	%p36, %rd916, %rd423;
	min.s64 	%rd917, %rd916, %rd423;
	selp.f64 	%fd1897, %fd1886, %fd979, %p36;
	selp.b32 	%r1542, %r1541, %r114, %p36;
	selp.f64 	%fd1898, %fd1887, %fd978, %p36;
	selp.f64 	%fd1899, %fd1888, %fd977, %p36;
	selp.f64 	%fd1900, %fd1889, %fd976, %p36;
	selp.f64 	%fd1901, %fd1890, %fd975, %p36;
	selp.f64 	%fd1902, %fd1891, %fd974, %p36;
	selp.f64 	%fd1903, %fd1892, %fd973, %p36;
	selp.f64 	%fd1904, %fd1893, %fd972, %p36;
	selp.f64 	%fd1905, %fd1894, %fd971, %p36;
	selp.f64 	%fd1906, %fd1895, %fd970, %p36;
	selp.f64 	%fd1907, %fd1896, %fd969, %p36;
$L__BB8_109:
	add.s64 	%rd426, %rd914, -26720;
	// begin inline asm
	ld.global.nc.u64 %rd425, [%rd426];
	// end inline asm
	add.s64 	%rd428, %rd914, -26712;
	// begin inline asm
	ld.global.nc.u64 %rd427, [%rd428];
	// end inline asm
	add.s64 	%rd430, %rd914, -26704;
	// begin inline asm
	ld.global.nc.u64 %rd429, [%rd430];
	// end inline asm
	add.s64 	%rd432, %rd914, -26696;
	// begin inline asm
	ld.global.nc.u64 %rd431, [%rd432];
	// end inline asm
	add.s64 	%rd434, %rd914, -26688;
	// begin inline asm
	ld.global.nc.u64 %rd433, [%rd434];
	// end inline asm
	add.s64 	%rd436, %rd914, -26680;
	// begin inline asm
	ld.global.nc.u64 %rd435, [%rd436];
	// end inline asm
	add.s64 	%rd438, %rd914, -26672;
	// begin inline asm
	ld.global.nc.u64 %rd437, [%rd438];
	// end inline asm
	add.s64 	%rd440, %rd914, -26664;
	// begin inline asm
	ld.global.nc.u64 %rd439, [%rd440];
	// end inline asm
	add.s64 	%rd442, %rd914, -26656;
	// begin inline asm
	ld.global.nc.u64 %rd441, [%rd442];
	// end inline asm
	add.s64 	%rd444, %rd914, -26648;
	// begin inline asm
	ld.global.nc.u64 %rd443, [%rd444];
	// end inline asm
	add.s64 	%rd446, %rd914, -26640;
	// begin inline asm
	ld.global.nc.u64 %rd445, [%rd446];
	// end inline asm
	add.s64 	%rd448, %rd914, -26632;
	// begin inline asm
	ld.global.nc.u64 %rd447, [%rd448];
	// end inline asm
	add.s64 	%rd450, %rd914, -26624;
	// begin inline asm
	ld.global.nc.u64 %rd449, [%rd450];
	// end inline asm
	cvt.u32.u64 	%r117, %rd445;
	mov.b64 	%fd1002, %rd425;
	mov.b64 	%fd1003, %rd427;
	mov.b64 	%fd1004, %rd429;
	mov.b64 	%fd1005, %rd431;
	mov.b64 	%fd1006, %rd433;
	mov.b64 	%fd1007, %rd435;
	mov.b64 	%fd1008, %rd437;
	mov.b64 	%fd1009, %rd439;
	mov.b64 	%fd1010, %rd441;
	mov.b64 	%fd1011, %rd443;
	mov.b64 	%fd1012, %rd447;
	setp.lt.f64 	%p37, %fd1897, %fd1012;
	mov.u64 	%rd918, %rd917;
	mov.f64 	%fd1908, %fd1897;
	mov.u32 	%r1543, %r1542;
	mov.f64 	%fd1909, %fd1898;
	mov.f64 	%fd1910, %fd1899;
	mov.f64 	%fd1911, %fd1900;
	mov.f64 	%fd1912, %fd1901;
	mov.f64 	%fd1913, %fd1902;
	mov.f64 	%fd1914, %fd1903;
	mov.f64 	%fd1915, %fd1904;
	mov.f64 	%fd1916, %fd1905;
	mov.f64 	%fd1917, %fd1906;
	mov.f64 	%fd1918, %fd1907;
	@%p37 bra 	$L__BB8_112;
	setp.gt.f64 	%p38, %fd1897, %fd1012;
	mov.u64 	%rd918, %rd449;
	mov.f64 	%fd1908, %fd1012;
	mov.u32 	%r1543, %r117;
	mov.f64 	%fd1909, %fd1011;
	mov.f64 	%fd1910, %fd1010;
	mov.f64 	%fd1911, %fd1009;
	mov.f64 	%fd1912, %fd1008;
	mov.f64 	%fd1913, %fd1007;
	mov.f64 	%fd1914, %fd1006;
	mov.f64 	%fd1915, %fd1005;
	mov.f64 	%fd1916, %fd1004;
	mov.f64 	%fd1917, %fd1003;
	mov.f64 	%fd1918, %fd1002;
	@%p38 bra 	$L__BB8_112;
	setp.lt.s64 	%p39, %rd917, %rd449;
	min.s64 	%rd918, %rd917, %rd449;
	selp.f64 	%fd1908, %fd1897, %fd1012, %p39;
	selp.b32 	%r1543, %r1542, %r117, %p39;
	selp.f64 	%fd1909, %fd1898, %fd1011, %p39;
	selp.f64 	%fd1910, %fd1899, %fd1010, %p39;
	selp.f64 	%fd1911, %fd1900, %fd1009, %p39;
	selp.f64 	%fd1912, %fd1901, %fd1008, %p39;
	selp.f64 	%fd1913, %fd1902, %fd1007, %p39;
	selp.f64 	%fd1914, %fd1903, %fd1006, %p39;
	selp.f64 	%fd1915, %fd1904, %fd1005, %p39;
	selp.f64 	%fd1916, %fd1905, %fd1004, %p39;
	selp.f64 	%fd1917, %fd1906, %fd1003, %p39;
	selp.f64 	%fd1918, %fd1907, %fd1002, %p39;
$L__BB8_112:
	add.s64 	%rd452, %rd914, -96;
	// begin inline asm
	ld.global.nc.u64 %rd451, [%rd452];
	// end inline asm
	add.s64 	%rd454, %rd914, -88;
	// begin inline asm
	ld.global.nc.u64 %rd453, [%rd454];
	// end inline asm
	add.s64 	%rd456, %rd914, -80;
	// begin inline asm
	ld.global.nc.u64 %rd455, [%rd456];
	// end inline asm
	add.s64 	%rd458, %rd914, -72;
	// begin inline asm
	ld.global.nc.u64 %rd457, [%rd458];
	// end inline asm
	add.s64 	%rd460, %rd914, -64;
	// begin inline asm
	ld.global.nc.u64 %rd459, [%rd460];
	// end inline asm
	add.s64 	%rd462, %rd914, -56;
	// begin inline asm
	ld.global.nc.u64 %rd461, [%rd462];
	// end inline asm
	add.s64 	%rd464, %rd914, -48;
	// begin inline asm
	ld.global.nc.u64 %rd463, [%rd464];
	// end inline asm
	add.s64 	%rd466, %rd914, -40;
	// begin inline asm
	ld.global.nc.u64 %rd465, [%rd466];
	// end inline asm
	add.s64 	%rd468, %rd914, -32;
	// begin inline asm
	ld.global.nc.u64 %rd467, [%rd468];
	// end inline asm
	add.s64 	%rd470, %rd914, -24;
	// begin inline asm
	ld.global.nc.u64 %rd469, [%rd470];
	// end inline asm
	add.s64 	%rd472, %rd914, -16;
	// begin inline asm
	ld.global.nc.u64 %rd471, [%rd472];
	// end inline asm
	add.s64 	%rd474, %rd914, -8;
	// begin inline asm
	ld.global.nc.u64 %rd473, [%rd474];
	// end inline asm
	// begin inline asm
	ld.global.nc.u64 %rd475, [%rd914];
	// end inline asm
	cvt.u32.u64 	%r120, %rd471;
	mov.b64 	%fd1035, %rd451;
	mov.b64 	%fd1036, %rd453;
	mov.b64 	%fd1037, %rd455;
	mov.b64 	%fd1038, %rd457;
	mov.b64 	%fd1039, %rd459;
	mov.b64 	%fd1040, %rd461;
	mov.b64 	%fd1041, %rd463;
	mov.b64 	%fd1042, %rd465;
	mov.b64 	%fd1043, %rd467;
	mov.b64 	%fd1044, %rd469;
	mov.b64 	%fd1045, %rd473;
	setp.lt.f64 	%p40, %fd1908, %fd1045;
	mov.u64 	%rd919, %rd918;
	mov.f64 	%fd1919, %fd1908;
	mov.u32 	%r1544, %r1543;
	mov.f64 	%fd1920, %fd1909;
	mov.f64 	%fd1921, %fd1910;
	mov.f64 	%fd1922, %fd1911;
	mov.f64 	%fd1923, %fd1912;
	mov.f64 	%fd1924, %fd1913;
	mov.f64 	%fd1925, %fd1914;
	mov.f64 	%fd1926, %fd1915;
	mov.f64 	%fd1927, %fd1916;
	mov.f64 	%fd1928, %fd1917;
	mov.f64 	%fd1929, %fd1918;
	@%p40 bra 	$L__BB8_115;
	setp.gt.f64 	%p41, %fd1908, %fd1045;
	mov.u64 	%rd919, %rd475;
	mov.f64 	%fd1919, %fd1045;
	mov.u32 	%r1544, %r120;
	mov.f64 	%fd1920, %fd1044;
	mov.f64 	%fd1921, %fd1043;
	mov.f64 	%fd1922, %fd1042;
	mov.f64 	%fd1923, %fd1041;
	mov.f64 	%fd1924, %fd1040;
	mov.f64 	%fd1925, %fd1039;
	mov.f64 	%fd1926, %fd1038;
	mov.f64 	%fd1927, %fd1037;
	mov.f64 	%fd1928, %fd1036;
	mov.f64 	%fd1929, %fd1035;
	@%p41 bra 	$L__BB8_115;
	setp.lt.s64 	%p42, %rd918, %rd475;
	min.s64 	%rd919, %rd918, %rd475;
	selp.f64 	%fd1919, %fd1908, %fd1045, %p42;
	selp.b32 	%r1544, %r1543, %r120, %p42;
	selp.f64 	%fd1920, %fd1909, %fd1044, %p42;
	selp.f64 	%fd1921, %fd1910, %fd1043, %p42;
	selp.f64 	%fd1922, %fd1911, %fd1042, %p42;
	selp.f64 	%fd1923, %fd1912, %fd1041, %p42;
	selp.f64 	%fd1924, %fd1913, %fd1040, %p42;
	selp.f64 	%fd1925, %fd1914, %fd1039, %p42;
	selp.f64 	%fd1926, %fd1915, %fd1038, %p42;
	selp.f64 	%fd1927, %fd1916, %fd1037, %p42;
	selp.f64 	%fd1928, %fd1917, %fd1036, %p42;
	selp.f64 	%fd1929, %fd1918, %fd1035, %p42;
$L__BB8_115:
	add.s32 	%r1536, %r1536, 1024;
	add.s64 	%rd914, %rd914, 106496;
	setp.lt.s32 	%p43, %r1536, %r95;
	@%p43 bra 	$L__BB8_103;
$L__BB8_116:
	// begin inline asm
	mov.u32 %r171, %laneid;
	// end inline asm
	mov.b64 	%rd477, %fd1929;
	mov.b64 	{%r173, %r178}, %rd477;
	mov.b32 	%r299, 1;
	mov.b32 	%r300, 31;
	mov.b32 	%r301, -1;
	// begin inline asm
	shfl.sync.down.b32 %r172, %r173, %r299, %r300, %r301;
	// end inline asm
	// begin inline asm
	shfl.sync.down.b32 %r177, %r178, %r299, %r300, %r301;
	// end inline asm
	mov.b64 	%rd478, {%r172, %r177};
	mov.b64 	%fd1079, %rd478;
	mov.b64 	%rd479, %fd1928;
	mov.b64 	{%r183, %r188}, %rd479;
	// begin inline asm
	shfl.sync.down.b32 %r182, %r183, %r299, %r300, %r301;
	// end inline asm
	// begin inline asm
	shfl.sync.down.b32 %r187, %r188, %r299, %r300, %r301;
	// end inline asm
	mov.b64 	%rd480, {%r182, %r187};
	mov.b64 	%fd1080, %rd480;
	mov.b64 	%rd481, %fd1927;
	mov.b64 	{%r193, %r198}, %rd481;
	// begin inline asm
	shfl.sync.down.b32 %r192, %r193, %r299, %r300, %r301;
	// end inline asm
	// begin inline asm
	shfl.sync.down.b32 %r197, %r198, %r299, %r300, %r301;
	// end inline asm
	mov.b64 	%rd482, {%r192, %r197};
	mov.b64 	%fd1081, %rd482;
	mov.b64 	%rd483, %fd1926;
	mov.b64 	{%r203, %r208}, %rd483;
	// begin inline asm
	shfl.sync.down.b32 %r202, %r203, %r299, %r300, %r301;
	// end inline asm
	// begin inline asm
	shfl.sync.down.b32 %r207, %r208, %r299, %r300, %r301;
	// end inline asm
	mov.b64 	%rd484, {%r202, %r207};
	mov.b64 	%fd1082, %rd484;
	mov.b64 	%rd485, %fd1925;
	mov.b64 	{%r213, %r218}, %rd485;
	// begin inline asm
	shfl.sync.down.b32 %r212, %r213, %r299, %r300, %r301;
	// end inline asm
	// begin inline asm
	shfl.sync.down.b32 %r217, %r218, %r299, %r300, %r301;
	// end inline asm
	mov.b64 	%rd486, {%r212, %r217};
	mov.b64 	%fd1083, %rd486;
	mov.b64 	%rd487, %fd1924;
	mov.b64 	{%r223, %r228}, %rd487;
	// begin inline asm
	shfl.sync.down.b32 %r222, %r223, %r299, %r300, %r301;
	// end inline asm
	// begin inline asm
	shfl.sync.down.b32 %r227, %r228, %r299, %r300, %r301;
	// end inline asm
	mov.b64 	%rd488, {%r222, %r227};
	mov.b64 	%fd1084, %rd488;
	mov.b64 	%rd489, %fd1923;
	mov.b64 	{%r233, %r238}, %rd489;
	// begin inline asm
	shfl.sync.down.b32 %r232, %r233, %r299, %r300, %r301;
	// end inline asm
	// begin inline asm
	shfl.sync.down.b32 %r237, %r238, %r299, %r300, %r301;
	// end inline asm
	mov.b64 	%rd490, {%r232, %r237};
	mov.b64 	%fd1085, %rd490;
	mov.b64 	%rd491, %fd1922;
	mov.b64 	{%r243, %r248}, %rd491;
	// begin inline asm
	shfl.sync.down.b32 %r242, %r243, %r299, %r300, %r301;
	// end inline asm
	// begin inline asm
	shfl.sync.down.b32 %r247, %r248, %r299, %r300, %r301;
	// end inline asm
	mov.b64 	%rd492, {%r242, %r247};
	mov.b64 	%fd1086, %rd492;
	mov.b64 	%rd493, %fd1921;
	mov.b64 	{%r253, %r258}, %rd493;
	// begin inline asm
	shfl.sync.down.b32 %r252, %r253, %r299, %r300, %r301;
	// end inline asm
	// begin inline asm
	shfl.sync.down.b32 %r257, %r258, %r299, %r300, %r301;
	// end inline asm
	mov.b64 	%rd494, {%r252, %r257};
	mov.b64 	%fd1087, %rd494;
	mov.b64 	%rd495, %fd1920;
	mov.b64 	{%r263, %r268}, %rd495;
	// begin inline asm
	shfl.sync.down.b32 %r262, %r263, %r299, %r300, %r301;
	// end inline asm
	// begin inline asm
	shfl.sync.down.b32 %r267, %r268, %r299, %r300, %r301;
	// end inline asm
	mov.b64 	%rd496, {%r262, %r267};
	mov.b64 	%fd1088, %rd496;
	// begin inline asm
	shfl.sync.down.b32 %r272, %r1544, %r299, %r300, %r301;
	// end inline asm
	// begin inline asm
	shfl.sync.down.b32 %r277, %r278, %r299, %r300, %r301;
	// end inline asm
	mov.b64 	%rd497, %fd1919;
	mov.b64 	{%r283, %r288}, %rd497;
	// begin inline asm
	shfl.sync.down.b32 %r282, %r283, %r299, %r300, %r301;
	// end inline asm
	// begin inline asm
	shfl.sync.down.b32 %r287, %r288, %r299, %r300, %r301;
	// end inline asm
	mov.b64 	%rd498, {%r282, %r287};
	mov.b64 	%fd1089, %rd498;
	mov.b64 	{%r293, %r298}, %rd919;
	// begin inline asm
	shfl.sync.down.b32 %r292, %r293, %r299, %r300, %r301;
	// end inline asm
	// begin inline asm
	shfl.sync.down.b32 %r297, %r298, %r299, %r300, %r301;
	// end inline asm
	mov.b64 	%rd131, {%r292, %r297};
	setp.gt.s32 	%p44, %r171, 30;
	setp.lt.f64 	%p45, %fd1919, %fd1089;
	or.pred  	%p46, %p44, %p45;
	mov.u64 	%rd921, %rd919;
	mov.f64 	%fd1941, %fd1919;
	mov.u32 	%r1546, %r1544;
	mov.f64 	%fd1942, %fd1920;
	mov.f64 	%fd1943, %fd1921;
	mov.f64 	%fd1944, %fd1922;
	mov.f64 	%fd1945, %fd1923;
	mov.f64 	%fd1946, %fd1924;
	mov.f64 	%fd1947, %fd1925;
	mov.f64 	%fd1948, %fd1926;
	mov.f64 	%fd1949, %fd1927;
	mov.f64 	%fd1950, %fd1928;
	mov.f64 	%fd1951, %fd1929;
	@%p46 bra 	$L__BB8_119;
	setp.gt.f64 	%p47, %fd1919, %fd1089;
	mov.u64 	%rd921, %rd131;
	mov.f64 	%fd1941, %fd1089;
	mov.u32 	%r1546, %r272;
	mov.f64 	%fd1942, %fd1088;
	mov.f64 	%fd1943, %fd1087;
	mov.f64 	%fd1944, %fd1086;
	mov.f64 	%fd1945, %fd1085;
	mov.f64 	%fd1946, %fd1084;
	mov.f64 	%fd1947, %fd1083;
	mov.f64 	%fd1948, %fd1082;
	mov.f64 	%fd1949, %fd1081;
	mov.f64 	%fd1950, %fd1080;
	mov.f64 	%fd1951, %fd1079;
	@%p47 bra 	$L__BB8_119;
	setp.lt.s64 	%p48, %rd919, %rd131;
	min.s64 	%rd921, %rd919, %rd131;
	selp.f64 	%fd1941, %fd1919, %fd1089, %p48;
	selp.b32 	%r1546, %r1544, %r272, %p48;
	selp.f64 	%fd1942, %fd1920, %fd1088, %p48;
	selp.f64 	%fd1943, %fd1921, %fd1087, %p48;
	selp.f64 	%fd1944, %fd1922, %fd1086, %p48;
	selp.f64 	%fd1945, %fd1923, %fd1085, %p48;
	selp.f64 	%fd1946, %fd1924, %fd1084, %p48;
	selp.f64 	%fd1947, %fd1925, %fd1083, %p48;
	selp.f64 	%fd1948, %fd1926, %fd1082, %p48;
	selp.f64 	%fd1949, %fd1927, %fd1081, %p48;
	selp.f64 	%fd1950, %fd1928, %fd1080, %p48;
	selp.f64 	%fd1951, %fd1929, %fd1079, %p48;
$L__BB8_119:
	mov.b64 	%rd499, %fd1951;
	mov.b64 	{%r303, %r308}, %rd499;
	mov.b32 	%r429, 2;
	mov.b32 	%r430, 31;
	mov.b32 	%r431, -1;
	// begin inline asm
	shfl.sync.down.b32 %r302, %r303, %r429, %r430, %r431;
	// end inline asm
	// begin inline asm
	shfl.sync.down.b32 %r307, %r308, %r429, %r430, %r431;
	// end inline asm
	mov.b64 	%rd500, {%r302, %r307};
	mov.b64 	%fd1112, %rd500;
	mov.b64 	%rd501, %fd1950;
	mov.b64 	{%r313, %r318}, %rd501;
	// begin inline asm
	shfl.sync.down.b32 %r312, %r313, %r429, %r430, %r431;
	// end inline asm
	// begin inline asm
	shfl.sync.down.b32 %r317, %r318, %r429, %r430, %r431;
	// end inline asm
	mov.b64 	%rd502, {%r312, %r317};
	mov.b64 	%fd1113, %rd502;
	mov.b64 	%rd503, %fd1949;
	mov.b64 	{%r323, %r328}, %rd503;
	// begin inline asm
	shfl.sync.down.b32 %r322, %r323, %r429, %r430, %r431;
	// end inline asm
	// begin inline asm
	shfl.sync.down.b32 %r327, %r328, %r429, %r430, %r431;
	// end inline asm
	mov.b64 	%rd504, {%r322, %r327};
	mov.b64 	%fd1114, %rd504;
	mov.b64 	%rd505, %fd1948;
	mov.b64 	{%r333, %r338}, %rd505;
	// begin inline asm
	shfl.sync.down.b32 %r332, %r333, %r429, %r430, %r431;
	// end inline asm
	// begin inline asm
	shfl.sync.down.b32 %r337, %r338, %r429, %r430, %r431;
	// end inline asm
	mov.b64 	%rd506, {%r332, %r337};
	mov.b64 	%fd1115, %rd506;
	mov.b64 	%rd507, %fd1947;
	mov.b64 	{%r343, %r348}, %rd507;
	// begin inline asm
	shfl.sync.down.b32 %r342, %r343, %r429, %r430, %r431;
	// end inline asm
	// begin inline asm
	shfl.sync.down.b32 %r347, %r348, %r429, %r430, %r431;
	// end inline asm
	mov.b64 	%rd508, {%r342, %r347};
	mov.b64 	%fd1116, %rd508;
	mov.b64 	%rd509, %fd1946;
	mov.b64 	{%r353, %r358}, %rd509;
	// begin inline asm
	shfl.sync.down.b32 %r352, %r353, %r429, %r430, %r431;
	// end inline asm
	// begin inline asm
	shfl.sync.down.b32 %r357, %r358, %r429, %r430, %r431;
	// end inline asm
	mov.b64 	%rd510, {%r352, %r357};
	mov.b64 	%fd1117, %rd510;
	mov.b64 	%rd511, %fd1945;
	mov.b64 	{%r363, %r368}, %rd511;
	// begin inline asm
	shfl.sync.down.b32 %r362, %r363, %r429, %r430, %r431;
	// end inline asm
	// begin inline asm
	shfl.sync.down.b32 %r367, %r368, %r429, %r430, %r431;
	// end inline asm
	mov.b64 	%rd512, {%r362, %r367};
	mov.b64 	%fd1118, %rd512;
	mov.b64 	%rd513, %fd1944;
	mov.b64 	{%r373, %r378}, %rd513;
	// begin inline asm
	shfl.sync.down.b32 %r372, %r373, %r429, %r430, %r431;
	// end inline asm
	// begin inline asm
	shfl.sync.down.b32 %r377, %r378, %r429, %r430, %r431;
	// end inline asm
	mov.b64 	%rd514, {%r372, %r377};
	mov.b64 	%fd1119, %rd514;
	mov.b64 	%rd515, %fd1943;
	mov.b64 	{%r383, %r388}, %rd515;
	// begin inline asm
	shfl.sync.down.b32 %r382, %r383, %r429, %r430, %r431;
	// end inline asm
	// begin inline asm
	shfl.sync.down.b32 %r387, %r388, %r429, %r430, %r431;
	// end inline asm
	mov.b64 	%rd516, {%r382, %r387};
	mov.b64 	%fd1120, %rd516;
	mov.b64 	%rd517, %fd1942;
	mov.b64 	{%r393, %r398}, %rd517;
	// begin inline asm
	shfl.sync.down.b32 %r392, %r393, %r429, %r430, %r431;
	// end inline asm
	// begin inline asm
	shfl.sync.down.b32 %r397, %r398, %r429, %r430, %r431;
	// end inline asm
	mov.b64 	%rd518, {%r392, %r397};
	mov.b64 	%fd1121, %rd518;
	// begin inline asm
	shfl.sync.down.b32 %r402, %r1546, %r429, %r430, %r431;
	// end inline asm
	// begin inline asm
	shfl.sync.down.b32 %r407, %r408, %r429, %r430, %r431;
	// end inline asm
	mov.b64 	%rd519, %fd1941;
	mov.b64 	{%r413, %r418}, %rd519;
	// begin inline asm
	shfl.sync.down.b32 %r412, %r413, %r429, %r430, %r431;
	// end inline asm
	// begin inline asm
	shfl.sync.down.b32 %r417, %r418, %r429, %r430, %r431;
	// end inline asm
	mov.b64 	%rd520, {%r412, %r417};
	mov.b64 	%fd1122, %rd520;
	mov.b64 	{%r423, %r428}, %rd921;
	// begin inline asm
	shfl.sync.down.b32 %r422, %r423, %r429, %r430, %r431;
	// end inline asm
	// begin inline asm
	shfl.sync.down.b32 %r427, %r428, %r429, %r430, %r431;
	// end inline asm
	mov.b64 	%rd134, {%r422, %r427};
	setp.gt.s32 	%p49, %r171, 29;
	setp.lt.f64 	%p50, %fd1941, %fd1122;
	or.pred  	%p51, %p49, %p50;
	mov.f64 	%fd1952, %fd1951;
	mov.f64 	%fd1953, %fd1950;
	mov.f64 	%fd1954, %fd1949;
	mov.f64 	%fd1955, %fd1948;
	mov.f64 	%fd1956, %fd1947;
	mov.f64 	%fd1957, %fd1946;
	mov.f64 	%fd1958, %fd1945;
	mov.f64 	%fd1959, %fd1944;
	mov.f64 	%fd1960, %fd1943;
	mov.f64 	%fd1961, %fd1942;
	mov.u32 	%r1547, %r1546;
	mov.f64 	%fd1962, %fd1941;
	mov.u64 	%rd922, %rd921;
	@%p51 bra 	$L__BB8_122;
	setp.gt.f64 	%p52, %fd1941, %fd1122;
	mov.f64 	%fd1952, %fd1112;
	mov.f64 	%fd1953, %fd1113;
	mov.f64 	%fd1954, %fd1114;
	mov.f64 	%fd1955, %fd1115;
	mov.f64 	%fd1956, %fd1116;
	mov.f64 	%fd1957, %fd1117;
	mov.f64 	%fd1958, %fd1118;
	mov.f64 	%fd1959, %fd1119;
	mov.f64 	%fd1960, %fd1120;
	mov.f64 	%fd1961, %fd1121;
	mov.u32 	%r1547, %r402;
	mov.f64 	%fd1962, %fd1122;
	mov.u64 	%rd922, %rd134;
	@%p52 bra 	$L__BB8_122;
	setp.lt.s64 	%p53, %rd921, %rd134;
	selp.f64 	%fd1952, %fd1951, %fd1112, %p53;
	selp.f64 	%fd1953, %fd1950, %fd1113, %p53;
	selp.f64 	%fd1954, %fd1949, %fd1114, %p53;
	selp.f64 	%fd1955, %fd1948, %fd1115, %p53;
	selp.f64 	%fd1956, %fd1947, %fd1116, %p53;
	selp.f64 	%fd1957, %fd1946, %fd1117, %p53;
	selp.f64 	%fd1958, %fd1945, %fd1118, %p53;
	selp.f64 	%fd1959, %fd1944, %fd1119, %p53;
	selp.f64 	%fd1960, %fd1943, %fd1120, %p53;
	selp.f64 	%fd1961, %fd1942, %fd1121, %p53;
	selp.b32 	%r1547, %r1546, %r402, %p53;
	selp.f64 	%fd1962, %fd1941, %fd1122, %p53;
	min.s64 	%rd922, %rd921, %rd134;
$L__BB8_122:
	mov.b64 	%rd521, %fd1952;
	mov.b64 	{%r433, %r438}, %rd521;
	mov.b32 	%r559, 4;
	mov.b32 	%r560, 31;
	mov.b32 	%r561, -1;
	// begin inline asm
	shfl.sync.down.b32 %r432, %r433, %r559, %r560, %r561;
	// end inline asm
	// begin inline asm
	shfl.sync.down.b32 %r437, %r438, %r559, %r560, %r561;
	// end inline asm
	mov.b64 	%rd522, {%r432, %r437};
	mov.b64 	%fd1145, %rd522;
	mov.b64 	%rd523, %fd1953;
	mov.b64 	{%r443, %r448}, %rd523;
	// begin inline asm
	shfl.sync.down.b32 %r442, %r443, %r559, %r560, %r561;
	// end inline asm
	// begin inline asm
	shfl.sync.down.b32 %r447, %r448, %r559, %r560, %r561;
	// end inline asm
	mov.b64 	%rd524, {%r442, %r447};
	mov.b64 	%fd1146, %rd524;
	mov.b64 	%rd525, %fd1954;
	mov.b64 	{%r453, %r458}, %rd525;
	// begin inline asm
	shfl.sync.down.b32 %r452, %r453, %r559, %r560, %r561;
	// end inline asm
	// begin inline asm
	shfl.sync.down.b32 %r457, %r458, %r559, %r560, %r561;
	// end inline asm
	mov.b64 	%rd526, {%r452, %r457};
	mov.b64 	%fd1147, %rd526;
	mov.b64 	%rd527, %fd1955;
	mov.b64 	{%r463, %r468}, %rd527;
	// begin inline asm
	shfl.sync.down.b32 %r462, %r463, %r559, %r560, %r561;
	// end inline asm
	// begin inline asm
	shfl.sync.down.b32 %r467, %r468, %r559, %r560, %r561;
	// end inline asm
	mov.b64 	%rd528, {%r462, %r467};
	mov.b64 	%fd1148, %rd528;
	mov.b64 	%rd529, %fd1956;
	mov.b64 	{%r473, %r478}, %rd529;
	// begin inline asm
	shfl.sync.down.b32 %r472, %r473, %r559, %r560, %r561;
	// end inline asm
	// begin inline asm
	shfl.sync.down.b32 %r477, %r478, %r559, %r560, %r561;
	// end inline asm
	mov.b64 	%rd530, {%r472, %r477};
	mov.b64 	%fd1149, %rd530;
	mov.b64 	%rd531, %fd1957;
	mov.b64 	{%r483, %r488}, %rd531;
	// begin inline asm
	shfl.sync.down.b32 %r482, %r483, %r559, %r560, %r561;
	// end inline asm
	// begin inline asm
	shfl.sync.down.b32 %r487, %r488, %r559, %r560, %r561;
	// end inline asm
	mov.b64 	%rd532, {%r482, %r487};
	mov.b64 	%fd1150, %rd532;
	mov.b64 	%rd533, %fd1958;
	mov.b64 	{%r493, %r498}, %rd533;
	// begin inline asm
	shfl.sync.down.b32 %r492, %r493, %r559, %r560, %r561;
	// end inline asm
	// begin inline asm
	shfl.sync.down.b32 %r497, %r498, %r559, %r560, %r561;
	// end inline asm
	mov.b64 	%rd534, {%r492, %r497};
	mov.b64 	%fd1151, %rd534;
	mov.b64 	%rd535, %fd1959;
	mov.b64 	{%r503, %r508}, %rd535;
	// begin inline asm
	shfl.sync.down.b32 %r502, %r503, %r559, %r560, %r561;
	// end inline asm
	// begin inline asm
	shfl.sync.down.b32 %r507, %r508, %r559, %r560, %r561;
	// end inline asm
	mov.b64 	%rd536, {%r502, %r507};
	mov.b64 	%fd1152, %rd536;
	mov.b64 	%rd537, %fd1960;
	mov.b64 	{%r513, %r518}, %rd537;
	// begin inline asm
	shfl.sync.down.b32 %r512, %r513, %r559, %r560, %r561;
	// end inline asm
	// begin inline asm
	shfl.sync.down.b32 %r517, %r518, %r559, %r560, %r561;
	// end inline asm
	mov.b64 	%rd538, {%r512, %r517};
	mov.b64 	%fd1153, %rd538;
	mov.b64 	%rd539, %fd1961;
	mov.b64 	{%r523, %r528}, %rd539;
	// begin inline asm
	shfl.sync.down.b32 %r522, %r523, %r559, %r560, %r561;
	// end inline asm
	// begin inline asm
	shfl.sync.down.b32 %r527, %r528, %r559, %r560, %r561;
	// end inline asm
	mov.b64 	%rd540, {%r522, %r527};
	mov.b64 	%fd1154, %rd540;
	// begin inline asm
	shfl.sync.down.b32 %r532, %r1547, %r559, %r560, %r561;
	// end inline asm
	// begin inline asm
	shfl.sync.down.b32 %r537, %r538, %r559, %r560, %r561;
	// end inline asm
	mov.b64 	%rd541, %fd1962;
	mov.b64 	{%r543, %r548}, %rd541;
	// begin inline asm
	shfl.sync.down.b32 %r542, %r543, %r559, %r560, %r561;
	// end inline asm
	// begin inline asm
	shfl.sync.down.b32 %r547, %r548, %r559, %r560, %r561;
	// end inline asm
	mov.b64 	%rd542, {%r542, %r547};
	mov.b64 	%fd1155, %rd542;
	mov.b64 	{%r553, %r558}, %rd922;
	// begin inline asm
	shfl.sync.down.b32 %r552, %r553, %r559, %r560, %r561;
	// end inline asm
	// begin inline asm
	shfl.sync.down.b32 %r557, %r558, %r559, %r560, %r561;
	// end inline asm
	mov.b64 	%rd137, {%r552, %r557};
	setp.gt.s32 	%p54, %r171, 27;
	setp.lt.f64 	%p55, %fd1962, %fd1155;
	or.pred  	%p56, %p54, %p55;
	mov.f64 	%fd1963, %fd1952;
	mov.f64 	%fd1964, %fd1953;
	mov.f64 	%fd1965, %fd1954;
	mov.f64 	%fd1966, %fd1955;
	mov.f64 	%fd1967, %fd1956;
	mov.f64 	%fd1968, %fd1957;
	mov.f64 	%fd1969, %fd1958;
	mov.f64 	%fd1970, %fd1959;
	mov.f64 	%fd1971, %fd1960;
	mov.f64 	%fd1972, %fd1961;
	mov.u32 	%r1548, %r1547;
	mov.f64 	%fd1973, %fd1962;
	mov.u64 	%rd923, %rd922;
	@%p56 bra 	$L__BB8_125;
	setp.gt.f64 	%p57, %fd1962, %fd1155;
	mov.f64 	%fd1963, %fd1145;
	mov.f64 	%fd1964, %fd1146;
	mov.f64 	%fd1965, %fd1147;
	mov.f64 	%fd1966, %fd1148;
	mov.f64 	%fd1967, %fd1149;
	mov.f64 	%fd1968, %fd1150;
	mov.f64 	%fd1969, %fd1151;
	mov.f64 	%fd1970, %fd1152;
	mov.f64 	%fd1971, %fd1153;
	mov.f64 	%fd1972, %fd1154;
	mov.u32 	%r1548, %r532;
	mov.f64 	%fd1973, %fd1155;
	mov.u64 	%rd923, %rd137;
	@%p57 bra 	$L__BB8_125;
	setp.lt.s64 	%p58, %rd922, %rd137;
	selp.f64 	%fd1963, %fd1952, %fd1145, %p58;
	selp.f64 	%fd1964, %fd1953, %fd1146, %p58;
	selp.f64 	%fd1965, %fd1954, %fd1147, %p58;
	selp.f64 	%fd1966, %fd1955, %fd1148, %p58;
	selp.f64 	%fd1967, %fd1956, %fd1149, %p58;
	selp.f64 	%fd1968, %fd1957, %fd1150, %p58;
	selp.f64 	%fd1969, %fd1958, %fd1151, %p58;
	selp.f64 	%fd1970, %fd1959, %fd1152, %p58;
	selp.f64 	%fd1971, %fd1960, %fd1153, %p58;
	selp.f64 	%fd1972, %fd1961, %fd1154, %p58;
	selp.b32 	%r1548, %r1547, %r532, %p58;
	selp.f64 	%fd1973, %fd1962, %fd1155, %p58;
	min.s64 	%rd923, %rd922, %rd137;
$L__BB8_125:
	mov.b64 	%rd543, %fd1963;
	mov.b64 	{%r563, %r568}, %rd543;
	mov.b32 	%r689, 8;
	mov.b32 	%r690, 31;
	mov.b32 	%r691, -1;
	// begin inline asm
	shfl.sync.down.b32 %r562, %r563, %r689, %r690, %r691;
	// end inline asm
	// begin inline asm
	shfl.sync.down.b32 %r567, %r568, %r689, %r690, %r691;
	// end inline asm
	mov.b64 	%rd544, {%r562, %r567};
	mov.b64 	%fd1178, %rd544;
	mov.b64 	%rd545, %fd1964;
	mov.b64 	{%r573, %r578}, %rd545;
	// begin inline asm
	shfl.sync.down.b32 %r572, %r573, %r689, %r690, %r691;
	// end inline asm
	// begin inline asm
	shfl.sync.down.b32 %r577, %r578, %r689, %r690, %r691;
	// end inline asm
	mov.b64 	%rd546, {%r572, %r577};
	mov.b64 	%fd1179, %rd546;
	mov.b64 	%rd547, %fd1965;
	mov.b64 	{%r583, %r588}, %rd547;
	// begin inline asm
	shfl.sync.down.b32 %r582, %r583, %r689, %r690, %r691;
	// end inline asm
	// begin inline asm
	shfl.sync.down.b32 %r587, %r588, %r689, %r690, %r691;
	// end inline asm
	mov.b64 	%rd548, {%r582, %r587};
	mov.b64 	%fd1180, %rd548;
	mov.b64 	%rd549, %fd1966;
	mov.b64 	{%r593, %r598}, %rd549;
	// begin inline asm
	shfl.sync.down.b32 %r592, %r593, %r689, %r690, %r691;
	// end inline asm
	// begin inline asm
	shfl.sync.down.b32 %r597, %r598, %r689, %r690, %r691;
	// end inline asm
	mov.b64 	%rd550, {%r592, %r597};
	mov.b64 	%fd1181, %rd550;
	mov.b64 	%rd551, %fd1967;
	mov.b64 	{%r603, %r608}, %rd551;
	// begin inline asm
	shfl.sync.down.b32 %r602, %r603, %r689, %r690, %r691;
	// end inline asm
	// begin inline asm
	shfl.sync.down.b32 %r607, %r608, %r689, %r690, %r691;
	// end inline asm
	mov.b64 	%rd552, {%r602, %r607};
	mov.b64 	%fd1182, %rd552;
	mov.b64 	%rd553, %fd1968;
	mov.b64 	{%r613, %r618}, %rd553;
	// begin inline asm
	shfl.sync.down.b32 %r612, %r613, %r689, %r690, %r691;
	// end inline asm
	// begin inline asm
	shfl.sync.down.b32 %r617, %r618, %r689, %r690, %r691;
	// end inline asm
	mov.b64 	%rd554, {%r612, %r617};
	mov.b64 	%fd1183, %rd554;
	mov.b64 	%rd555, %fd1969;
	mov.b64 	{%r623, %r628}, %rd555;
	// begin inline asm
	shfl.sync.down.b32 %r622, %r623, %r689, %r690, %r691;
	// end inline asm
	// begin inline asm
	shfl.sync.down.b32 %r627, %r628, %r689, %r690, %r691;
	// end inline asm
	mov.b64 	%rd556, {%r622, %r627};
	mov.b64 	%fd1184, %rd556;
	mov.b64 	%rd557, %fd1970;
	mov.b64 	{%r633, %r638}, %rd557;
	// begin inline asm
	shfl.sync.down.b32 %r632, %r633, %r689, %r690, %r691;
	// end inline asm
	// begin inline asm
	shfl.sync.down.b32 %r637, %r638, %r689, %r690, %r691;
	// end inline asm
	mov.b64 	%rd558, {%r632, %r637};
	mov.b64 	%fd1185, %rd558;
	mov.b64 	%rd559, %fd1971;
	mov.b64 	{%r643, %r648}, %rd559;
	// begin inline asm
	shfl.sync.down.b32 %r642, %r643, %r689, %r690, %r691;
	// end inline asm
	// begin inline asm
	shfl.sync.down.b32 %r647, %r648, %r689, %r690, %r691;
	// end inline asm
	mov.b64 	%rd560, {%r642, %r647};
	mov.b64 	%fd1186, %rd560;
	mov.b64 	%rd561, %fd1972;
	mov.b64 	{%r653, %r658}, %rd561;
	// begin inline asm
	shfl.sync.down.b32 %r652, %r653, %r689, %r690, %r691;
	// end inline asm
	// begin inline asm
	shfl.sync.down.b32 %r657, %r658, %r689, %r690, %r691;
	// end inline asm
	mov.b64 	%rd562, {%r652, %r657};
	mov.b64 	%fd1187, %rd562;
	// begin inline asm
	shfl.sync.down.b32 %r662, %r1548, %r689, %r690, %r691;
	// end inline asm
	// begin inline asm
	shfl.sync.down.b32 %r667, %r668, %r689, %r690, %r691;
	// end inline asm
	mov.b64 	%rd563, %fd1973;
	mov.b64 	{%r673, %r678}, %rd563;
	// begin inline asm
	shfl.sync.down.b32 %r672, %r673, %r689, %r690, %r691;
	// end inline asm
	// begin inline asm
	shfl.sync.down.b32 %r677, %r678, %r689, %r690, %r691;
	// end inline asm
	mov.b64 	%rd564, {%r672, %r677};
	mov.b64 	%fd1188, %rd564;
	mov.b64 	{%r683, %r688}, %rd923;
	// begin inline asm
	shfl.sync.down.b32 %r682, %r683, %r689, %r690, %r691;
	// end inline asm
	// begin inline asm
	shfl.sync.down.b32 %r687, %r688, %r689, %r690, %r691;
	// end inline asm
	mov.b64 	%rd140, {%r682, %r687};
	setp.gt.s32 	%p59, %r171, 23;
	setp.lt.f64 	%p60, %fd1973, %fd1188;
	or.pred  	%p61, %p59, %p60;
	mov.f64 	%fd1974, %fd1963;
	mov.f64 	%fd1975, %fd1964;
	mov.f64 	%fd1976, %fd1965;
	mov.f64 	%fd1977, %fd1966;
	mov.f64 	%fd1978, %fd1967;
	mov.f64 	%fd1979, %fd1968;
	mov.f64 	%fd1980, %fd1969;
	mov.f64 	%fd1981, %fd1970;
	mov.f64 	%fd1982, %fd1971;
	mov.f64 	%fd1983, %fd1972;
	mov.u32 	%r1549, %r1548;
	mov.f64 	%fd1984, %fd1973;
	mov.u64 	%rd924, %rd923;
	@%p61 bra 	$L__BB8_128;
	setp.gt.f64 	%p62, %fd1973, %fd1188;
	mov.f64 	%fd1974, %fd1178;
	mov.f64 	%fd1975, %fd1179;
	mov.f64 	%fd1976, %fd1180;
	mov.f64 	%fd1977, %fd1181;
	mov.f64 	%fd1978, %fd1182;
	mov.f64 	%fd1979, %fd1183;
	mov.f64 	%fd1980, %fd1184;
	mov.f64 	%fd1981, %fd1185;
	mov.f64 	%fd1982, %fd1186;
	mov.f64 	%fd1983, %fd1187;
	mov.u32 	%r1549, %r662;
	mov.f64 	%fd1984, %fd1188;
	mov.u64 	%rd924, %rd140;
	@%p62 bra 	$L__BB8_128;
	setp.lt.s64 	%p63, %rd923, %rd140;
	selp.f64 	%fd1974, %fd1963, %fd1178, %p63;
	selp.f64 	%fd1975, %fd1964, %fd1179, %p63;
	selp.f64 	%fd1976, %fd1965, %fd1180, %p63;
	selp.f64 	%fd1977, %fd1966, %fd1181, %p63;
	selp.f64 	%fd1978, %fd1967, %fd1182, %p63;
	selp.f64 	%fd1979, %fd1968, %fd1183, %p63;
	selp.f64 	%fd1980, %fd1969, %fd1184, %p63;
	selp.f64 	%fd1981, %fd1970, %fd1185, %p63;
	selp.f64 	%fd1982, %fd1971, %fd1186, %p63;
	selp.f64 	%fd1983, %fd1972, %fd1187, %p63;
	selp.b32 	%r1549, %r1548, %r662, %p63;
	selp.f64 	%fd1984, %fd1973, %fd1188, %p63;
	min.s64 	%rd924, %rd923, %rd140;
$L__BB8_128:
	mov.b64 	%rd565, %fd1974;
	mov.b64 	{%r693, %r698}, %rd565;
	mov.b32 	%r819, 16;
	mov.b32 	%r820, 31;
	mov.b32 	%r821, -1;
	// begin inline asm
	shfl.sync.down.b32 %r692, %r693, %r819, %r820, %r821;
	// end inline asm
	// begin inline asm
	shfl.sync.down.b32 %r697, %r698, %r819, %r820, %r821;
	// end inline asm
	mov.b64 	%rd566, {%r692, %r697};
	mov.b64 	%fd1211, %rd566;
	mov.b64 	%rd567, %fd1975;
	mov.b64 	{%r703, %r708}, %rd567;
	// begin inline asm
	shfl.sync.down.b32 %r702, %r703, %r819, %r820, %r821;
	// end inline asm
	// begin inline asm
	shfl.sync.down.b32 %r707, %r708, %r819, %r820, %r821;
	// end inline asm
	mov.b64 	%rd568, {%r702, %r707};
	mov.b64 	%fd1212, %rd568;
	mov.b64 	%rd569, %fd1976;
	mov.b64 	{%r713, %r718}, %rd569;
	// begin inline asm
	shfl.sync.down.b32 %r712, %r713, %r819, %r820, %r821;
	// end inline asm
	// begin inline asm
	shfl.sync.down.b32 %r717, %r718, %r819, %r820, %r821;
	// end inline asm
	mov.b64 	%rd570, {%r712, %r717};
	mov.b64 	%fd1213, %rd570;
	mov.b64 	%rd571, %fd1977;
	mov.b64 	{%r723, %r728}, %rd571;
	// begin inline asm
	shfl.sync.down.b32 %r722, %r723, %r819, %r820, %r821;
	// end inline asm
	// begin inline asm
	shfl.sync.down.b32 %r727, %r728, %r819, %r820, %r821;
	// end inline asm
	mov.b64 	%rd572, {%r722, %r727};
	mov.b64 	%fd1214, %rd572;
	mov.b64 	%rd573, %fd1978;
	mov.b64 	{%r733, %r738}, %rd573;
	// begin inline asm
	shfl.sync.down.b32 %r732, %r733, %r819, %r820, %r821;
	// end inline asm
	// begin inline asm
	shfl.sync.down.b32 %r737, %r738, %r819, %r820, %r821;
	// end inline asm
	mov.b64 	%rd574, {%r732, %r737};
	mov.b64 	%fd1215, %rd574;
	mov.b64 	%rd575, %fd1979;
	mov.b64 	{%r743, %r748}, %rd575;
	// begin inline asm
	shfl.sync.down.b32 %r742, %r743, %r819, %r820, %r821;
	// end inline asm
	// begin inline asm
	shfl.sync.down.b32 %r747, %r748, %r819, %r820, %r821;
	// end inline asm
	mov.b64 	%rd576, {%r742, %r747};
	mov.b64 	%fd1216, %rd576;
	mov.b64 	%rd577, %fd1980;
	mov.b64 	{%r753, %r758}, %rd577;
	// begin inline asm
	shfl.sync.down.b32 %r752, %r753, %r819, %r820, %r821;
	// end inline asm
	// begin inline asm
	shfl.sync.down.b32 %r757, %r758, %r819, %r820, %r821;
	// end inline asm
	mov.b64 	%rd578, {%r752, %r757};
	mov.b64 	%fd1217, %rd578;
	mov.b64 	%rd579, %fd1981;
	mov.b64 	{%r763, %r768}, %rd579;
	// begin inline asm
	shfl.sync.down.b32 %r762, %r763, %r819, %r820, %r821;
	// end inline asm
	// begin inline asm
	shfl.sync.down.b32 %r767, %r768, %r819, %r820, %r821;
	// end inline asm
	mov.b64 	%rd580, {%r762, %r767};
	mov.b64 	%fd1218, %rd580;
	mov.b64 	%rd581, %fd1982;
	mov.b64 	{%r773, %r778}, %rd581;
	// begin inline asm
	shfl.sync.down.b32 %r772, %r773, %r819, %r820, %r821;
	// end inline asm
	// begin inline asm
	shfl.sync.down.b32 %r777, %r778, %r819, %r820, %r821;
	// end inline asm
	mov.b64 	%rd582, {%r772, %r777};
	mov.b64 	%fd1219, %rd582;
	mov.b64 	%rd583, %fd1983;
	mov.b64 	{%r783, %r788}, %rd583;
	// begin inline asm
	shfl.sync.down.b32 %r782, %r783, %r819, %r820, %r821;
	// end inline asm
	// begin inline asm
	shfl.sync.down.b32 %r787, %r788, %r819, %r820, %r821;
	// end inline asm
	mov.b64 	%rd584, {%r782, %r787};
	mov.b64 	%fd1220, %rd584;
	// begin inline asm
	shfl.sync.down.b32 %r792, %r1549, %r819, %r820, %r821;
	// end inline asm
	// begin inline asm
	shfl.sync.down.b32 %r797, %r798, %r819, %r820, %r821;
	// end inline asm
	mov.b64 	%rd585, %fd1984;
	mov.b64 	{%r803, %r808}, %rd585;
	// begin inline asm
	shfl.sync.down.b32 %r802, %r803, %r819, %r820, %r821;
	// end inline asm
	// begin inline asm
	shfl.sync.down.b32 %r807, %r808, %r819, %r820, %r821;
	// end inline asm
	mov.b64 	%rd586, {%r802, %r807};
	mov.b64 	%fd1221, %rd586;
	mov.b64 	{%r813, %r818}, %rd924;
	// begin inline asm
	shfl.sync.down.b32 %r812, %r813, %r819, %r820, %r821;
	// end inline asm
	// begin inline asm
	shfl.sync.down.b32 %r817, %r818, %r819, %r820, %r821;
	// end inline asm
	mov.b64 	%rd143, {%r812, %r817};
	setp.gt.s32 	%p64, %r171, 15;
	setp.lt.f64 	%p65, %fd1984, %fd1221;
	or.pred  	%p66, %p64, %p65;
	mov.f64 	%fd2072, %fd1974;
	mov.f64 	%fd2071, %fd1975;
	mov.f64 	%fd2070, %fd1976;
	mov.f64 	%fd2069, %fd1977;
	mov.f64 	%fd2068, %fd1978;
	mov.f64 	%fd2067, %fd1979;
	mov.f64 	%fd2066, %fd1980;
	mov.f64 	%fd2065, %fd1981;
	mov.f64 	%fd2064, %fd1982;
	mov.f64 	%fd2063, %fd1983;
	mov.u32 	%r1557, %r1549;
	mov.f64 	%fd2062, %fd1984;
	mov.u64 	%rd932, %rd924;
	@%p66 bra 	$L__BB8_131;
	setp.gt.f64 	%p67, %fd1984, %fd1221;
	mov.f64 	%fd2072, %fd1211;
	mov.f64 	%fd2071, %fd1212;
	mov.f64 	%fd2070, %fd1213;
	mov.f64 	%fd2069, %fd1214;
	mov.f64 	%fd2068, %fd1215;
	mov.f64 	%fd2067, %fd1216;
	mov.f64 	%fd2066, %fd1217;
	mov.f64 	%fd2065, %fd1218;
	mov.f64 	%fd2064, %fd1219;
	mov.f64 	%fd2063, %fd1220;
	mov.u32 	%r1557, %r792;
	mov.f64 	%fd2062, %fd1221;
	mov.u64 	%rd932, %rd143;
	@%p67 bra 	$L__BB8_131;
	setp.lt.s64 	%p68, %rd924, %rd143;
	selp.f64 	%fd2072, %fd1974, %fd1211, %p68;
	selp.f64 	%fd2071, %fd1975, %fd1212, %p68;
	selp.f64 	%fd2070, %fd1976, %fd1213, %p68;
	selp.f64 	%fd2069, %fd1977, %fd1214, %p68;
	selp.f64 	%fd2068, %fd1978, %fd1215, %p68;
	selp.f64 	%fd2067, %fd1979, %fd1216, %p68;
	selp.f64 	%fd2066, %fd1980, %fd1217, %p68;
	selp.f64 	%fd2065, %fd1981, %fd1218, %p68;
	selp.f64 	%fd2064, %fd1982, %fd1219, %p68;
	selp.f64 	%fd2063, %fd1983, %fd1220, %p68;
	selp.b32 	%r1557, %r1549, %r792, %p68;
	selp.f64 	%fd2062, %fd1984, %fd1221, %p68;
	min.s64 	%rd932, %rd924, %rd143;
$L__BB8_131:
	setp.ne.s32 	%p69, %r171, 0;
	@%p69 bra 	$L__BB8_133;
	shr.u32 	%r822, %r72, 5;
	mov.u32 	%r823, _ZN6thrust24THRUST_300001_SM_1000_NS8cuda_cub4core6detail5shmemE;
	mad.lo.s32 	%r824, %r822, 104, %r823;
	st.shared.f64 	[%r824+8], %fd2072;
	st.shared.f64 	[%r824+16], %fd2071;
	st.shared.f64 	[%r824+24], %fd2070;
	st.shared.f64 	[%r824+32], %fd2069;
	st.shared.f64 	[%r824+40], %fd2068;
	st.shared.f64 	[%r824+48], %fd2067;
	st.shared.f64 	[%r824+56], %fd2066;
	st.shared.f64 	[%r824+64], %fd2065;
	st.shared.f64 	[%r824+72], %fd2064;
	st.shared.f64 	[%r824+80], %fd2063;
	st.shared.u32 	[%r824+88], %r1557;
	st.shared.f64 	[%r824+96], %fd2062;
	st.shared.u64 	[%r824+104], %rd932;
$L__BB8_133:
	bar.sync 	0;
	setp.ne.s32 	%p70, %r72, 0;
	@%p70 bra 	$L__BB8_155;
	ld.shared.v2.f64 	{%fd1244, %fd1245}, [_ZN6thrust24THRUST_300001_SM_1000_NS8cuda_cub4core6detail5shmemE+112];
	ld.shared.v2.f64 	{%fd1246, %fd1247}, [_ZN6thrust24THRUST_300001_SM_1000_NS8cuda_cub4core6detail5shmemE+128];
	ld.shared.v2.f64 	{%fd1248, %fd1249}, [_ZN6thrust24THRUST_300001_SM_1000_NS8cuda_cub4core6detail5shmemE+144];
	ld.shared.v2.f64 	{%fd1250, %fd1251}, [_ZN6thrust24THRUST_300001_SM_1000_NS8cuda_cub4core6detail5shmemE+160];
	ld.shared.v2.f64 	{%fd1252, %fd1253}, [_ZN6thrust24THRUST_300001_SM_1000_NS8cuda_cub4core6detail5shmemE+176];
	ld.shared.u32 	%r141, [_ZN6thrust24THRUST_300001_SM_1000_NS8cuda_cub4core6detail5shmemE+192];
	ld.shared.f64 	%fd1254, [_ZN6thrust24THRUST_300001_SM_1000_NS8cuda_cub4core6detail5shmemE+200];
	ld.shared.u64 	%rd146, [_ZN6thrust24THRUST_300001_SM_1000_NS8cuda_cub4core6detail5shmemE+208];
	setp.lt.f64 	%p71, %fd2062, %fd1254;
	mov.f64 	%fd1996, %fd2072;
	mov.f64 	%fd1997, %fd2071;
	mov.f64 	%fd1998, %fd2070;
	mov.f64 	%fd1999, %fd2069;
	mov.f64 	%fd2000, %fd2068;
	mov.f64 	%fd2001, %fd2067;
	mov.f64 	%fd2002, %fd2066;
	mov.f64 	%fd2003, %fd2065;
	mov.f64 	%fd2004, %fd2064;
	mov.f64 	%fd2005, %fd2063;
	mov.u32 	%r1551, %r1557;
	mov.f64 	%fd2006, %fd2062;
	mov.u64 	%rd926, %rd932;
	@%p71 bra 	$L__BB8_137;
	setp.lt.f64 	%p72, %fd1254, %fd2062;
	mov.f64 	%fd1996, %fd1244;
	mov.f64 	%fd1997, %fd1245;
	mov.f64 	%fd1998, %fd1246;
	mov.f64 	%fd1999, %fd1247;
	mov.f64 	%fd2000, %fd1248;
	mov.f64 	%fd2001, %fd1249;
	mov.f64 	%fd2002, %fd1250;
	mov.f64 	%fd2003, %fd1251;
	mov.f64 	%fd2004, %fd1252;
	mov.f64 	%fd2005, %fd1253;
	mov.u32 	%r1551, %r141;
	mov.f64 	%fd2006, %fd1254;
	mov.u64 	%rd926, %rd146;
	@%p72 bra 	$L__BB8_137;
	setp.lt.s64 	%p73, %rd932, %rd146;
	selp.f64 	%fd1996, %fd2072, %fd1244, %p73;
	selp.f64 	%fd1997, %fd2071, %fd1245, %p73;
	selp.f64 	%fd1998, %fd2070, %fd1246, %p73;
	selp.f64 	%fd1999, %fd2069, %fd1247, %p73;
	selp.f64 	%fd2000, %fd2068, %fd1248, %p73;
	selp.f64 	%fd2001, %fd2067, %fd1249, %p73;
	selp.f64 	%fd2002, %fd2066, %fd1250, %p73;
	selp.f64 	%fd2003, %fd2065, %fd1251, %p73;
	selp.f64 	%fd2004, %fd2064, %fd1252, %p73;
	selp.f64 	%fd2005, %fd2063, %fd1253, %p73;
	selp.b32 	%r1551, %r1557, %r141, %p73;
	selp.f64 	%fd2006, %fd2062, %fd1254, %p73;
	min.s64 	%rd926, %rd932, %rd146;
$L__BB8_137:
	ld.shared.f64 	%fd1277, [_ZN6thrust24THRUST_300001_SM_1000_NS8cuda_cub4core6detail5shmemE+216];
	ld.shared.v2.f64 	{%fd1278, %fd1279}, [_ZN6thrust24THRUST_300001_SM_1000_NS8cuda_cub4core6detail5shmemE+224];
	ld.shared.v2.f64 	{%fd1280, %fd1281}, [_ZN6thrust24THRUST_300001_SM_1000_NS8cuda_cub4core6detail5shmemE+240];
	ld.shared.v2.f64 	{%fd1282, %fd1283}, [_ZN6thrust24THRUST_300001_SM_1000_NS8cuda_cub4core6detail5shmemE+256];
	ld.shared.v2.f64 	{%fd1284, %fd1285}, [_ZN6thrust24THRUST_300001_SM_1000_NS8cuda_cub4core6detail5shmemE+272];
	ld.shared.f64 	%fd1286, [_ZN6thrust24THRUST_300001_SM_1000_NS8cuda_cub4core6detail5shmemE+288];
	ld.shared.u32 	%r144, [_ZN6thrust24THRUST_300001_SM_1000_NS8cuda_cub4core6detail5shmemE+296];
	ld.shared.v2.u64 	{%rd587, %rd149}, [_ZN6thrust24THRUST_300001_SM_1000_NS8cuda_cub4core6detail5shmemE+304];
	mov.b64 	%fd1287, %rd587;
	setp.lt.f64 	%p74, %fd2006, %fd1287;
	mov.f64 	%fd2007, %fd1996;
	mov.f64 	%fd2008, %fd1997;
	mov.f64 	%fd2009, %fd1998;
	mov.f64 	%fd2010, %fd1999;
	mov.f64 	%fd2011, %fd2000;
	mov.f64 	%fd2012, %fd2001;
	mov.f64 	%fd2013, %fd2002;
	mov.f64 	%fd2014, %fd2003;
	mov.f64 	%fd2015, %fd2004;
	mov.f64 	%fd2016, %fd2005;
	mov.u32 	%r1552, %r1551;
	mov.f64 	%fd2017, %fd2006;
	mov.u64 	%rd927, %rd926;
	@%p74 bra 	$L__BB8_140;
	setp.lt.f64 	%p75, %fd1287, %fd2006;
	mov.f64 	%fd2007, %fd1277;
	mov.f64 	%fd2008, %fd1278;
	mov.f64 	%fd2009, %fd1279;
	mov.f64 	%fd2010, %fd1280;
	mov.f64 	%fd2011, %fd1281;
	mov.f64 	%fd2012, %fd1282;
	mov.f64 	%fd2013, %fd1283;
	mov.f64 	%fd2014, %fd1284;
	mov.f64 	%fd2015, %fd1285;
	mov.f64 	%fd2016, %fd1286;
	mov.u32 	%r1552, %r144;
	mov.f64 	%fd2017, %fd1287;
	mov.u64 	%rd927, %rd149;
	@%p75 bra 	$L__BB8_140;
	setp.lt.s64 	%p76, %rd926, %rd149;
	selp.f64 	%fd2007, %fd1996, %fd1277, %p76;
	selp.f64 	%fd2008, %fd1997, %fd1278, %p76;
	selp.f64 	%fd2009, %fd1998, %fd1279, %p76;
	selp.f64 	%fd2010, %fd1999, %fd1280, %p76;
	selp.f64 	%fd2011, %fd2000, %fd1281, %p76;
	selp.f64 	%fd2012, %fd2001, %fd1282, %p76;
	selp.f64 	%fd2013, %fd2002, %fd1283, %p76;
	selp.f64 	%fd2014, %fd2003, %fd1284, %p76;
	selp.f64 	%fd2015, %fd2004, %fd1285, %p76;
	selp.f64 	%fd2016, %fd2005, %fd1286, %p76;
	selp.b32 	%r1552, %r1551, %r144, %p76;
	selp.f64 	%fd2017, %fd2006, %fd1287, %p76;
	min.s64 	%rd927, %rd926, %rd149;
$L__BB8_140:
	ld.shared.v2.f64 	{%fd1310, %fd1311}, [_ZN6thrust24THRUST_300001_SM_1000_NS8cuda_cub4core6detail5shmemE+320];
	ld.shared.v2.f64 	{%fd1312, %fd1313}, [_ZN6thrust24THRUST_300001_SM_1000_NS8cuda_cub4core6detail5shmemE+336];
	ld.shared.v2.f64 	{%fd1314, %fd1315}, [_ZN6thrust24THRUST_300001_SM_1000_NS8cuda_cub4core6detail5shmemE+352];
	ld.shared.v2.f64 	{%fd1316, %fd1317}, [_ZN6thrust24THRUST_300001_SM_1000_NS8cuda_cub4core6detail5shmemE+368];
	ld.shared.v2.f64 	{%fd1318, %fd1319}, [_ZN6thrust24THRUST_300001_SM_1000_NS8cuda_cub4core6detail5shmemE+384];
	ld.shared.u32 	%r147, [_ZN6thrust24THRUST_300001_SM_1000_NS8cuda_cub4core6detail5shmemE+400];
	ld.shared.f64 	%fd1320, [_ZN6thrust24THRUST_300001_SM_1000_NS8cuda_cub4core6detail5shmemE+408];
	ld.shared.u64 	%rd152, [_ZN6thrust24THRUST_300001_SM_1000_NS8cuda_cub4core6detail5shmemE+416];
	setp.lt.f64 	%p77, %fd2017, %fd1320;
	mov.f64 	%fd2018, %fd2007;
	mov.f64 	%fd2019, %fd2008;
	mov.f64 	%fd2020, %fd2009;
	mov.f64 	%fd2021, %fd2010;
	mov.f64 	%fd2022, %fd2011;
	mov.f64 	%fd2023, %fd2012;
	mov.f64 	%fd2024, %fd2013;
	mov.f64 	%fd2025, %fd2014;
	mov.f64 	%fd2026, %fd2015;
	mov.f64 	%fd2027, %fd2016;
	mov.u32 	%r1553, %r1552;
	mov.f64 	%fd2028, %fd2017;
	mov.u64 	%rd928, %rd927;
	@%p77 bra 	$L__BB8_143;
	setp.lt.f64 	%p78, %fd1320, %fd2017;
	mov.f64 	%fd2018, %fd1310;
	mov.f64 	%fd2019, %fd1311;
	mov.f64 	%fd2020, %fd1312;
	mov.f64 	%fd2021, %fd1313;
	mov.f64 	%fd2022, %fd1314;
	mov.f64 	%fd2023, %fd1315;
	mov.f64 	%fd2024, %fd1316;
	mov.f64 	%fd2025, %fd1317;
	mov.f64 	%fd2026, %fd1318;
	mov.f64 	%fd2027, %fd1319;
	mov.u32 	%r1553, %r147;
	mov.f64 	%fd2028, %fd1320;
	mov.u64 	%rd928, %rd152;
	@%p78 bra 	$L__BB8_143;
	setp.lt.s64 	%p79, %rd927, %rd152;
	selp.f64 	%fd2018, %fd2007, %fd1310, %p79;
	selp.f64 	%fd2019, %fd2008, %fd1311, %p79;
	selp.f64 	%fd2020, %fd2009, %fd1312, %p79;
	selp.f64 	%fd2021, %fd2010, %fd1313, %p79;
	selp.f64 	%fd2022, %fd2011, %fd1314, %p79;
	selp.f64 	%fd2023, %fd2012, %fd1315, %p79;
	selp.f64 	%fd2024, %fd2013, %fd1316, %p79;
	selp.f64 	%fd2025, %fd2014, %fd1317, %p79;
	selp.f64 	%fd2026, %fd2015, %fd1318, %p79;
	selp.f64 	%fd2027, %fd2016, %fd1319, %p79;
	selp.b32 	%r1553, %r1552, %r147, %p79;
	selp.f64 	%fd2028, %fd2017, %fd1320, %p79;
	min.s64 	%rd928, %rd927, %rd152;
$L__BB8_143:
	ld.shared.f64 	%fd1343, [_ZN6thrust24THRUST_300001_SM_1000_NS8cuda_cub4core6detail5shmemE+424];
	ld.shared.v2.f64 	{%fd1344, %fd1345}, [_ZN6thrust24THRUST_300001_SM_1000_NS8cuda_cub4core6detail5shmemE+432];
	ld.shared.v2.f64 	{%fd1346, %fd1347}, [_ZN6thrust24THRUST_300001_SM_1000_NS8cuda_cub4core6detail5shmemE+448];
	ld.shared.v2.f64 	{%fd1348, %fd1349}, [_ZN6thrust24THRUST_300001_SM_1000_NS8cuda_cub4core6detail5shmemE+464];
	ld.shared.v2.f64 	{%fd1350, %fd1351}, [_ZN6thrust24THRUST_300001_SM_1000_NS8cuda_cub4core6detail5shmemE+480];
	ld.shared.f64 	%fd1352, [_ZN6thrust24THRUST_300001_SM_1000_NS8cuda_cub4core6detail5shmemE+496];
	ld.shared.u32 	%r150, [_ZN6thrust24THRUST_300001_SM_1000_NS8cuda_cub4core6detail5shmemE+504];
	ld.shared.v2.u64 	{%rd588, %rd155}, [_ZN6thrust24THRUST_300001_SM_1000_NS8cuda_cub4core6detail5shmemE+512];
	mov.b64 	%fd1353, %rd588;
	setp.lt.f64 	%p80, %fd2028, %fd1353;
	mov.f64 	%fd2029, %fd2018;
	mov.f64 	%fd2030, %fd2019;
	mov.f64 	%fd2031, %fd2020;
	mov.f64 	%fd2032, %fd2021;
	mov.f64 	%fd2033, %fd2022;
	mov.f64 	%fd2034, %fd2023;
	mov.f64 	%fd2035, %fd2024;
	mov.f64 	%fd2036, %fd2025;
	mov.f64 	%fd2037, %fd2026;
	mov.f64 	%fd2038, %fd2027;
	mov.u32 	%r1554, %r1553;
	mov.f64 	%fd2039, %fd2028;
	mov.u64 	%rd929, %rd928;
	@%p80 bra 	$L__BB8_146;
	setp.lt.f64 	%p81, %fd1353, %fd2028;
	mov.f64 	%fd2029, %fd1343;
	mov.f64 	%fd2030, %fd1344;
	mov.f64 	%fd2031, %fd1345;
	mov.f64 	%fd2032, %fd1346;
	mov.f64 	%fd2033, %fd1347;
	mov.f64 	%fd2034, %fd1348;
	mov.f64 	%fd2035, %fd1349;
	mov.f64 	%fd2036, %fd1350;
	mov.f64 	%fd2037, %fd1351;
	mov.f64 	%fd2038, %fd1352;
	mov.u32 	%r1554, %r150;
	mov.f64 	%fd2039, %fd1353;
	mov.u64 	%rd929, %rd155;
	@%p81 bra 	$L__BB8_146;
	setp.lt.s64 	%p82, %rd928, %rd155;
	selp.f64 	%fd2029, %fd2018, %fd1343, %p82;
	selp.f64 	%fd2030, %fd2019, %fd1344, %p82;
	selp.f64 	%fd2031, %fd2020, %fd1345, %p82;
	selp.f64 	%fd2032, %fd2021, %fd1346, %p82;
	selp.f64 	%fd2033, %fd2022, %fd1347, %p82;
	selp.f64 	%fd2034, %fd2023, %fd1348, %p82;
	selp.f64 	%fd2035, %fd2024, %fd1349, %p82;
	selp.f64 	%fd2036, %fd2025, %fd1350, %p82;
	selp.f64 	%fd2037, %fd2026, %fd1351, %p82;
	selp.f64 	%fd2038, %fd2027, %fd1352, %p82;
	selp.b32 	%r1554, %r1553, %r150, %p82;
	selp.f64 	%fd2039, %fd2028, %fd1353, %p82;
	min.s64 	%rd929, %rd928, %rd155;
$L__BB8_146:
	ld.shared.v2.f64 	{%fd1376, %fd1377}, [_ZN6thrust24THRUST_300001_SM_1000_NS8cuda_cub4core6detail5shmemE+528];
	ld.shared.v2.f64 	{%fd1378, %fd1379}, [_ZN6thrust24THRUST_300001_SM_1000_NS8cuda_cub4core6detail5shmemE+544];
	ld.shared.v2.f64 	{%fd1380, %fd1381}, [_ZN6thrust24THRUST_300001_SM_1000_NS8cuda_cub4core6detail5shmemE+560];
	ld.shared.v2.f64 	{%fd1382, %fd1383}, [_ZN6thrust24THRUST_300001_SM_1000_NS8cuda_cub4core6detail5shmemE+576];
	ld.shared.v2.f64 	{%fd1384, %fd1385}, [_ZN6thrust24THRUST_300001_SM_1000_NS8cuda_cub4core6detail5shmemE+592];
	ld.shared.u32 	%r153, [_ZN6thrust24THRUST_300001_SM_1000_NS8cuda_cub4core6detail5shmemE+608];
	ld.shared.f64 	%fd1386, [_ZN6thrust24THRUST_300001_SM_1000_NS8cuda_cub4core6detail5shmemE+616];
	ld.shared.u64 	%rd158, [_ZN6thrust24THRUST_300001_SM_1000_NS8cuda_cub4core6detail5shmemE+624];
	setp.lt.f64 	%p83, %fd2039, %fd1386;
	mov.f64 	%fd2040, %fd2029;
	mov.f64 	%fd2041, %fd2030;
	mov.f64 	%fd2042, %fd2031;
	mov.f64 	%fd2043, %fd2032;
	mov.f64 	%fd2044, %fd2033;
	mov.f64 	%fd2045, %fd2034;
	mov.f64 	%fd2046, %fd2035;
	mov.f64 	%fd2047, %fd2036;
	mov.f64 	%fd2048, %fd2037;
	mov.f64 	%fd2049, %fd2038;
	mov.u32 	%r1555, %r1554;
	mov.f64 	%fd2050, %fd2039;
	mov.u64 	%rd930, %rd929;
	@%p83 bra 	$L__BB8_149;
	setp.lt.f64 	%p84, %fd1386, %fd2039;
	mov.f64 	%fd2040, %fd1376;
	mov.f64 	%fd2041, %fd1377;
	mov.f64 	%fd2042, %fd1378;
	mov.f64 	%fd2043, %fd1379;
	mov.f64 	%fd2044, %fd1380;
	mov.f64 	%fd2045, %fd1381;
	mov.f64 	%fd2046, %fd1382;
	mov.f64 	%fd2047, %fd1383;
	mov.f64 	%fd2048, %fd1384;
	mov.f64 	%fd2049, %fd1385;
	mov.u32 	%r1555, %r153;
	mov.f64 	%fd2050, %fd1386;
	mov.u64 	%rd930, %rd158;
	@%p84 bra 	$L__BB8_149;
	setp.lt.s64 	%p85, %rd929, %rd158;
	selp.f64 	%fd2040, %fd2029, %fd1376, %p85;
	selp.f64 	%fd2041, %fd2030, %fd1377, %p85;
	selp.f64 	%fd2042, %fd2031, %fd1378, %p85;
	selp.f64 	%fd2043, %fd2032, %fd1379, %p85;
	selp.f64 	%fd2044, %fd2033, %fd1380, %p85;
	selp.f64 	%fd2045, %fd2034, %fd1381, %p85;
	selp.f64 	%fd2046, %fd2035, %fd1382, %p85;
	selp.f64 	%fd2047, %fd2036, %fd1383, %p85;
	selp.f64 	%fd2048, %fd2037, %fd1384, %p85;
	selp.f64 	%fd2049, %fd2038, %fd1385, %p85;
	selp.b32 	%r1555, %r1554, %r153, %p85;
	selp.f64 	%fd2050, %fd2039, %fd1386, %p85;
	min.s64 	%rd930, %rd929, %rd158;
$L__BB8_149:
	ld.shared.f64 	%fd1409, [_ZN6thrust24THRUST_300001_SM_1000_NS8cuda_cub4core6detail5shmemE+632];
	ld.shared.v2.f64 	{%fd1410, %fd1411}, [_ZN6thrust24THRUST_300001_SM_1000_NS8cuda_cub4core6detail5shmemE+640];
	ld.shared.v2.f64 	{%fd1412, %fd1413}, [_ZN6thrust24THRUST_300001_SM_1000_NS8cuda_cub4core6detail5shmemE+656];
	ld.shared.v2.f64 	{%fd1414, %fd1415}, [_ZN6thrust24THRUST_300001_SM_1000_NS8cuda_cub4core6detail5shmemE+672];
	ld.shared.v2.f64 	{%fd1416, %fd1417}, [_ZN6thrust24THRUST_300001_SM_1000_NS8cuda_cub4core6detail5shmemE+688];
	ld.shared.f64 	%fd1418, [_ZN6thrust24THRUST_300001_SM_1000_NS8cuda_cub4core6detail5shmemE+704];
	ld.shared.u32 	%r156, [_ZN6thrust24THRUST_300001_SM_1000_NS8cuda_cub4core6detail5shmemE+712];
	ld.shared.v2.u64 	{%rd589, %rd161}, [_ZN6thrust24THRUST_300001_SM_1000_NS8cuda_cub4core6detail5shmemE+720];
	mov.b64 	%fd1419, %rd589;
	setp.lt.f64 	%p86, %fd2050, %fd1419;
	mov.f64 	%fd2051, %fd2040;
	mov.f64 	%fd2052, %fd2041;
	mov.f64 	%fd2053, %fd2042;
	mov.f64 	%fd2054, %fd2043;
	mov.f64 	%fd2055, %fd2044;
	mov.f64 	%fd2056, %fd2045;
	mov.f64 	%fd2057, %fd2046;
	mov.f64 	%fd2058, %fd2047;
	mov.f64 	%fd2059, %fd2048;
	mov.f64 	%fd2060, %fd2049;
	mov.u32 	%r1556, %r1555;
	mov.f64 	%fd2061, %fd2050;
	mov.u64 	%rd931, %rd930;
	@%p86 bra 	$L__BB8_152;
	setp.lt.f64 	%p87, %fd1419, %fd2050;
	mov.f64 	%fd2051, %fd1409;
	mov.f64 	%fd2052, %fd1410;
	mov.f64 	%fd2053, %fd1411;
	mov.f64 	%fd2054, %fd1412;
	mov.f64 	%fd2055, %fd1413;
	mov.f64 	%fd2056, %fd1414;
	mov.f64 	%fd2057, %fd1415;
	mov.f64 	%fd2058, %fd1416;
	mov.f64 	%fd2059, %fd1417;
	mov.f64 	%fd2060, %fd1418;
	mov.u32 	%r1556, %r156;
	mov.f64 	%fd2061, %fd1419;
	mov.u64 	%rd931, %rd161;
	@%p87 bra 	$L__BB8_152;
	setp.lt.s64 	%p88, %rd930, %rd161;
	selp.f64 	%fd2051, %fd2040, %fd1409, %p88;
	selp.f64 	%fd2052, %fd2041, %fd1410, %p88;
	selp.f64 	%fd2053, %fd2042, %fd1411, %p88;
	selp.f64 	%fd2054, %fd2043, %fd1412, %p88;
	selp.f64 	%fd2055, %fd2044, %fd1413, %p88;
	selp.f64 	%fd2056, %fd2045, %fd1414, %p88;
	selp.f64 	%fd2057, %fd2046, %fd1415, %p88;
	selp.f64 	%fd2058, %fd2047, %fd1416, %p88;
	selp.f64 	%fd2059, %fd2048, %fd1417, %p88;
	selp.f64 	%fd2060, %fd2049, %fd1418, %p88;
	selp.b32 	%r1556, %r1555, %r156, %p88;
	selp.f64 	%fd2061, %fd2050, %fd1419, %p88;
	min.s64 	%rd931, %rd930, %rd161;
$L__BB8_152:
	ld.shared.v2.f64 	{%fd1442, %fd1443}, [_ZN6thrust24THRUST_300001_SM_1000_NS8cuda_cub4core6detail5shmemE+736];
	ld.shared.v2.f64 	{%fd1444, %fd1445}, [_ZN6thrust24THRUST_300001_SM_1000_NS8cuda_cub4core6detail5shmemE+752];
	ld.shared.v2.f64 	{%fd1446, %fd1447}, [_ZN6thrust24THRUST_300001_SM_1000_NS8cuda_cub4core6detail5shmemE+768];
	ld.shared.v2.f64 	{%fd1448, %fd1449}, [_ZN6thrust24THRUST_300001_SM_1000_NS8cuda_cub4core6detail5shmemE+784];
	ld.shared.v2.f64 	{%fd1450, %fd1451}, [_ZN6thrust24THRUST_300001_SM_1000_NS8cuda_cub4core6detail5shmemE+800];
	ld.shared.u32 	%r159, [_ZN6thrust24THRUST_300001_SM_1000_NS8cuda_cub4core6detail5shmemE+816];
	ld.shared.f64 	%fd1452, [_ZN6thrust24THRUST_300001_SM_1000_NS8cuda_cub4core6detail5shmemE+824];
	ld.shared.u64 	%rd164, [_ZN6thrust24THRUST_300001_SM_1000_NS8cuda_cub4core6detail5shmemE+832];
	setp.lt.f64 	%p89, %fd2061, %fd1452;
	mov.u64 	%rd932, %rd931;
	mov.f64 	%fd2062, %fd2061;
	mov.u32 	%r1557, %r1556;
	mov.f64 	%fd2063, %fd2060;
	mov.f64 	%fd2064, %fd2059;
	mov.f64 	%fd2065, %fd2058;
	mov.f64 	%fd2066, %fd2057;
	mov.f64 	%fd2067, %fd2056;
	mov.f64 	%fd2068, %fd2055;
	mov.f64 	%fd2069, %fd2054;
	mov.f64 	%fd2070, %fd2053;
	mov.f64 	%fd2071, %fd2052;
	mov.f64 	%fd2072, %fd2051;
	@%p89 bra 	$L__BB8_155;
	setp.lt.f64 	%p90, %fd1452, %fd2061;
	mov.u64 	%rd932, %rd164;
	mov.f64 	%fd2062, %fd1452;
	mov.u32 	%r1557, %r159;
	mov.f64 	%fd2063, %fd1451;
	mov.f64 	%fd2064, %fd1450;
	mov.f64 	%fd2065, %fd1449;
	mov.f64 	%fd2066, %fd1448;
	mov.f64 	%fd2067, %fd1447;
	mov.f64 	%fd2068, %fd1446;
	mov.f64 	%fd2069, %fd1445;
	mov.f64 	%fd2070, %fd1444;
	mov.f64 	%fd2071, %fd1443;
	mov.f64 	%fd2072, %fd1442;
	@%p90 bra 	$L__BB8_155;
	setp.lt.s64 	%p91, %rd931, %rd164;
	selp.f64 	%fd2072, %fd2051, %fd1442, %p91;
	selp.f64 	%fd2071, %fd2052, %fd1443, %p91;
	selp.f64 	%fd2070, %fd2053, %fd1444, %p91;
	selp.f64 	%fd2069, %fd2054, %fd1445, %p91;
	selp.f64 	%fd2068, %fd2055, %fd1446, %p91;
	selp.f64 	%fd2067, %fd2056, %fd1447, %p91;
	selp.f64 	%fd2066, %fd2057, %fd1448, %p91;
	selp.f64 	%fd2065, %fd2058, %fd1449, %p91;
	selp.f64 	%fd2064, %fd2059, %fd1450, %p91;
	selp.f64 	%fd2063, %fd2060, %fd1451, %p91;
	selp.b32 	%r1557, %r1556, %r159, %p91;
	selp.f64 	%fd2062, %fd2061, %fd1452, %p91;
	min.s64 	%rd932, %rd931, %rd164;
$L__BB8_155:
	mov.u32 	%r1494, %tid.x;
	setp.ne.s32 	%p169, %r1494, 0;
	@%p169 bra 	$L__BB8_157;
	ld.param.u64 	%rd866, [_ZN6thrust24THRUST_300001_SM_1000_NS8cuda_cub4core6detail13_kernel_agentINS1_8__reduce11ReduceAgentIPN4cuda3std3__45tupleIJ8DataNodelEEESD_SC_lNS1_9__extrema9arg_min_fISB_l12cmp_impurityEEEEJSD_SD_iSH_EEEvDpT0__param_1];
	cvta.to.global.u64 	%rd865, %rd866;
	st.global.f64 	[%rd865], %fd2072;
	st.global.f64 	[%rd865+8], %fd2071;
	st.global.f64 	[%rd865+16], %fd2070;
	st.global.f64 	[%rd865+24], %fd2069;
	st.global.f64 	[%rd865+32], %fd2068;
	st.global.f64 	[%rd865+40], %fd2067;
	st.global.f64 	[%rd865+48], %fd2066;
	st.global.f64 	[%rd865+56], %fd2065;
	st.global.f64 	[%rd865+64], %fd2064;
	st.global.f64 	[%rd865+72], %fd2063;
	st.global.u32 	[%rd865+80], %r1557;
	st.global.f64 	[%rd865+88], %fd2062;
	st.global.u64 	[%rd865+96], %rd932;
$L__BB8_157:
	ret;

}
	// .globl	_ZN3cub18CUB_300001_SM_10006detail11EmptyKernelIvEEvv
.visible .entry _ZN3cub18CUB_300001_SM_10006detail11EmptyKernelIvEEvv()
{


	ret;

}
	// .globl	_ZN3cub18CUB_300001_SM_10006detail6reduce28DeviceReduceSingleTileKernelINS2_10policy_hubIljN4cuda3std3__44plusIlEEE10Policy1000EN6thrust24THRUST_300001_SM_1000_NS18transform_iteratorI11count_labelP8DataNodellEEPljS9_llNS7_10__identityEEEvT0_T1_T2_T3_T4_T6_
.visible .entry _ZN3cub18CUB_300001_SM_10006detail6reduce28DeviceReduceSingleTileKernelINS2_10policy_hubIljN4cuda3std3__44plusIlEEE10Policy1000EN6thrust24THRUST_300001_SM_1000_NS18transform_iteratorI11count_labelP8DataNodellEEPljS9_llNS7_10__identityEEEvT0_T1_T2_T3_T4_T6_(
	.param .align 8 .b8 _ZN3cub18CUB_300001_SM_10006detail6reduce28DeviceReduceSingleTileKernelINS2_10policy_hubIljN4cuda3std3__44plusIlEEE10Policy1000EN6thrust24THRUST_300001_SM_1000_NS18transform_iteratorI11count_labelP8DataNodellEEPljS9_llNS7_10__identityEEEvT0_T1_T2_T3_T4_T6__param_0[16],
	.param .u64 .ptr .align 1 _ZN3cub18CUB_300001_SM_10006detail6reduce28DeviceReduceSingleTileKernelINS2_10policy_hubIljN4cuda3std3__44plusIlEEE10Policy1000EN6thrust24THRUST_300001_SM_1000_NS18transform_iteratorI11count_labelP8DataNodellEEPljS9_llNS7_10__identityEEEvT0_T1_T2_T3_T4_T6__param_1,
	.param .u32 _ZN3cub18CUB_300001_SM_10006detail6reduce28DeviceReduceSingleTileKernelINS2_10policy_hubIljN4cuda3std3__44plusIlEEE10Policy1000EN6thrust24THRUST_300001_SM_1000_NS18transform_iteratorI11count_labelP8DataNodellEEPljS9_llNS7_10__identityEEEvT0_T1_T2_T3_T4_T6__param_2,
	.param .align 1 .b8 _ZN3cub18CUB_300001_SM_10006detail6reduce28DeviceReduceSingleTileKernelINS2_10policy_hubIljN4cuda3std3__44plusIlEEE10Policy1000EN6thrust24THRUST_300001_SM_1000_NS18transform_iteratorI11count_labelP8DataNodellEEPljS9_llNS7_10__identityEEEvT0_T1_T2_T3_T4_T6__param_3[1],
	.param .u64 _ZN3cub18CUB_300001_SM_10006detail6reduce28DeviceReduceSingleTileKernelINS2_10policy_hubIljN4cuda3std3__44plusIlEEE10Policy1000EN6thrust24THRUST_300001_SM_1000_NS18transform_iteratorI11count_labelP8DataNodellEEPljS9_llNS7_10__identityEEEvT0_T1_T2_T3_T4_T6__param_4,
	.param .align 1 .b8 _ZN3cub18CUB_300001_SM_10006detail6reduce28DeviceReduceSingleTileKernelINS2_10policy_hubIljN4cuda3std3__44plusIlEEE10Policy1000EN6thrust24THRUST_300001_SM_1000_NS18transform_iteratorI11count_labelP8DataNodellEEPljS9_llNS7_10__identityEEEvT0_T1_T2_T3_T4_T6__param_5[1]
)
.maxntid 512
.minnctapersm 1
{
	.reg .pred 	%p<140>;
	.reg .b16 	%rs<5>;
	.reg .b32 	%r<365>;
	.reg .b64 	%rd<433>;
	// demoted variable
	.shared .align 8 .b8 _ZZN3cub18CUB_300001_SM_10006detail6reduce28DeviceReduceSingleTileKernelINS2_10policy_hubIljN4cuda3std3__44plusIlEEE10Policy1000EN6thrust24THRUST_300001_SM_1000_NS18transform_iteratorI11count_labelP8DataNodellEEPljS9_llNS7_10__identityEEEvT0_T1_T2_T3_T4_T6_E12temp_storage[152];
	ld.param.u32 	%r52, [_ZN3cub18CUB_300001_SM_10006detail6reduce28DeviceReduceSingleTileKernelINS2_10policy_hubIljN4cuda3std3__44plusIlEEE10Policy1000EN6thrust24THRUST_300001_SM_1000_NS18transform_iteratorI11count_labelP8DataNodellEEPljS9_llNS7_10__identityEEEvT0_T1_T2_T3_T4_T6__param_0+8];
	ld.param.u64 	%rd49, [_ZN3cub18CUB_300001_SM_10006detail6reduce28DeviceReduceSingleTileKernelINS2_10policy_hubIljN4cuda3std3__44plusIlEEE10Policy1000EN6thrust24THRUST_300001_SM_1000_NS18transform_iteratorI11count_labelP8DataNodellEEPljS9_llNS7_10__identityEEEvT0_T1_T2_T3_T4_T6__param_0];
	ld.param.u64 	%rd51, [_ZN3cub18CUB_300001_SM_10006detail6reduce28DeviceReduceSingleTileKernelINS2_10policy_hubIljN4cuda3std3__44plusIlEEE10Policy1000EN6thrust24THRUST_300001_SM_1000_NS18transform_iteratorI11count_labelP8DataNodellEEPljS9_llNS7_10__identityEEEvT0_T1_T2_T3_T4_T6__param_1];
	ld.param.u32 	%r53, [_ZN3cub18CUB_300001_SM_10006detail6reduce28DeviceReduceSingleTileKernelINS2_10policy_hubIljN4cuda3std3__44plusIlEEE10Policy1000EN6thrust24THRUST_300001_SM_1000_NS18transform_iteratorI11count_labelP8DataNodellEEPljS9_llNS7_10__identityEEEvT0_T1_T2_T3_T4_T6__param_2];
	ld.param.u64 	%rd50, [_ZN3cub18CUB_300001_SM_10006detail6reduce28DeviceReduceSingleTileKernelINS2_10policy_hubIljN4cuda3std3__44plusIlEEE10Policy1000EN6thrust24THRUST_300001_SM_1000_NS18transform_iteratorI11count_labelP8DataNodellEEPljS9_llNS7_10__identityEEEvT0_T1_T2_T3_T4_T6__param_4];
	cvta.to.global.u64 	%rd1, %rd51;
	setp.ne.s32 	%p1, %r53, 0;
	@%p1 bra 	$L__BB10_3;
	mov.u32 	%r347, %tid.x;
	setp.ne.s32 	%p139, %r347, 0;
	@%p139 bra 	$L__BB10_52;
	st.global.u64 	[%rd1], %rd50;
	bra.uni 	$L__BB10_52;
$L__BB10_3:
	cvta.to.global.u64 	%rd2, %rd49;
	setp.gt.u32 	%p2, %r53, 3583;
	@%p2 bra 	$L__BB10_28;
	mov.u32 	%r2, %tid.x;
	setp.ge.u32 	%p67, %r2, %r53;
	mov.b64 	%rd420, 0;
	mov.u32 	%r351, %r2;
	@%p67 bra 	$L__BB10_6;
	mul.wide.u32 	%rd240, %r2, 96;
	add.s64 	%rd241, %rd2, %rd240;
	ld.global.u32 	%r194, [%rd241+80];
	setp.eq.s32 	%p68, %r194, %r52;
	selp.u64 	%rd420, 1, 0, %p68;
	add.s32 	%r351, %r2, 512;
$L__BB10_6:
	setp.ge.u32 	%p69, %r351, %r53;
	@%p69 bra 	$L__BB10_19;
	not.b32 	%r195, %r351;
	add.s32 	%r196, %r53, %r195;
	shr.u32 	%r197, %r196, 9;
	add.s32 	%r5, %r197, 1;
	and.b32  	%r6, %r5, 15;
	setp.lt.u32 	%p70, %r196, 7680;
	@%p70 bra 	$L__BB10_10;
	and.b32  	%r198, %r5, 16777200;
	neg.s32 	%r349, %r198;
	mul.wide.u32 	%rd243, %r351, 96;
	add.s64 	%rd244, %rd243, %rd2;
	add.s64 	%rd410, %rd244, 393296;
$L__BB10_9:
	.pragma "nounroll";
	ld.global.u32 	%r199, [%rd410+-393216];
	setp.eq.s32 	%p71, %r199, %r52;
	selp.u64 	%rd245, 1, 0, %p71;
	add.s64 	%rd246, %rd420, %rd245;
	ld.global.u32 	%r200, [%rd410+-344064];
	setp.eq.s32 	%p72, %r200, %r52;
	selp.u64 	%rd247, 1, 0, %p72;
	add.s64 	%rd248, %rd246, %rd247;
	ld.global.u32 	%r201, [%rd410+-294912];
	setp.eq.s32 	%p73, %r201, %r52;
	selp.u64 	%rd249, 1, 0, %p73;
	add.s64 	%rd250, %rd248, %rd249;
	ld.global.u32 	%r202, [%rd410+-245760];
	setp.eq.s32 	%p74, %r202, %r52;
	selp.u64 	%rd251, 1, 0, %p74;
	add.s64 	%rd252, %rd250, %rd251;
	ld.global.u32 	%r203, [%rd410+-196608];
	setp.eq.s32 	%p75, %r203, %r52;
	selp.u64 	%rd253, 1, 0, %p75;
	add.s64 	%rd254, %rd252, %rd253;
	ld.global.u32 	%r204, [%rd410+-147456];
	setp.eq.s32 	%p76, %r204, %r52;
	selp.u64 	%rd255, 1, 0, %p76;
	add.s64 	%rd256, %rd254, %rd255;
	ld.global.u32 	%r205, [%rd410+-98304];
	setp.eq.s32 	%p77, %r205, %r52;
	selp.u64 	%rd257, 1, 0, %p77;
	add.s64 	%rd258, %rd256, %rd257;
	ld.global.u32 	%r206, [%rd410+-49152];
	setp.eq.s32 	%p78, %r206, %r52;
	selp.u64 	%rd259, 1, 0, %p78;
	add.s64 	%rd260, %rd258, %rd259;
	ld.global.u32 	%r207, [%rd410];
	setp.eq.s32 	%p79, %r207, %r52;
	selp.u64 	%rd261, 1, 0, %p79;
	add.s64 	%rd262, %rd260, %rd261;
	ld.global.u32 	%r208, [%rd410+49152];
	setp.eq.s32 	%p80, %r208, %r52;
	selp.u64 	%rd263, 1, 0, %p80;
	add.s64 	%rd264, %rd262, %rd263;
	ld.global.u32 	%r209, [%rd410+98304];
	setp.eq.s32 	%p81, %r209, %r52;
	selp.u64 	%rd265, 1, 0, %p81;
	add.s64 	%rd266, %rd264, %rd265;
	ld.global.u32 	%r210, [%rd410+147456];
	setp.eq.s32 	%p82, %r210, %r52;
	selp.u64 	%rd267, 1, 0, %p82;
	add.s64 	%rd268, %rd266, %rd267;
	ld.global.u32 	%r211, [%rd410+196608];
	setp.eq.s32 	%p83, %r211, %r52;
	selp.u64 	%rd269, 1, 0, %p83;
	add.s64 	%rd270, %rd268, %rd269;
	ld.global.u32 	%r212, [%rd410+245760];
	setp.eq.s32 	%p84, %r212, %r52;
	selp.u64 	%rd271, 1, 0, %p84;
	add.s64 	%rd272, %rd270, %rd271;
	ld.global.u32 	%r213, [%rd410+294912];
	setp.eq.s32 	%p85, %r213, %r52;
	selp.u64 	%rd273, 1, 0, %p85;
	add.s64 	%rd274, %rd272, %rd273;
	ld.global.u32 	%r214, [%rd410+344064];
	setp.eq.s32 	%p86, %r214, %r52;
	selp.u64 	%rd275, 1, 0, %p86;
	add.s64 	%rd420, %rd274, %rd275;
	add.s32 	%r351, %r351, 8192;
	add.s32 	%r349, %r349, 16;
	add.s64 	%rd410, %rd410, 786432;
	setp.ne.s32 	%p87, %r349, 0;
	@%p87 bra 	$L__BB10_9;
$L__BB10_10:
	setp.eq.s32 	%p88, %r6, 0;
	@%p88 bra 	$L__BB10_19;
	and.b32  	%r13, %r5, 7;
	setp.lt.u32 	%p89, %r6, 8;
	@%p89 bra 	$L__BB10_13;
	mul.wide.u32 	%rd277, %r351, 96;
	add.s64 	%rd278, %rd2, %rd277;
	ld.global.u32 	%r215, [%rd278+80];
	setp.eq.s32 	%p90, %r215, %r52;
	selp.u64 	%rd279, 1, 0, %p90;
	add.s64 	%rd280, %rd420, %rd279;
	ld.global.u32 	%r216, [%rd278+49232];
	setp.eq.s32 	%p91, %r216, %r52;
	selp.u64 	%rd281, 1, 0, %p91;
	add.s64 	%rd282, %rd280, %rd281;
	ld.global.u32 	%r217, [%rd278+98384];
	setp.eq.s32 	%p92, %r217, %r52;
	selp.u64 	%rd283, 1, 0, %p92;
	add.s64 	%rd284, %rd282, %rd283;
	ld.global.u32 	%r218, [%rd278+147536];
	setp.eq.s32 	%p93, %r218, %r52;
	selp.u64 	%rd285, 1, 0, %p93;
	add.s64 	%rd286, %rd284, %rd285;
	ld.global.u32 	%r219, [%rd278+196688];
	setp.eq.s32 	%p94, %r219, %r52;
	selp.u64 	%rd287, 1, 0, %p94;
	add.s64 	%rd288, %rd286, %rd287;
	ld.global.u32 	%r220, [%rd278+245840];
	setp.eq.s32 	%p95, %r220, %r52;
	selp.u64 	%rd289, 1, 0, %p95;
	add.s64 	%rd290, %rd288, %rd289;
	ld.global.u32 	%r221, [%rd278+294992];
	setp.eq.s32 	%p96, %r221, %r52;
	selp.u64 	%rd291, 1, 0, %p96;
	add.s64 	%rd292, %rd290, %rd291;
	ld.global.u32 	%r222, [%rd278+344144];
	setp.eq.s32 	%p97, %r222, %r52;
	selp.u64 	%rd293, 1, 0, %p97;
	add.s64 	%rd420, %rd292, %rd293;
	add.s32 	%r351, %r351, 4096;
$L__BB10_13:
	setp.eq.s32 	%p98, %r13, 0;
	@%p98 bra 	$L__BB10_19;
	and.b32  	%r16, %r5, 3;
	setp.lt.u32 	%p99, %r13, 4;
	@%p99 bra 	$L__BB10_16;
	mul.wide.u32 	%rd295, %r351, 96;
	add.s64 	%rd296, %rd2, %rd295;
	ld.global.u32 	%r223, [%rd296+80];
	setp.eq.s32 	%p100, %r223, %r52;
	selp.u64 	%rd297, 1, 0, %p100;
	add.s64 	%rd298, %rd420, %rd297;
	ld.global.u32 	%r224, [%rd296+49232];
	setp.eq.s32 	%p101, %r224, %r52;
	selp.u64 	%rd299, 1, 0, %p101;
	add.s64 	%rd300, %rd298, %rd299;
	ld.global.u32 	%r225, [%rd296+98384];
	setp.eq.s32 	%p102, %r225, %r52;
	selp.u64 	%rd301, 1, 0, %p102;
	add.s64 	%rd302, %rd300, %rd301;
	ld.global.u32 	%r226, [%rd296+147536];
	setp.eq.s32 	%p103, %r226, %r52;
	selp.u64 	%rd303, 1, 0, %p103;
	add.s64 	%rd420, %rd302, %rd303;
	add.s32 	%r351, %r351, 2048;
$L__BB10_16:
	setp.eq.s32 	%p104, %r16, 0;
	@%p104 bra 	$L__BB10_19;
	mul.wide.u32 	%rd304, %r351, 96;
	add.s64 	%rd305, %rd304, %rd2;
	add.s64 	%rd418, %rd305, 80;
	neg.s32 	%r354, %r16;
$L__BB10_18:
	.pragma "nounroll";
	ld.global.u32 	%r227, [%rd418];
	setp.eq.s32 	%p105, %r227, %r52;
	selp.u64 	%rd306, 1, 0, %p105;
	add.s64 	%rd420, %rd420, %rd306;
	add.s64 	%rd418, %rd418, 49152;
	add.s32 	%r354, %r354, 1;
	setp.ne.s32 	%p106, %r354, 0;
	@%p106 bra 	$L__BB10_18;
$L__BB10_19:
	setp.lt.u32 	%p107, %r53, 512;
	@%p107 bra 	$L__BB10_24;
	// begin inline asm
	mov.u32 %r291, %laneid;
	// end inline asm
	mov.b64 	{%r293, %r298}, %rd420;
	mov.b32 	%r299, 1;
	mov.b32 	%r340, 31;
	mov.b32 	%r341, -1;
	// begin inline asm
	shfl.sync.down.b32 %r292, %r293, %r299, %r340, %r341;
	// end inline asm
	// begin inline asm
	shfl.sync.down.b32 %r297, %r298, %r299, %r340, %r341;
	// end inline asm
	mov.b64 	%rd365, {%r292, %r297};
	setp.gt.s32 	%p131, %r291, 30;
	selp.b64 	%rd366, 0, %rd365, %p131;
	add.s64 	%rd367, %rd366, %rd420;
	mov.b64 	{%r303, %r308}, %rd367;
	mov.b32 	%r309, 2;
	// begin inline asm
	shfl.sync.down.b32 %r302, %r303, %r309, %r340, %r341;
	// end inline asm
	// begin inline asm
	shfl.sync.down.b32 %r307, %r308, %r309, %r340, %r341;
	// end inline asm
	mov.b64 	%rd368, {%r302, %r307};
	setp.gt.s32 	%p132, %r291, 29;
	selp.b64 	%rd369, 0, %rd368, %p132;
	add.s64 	%rd370, %rd369, %rd367;
	mov.b64 	{%r313, %r318}, %rd370;
	mov.b32 	%r319, 4;
	// begin inline asm
	shfl.sync.down.b32 %r312, %r313, %r319, %r340, %r341;
	// end inline asm
	// begin inline asm
	shfl.sync.down.b32 %r317, %r318, %r319, %r340, %r341;
	// end inline asm
	mov.b64 	%rd371, {%r312, %r317};
	setp.gt.s32 	%p133, %r291, 27;
	selp.b64 	%rd372, 0, %rd371, %p133;
	add.s64 	%rd373, %rd372, %rd370;
	mov.b64 	{%r323, %r328}, %rd373;
	mov.b32 	%r329, 8;
	// begin inline asm
	shfl.sync.down.b32 %r322, %r323, %r329, %r340, %r341;
	// end inline asm
	// begin inline asm
	shfl.sync.down.b32 %r327, %r328, %r329, %r340, %r341;
	// end inline asm
	mov.b64 	%rd374, {%r322, %r327};
	setp.gt.s32 	%p134, %r291, 23;
	selp.b64 	%rd375, 0, %rd374, %p134;
	add.s64 	%rd376, %rd375, %rd373;
	mov.b64 	{%r333, %r338}, %rd376;
	mov.b32 	%r339, 16;
	// begin inline asm
	shfl.sync.down.b32 %r332, %r333, %r339, %r340, %r341;
	// end inline asm
	// begin inline asm
	shfl.sync.down.b32 %r337, %r338, %r339, %r340, %r341;
	// end inline asm
	mov.b64 	%rd377, {%r332, %r337};
	setp.gt.s32 	%p135, %r291, 15;
	selp.b64 	%rd378, 0, %rd377, %p135;
	add.s64 	%rd432, %rd378, %rd376;
	setp.ne.s32 	%p136, %r291, 0;
	@%p136 bra 	$L__BB10_22;
	shr.u32 	%r342, %r2, 2;
	and.b32  	%r343, %r342, 248;
	mov.u32 	%r344, _ZZN3cub18CUB_300001_SM_10006detail6reduce28DeviceReduceSingleTileKernelINS2_10policy_hubIljN4cuda3std3__44plusIlEEE10Policy1000EN6thrust24THRUST_300001_SM_1000_NS18transform_iteratorI11count_labelP8DataNodellEEPljS9_llNS7_10__identityEEEvT0_T1_T2_T3_T4_T6_E12temp_storage;
	add.s32 	%r345, %r344, %r343;
	st.shared.u64 	[%r345+16], %rd432;
$L__BB10_22:
	bar.sync 	0;
	setp.ne.s32 	%p137, %r2, 0;
	@%p137 bra 	$L__BB10_50;
	ld.shared.u64 	%rd379, [_ZZN3cub18CUB_300001_SM_10006detail6reduce28DeviceReduceSingleTileKernelINS2_10policy_hubIljN4cuda3std3__44plusIlEEE10Policy1000EN6thrust24THRUST_300001_SM_1000_NS18transform_iteratorI11count_labelP8DataNodellEEPljS9_llNS7_10__identityEEEvT0_T1_T2_T3_T4_T6_E12temp_storage+24];
	add.s64 	%rd380, %rd379, %rd432;
	ld.shared.u64 	%rd381, [_ZZN3cub18CUB_300001_SM_10006detail6reduce28DeviceReduceSingleTileKernelINS2_10policy_hubIljN4cuda3std3__44plusIlEEE10Policy1000EN6thrust24THRUST_300001_SM_1000_NS18transform_iteratorI11count_labelP8DataNodellEEPljS9_llNS7_10__identityEEEvT0_T1_T2_T3_T4_T6_E12temp_storage+32];
	add.s64 	%rd382, %rd380, %rd381;
	ld.shared.u64 	%rd383, [_ZZN3cub18CUB_300001_SM_10006detail6reduce28DeviceReduceSingleTileKernelINS2_10policy_hubIljN4cuda3std3__44plusIlEEE10Policy1000EN6thrust24THRUST_300001_SM_1000_NS18transform_iteratorI11count_labelP8DataNodellEEPljS9_llNS7_10__identityEEEvT0_T1_T2_T3_T4_T6_E12temp_storage+40];
	add.s64 	%rd384, %rd382, %rd383;
	ld.shared.u64 	%rd385, [_ZZN3cub18CUB_300001_SM_10006detail6reduce28DeviceReduceSingleTileKernelINS2_10policy_hubIljN4cuda3std3__44plusIlEEE10Policy1000EN6thrust24THRUST_300001_SM_1000_NS18transform_iteratorI11count_labelP8DataNodellEEPljS9_llNS7_10__identityEEEvT0_T1_T2_T3_T4_T6_E12temp_storage+48];
	add.s64 	%rd386, %rd384, %rd385;
	ld.shared.u64 	%rd387, [_ZZN3cub18CUB_300001_SM_10006detail6reduce28DeviceReduceSingleTileKernelINS2_10policy_hubIljN4cuda3std3__44plusIlEEE10Policy1000EN6thrust24THRUST_300001_SM_1000_NS18transform_iteratorI11count_labelP8DataNodellEEPljS9_llNS7_10__identityEEEvT0_T1_T2_T3_T4_T6_E12temp_storage+56];
	add.s64 	%rd388, %rd386, %rd387;
	ld.shared.u64 	%rd389, [_ZZN3cub18CUB_300001_SM_10006detail6reduce28DeviceReduceSingleTileKernelINS2_10policy_hubIljN4cuda3std3__44plusIlEEE10Policy1000EN6thrust24THRUST_300001_SM_1000_NS18transform_iteratorI11count_labelP8DataNodellEEPljS9_llNS7_10__identityEEEvT0_T1_T2_T3_T4_T6_E12temp_storage+64];
	add.s64 	%rd390, %rd388, %rd389;
	ld.shared.u64 	%rd391, [_ZZN3cub18CUB_300001_SM_10006detail6reduce28DeviceReduceSingleTileKernelINS2_10policy_hubIljN4cuda3std3__44plusIlEEE10Policy1000EN6thrust24THRUST_300001_SM_1000_NS18transform_iteratorI11count_labelP8DataNodellEEPljS9_llNS7_10__identityEEEvT0_T1_T2_T3_T4_T6_E12temp_storage+72];
	add.s64 	%rd392, %rd390, %rd391;
	ld.shared.u64 	%rd393, [_ZZN3cub18CUB_300001_SM_10006detail6reduce28DeviceReduceSingleTileKernelINS2_10policy_hubIljN4cuda3std3__44plusIlEEE10Policy1000EN6thrust24THRUST_300001_SM_1000_NS18transform_iteratorI11count_labelP8DataNodellEEPljS9_llNS7_10__identityEEEvT0_T1_T2_T3_T4_T6_E12temp_storage+80];
	add.s64 	%rd394, %rd392, %rd393;
	ld.shared.u64 	%rd395, [_ZZN3cub18CUB_300001_SM_10006detail6reduce28DeviceReduceSingleTileKernelINS2_10policy_hubIljN4cuda3std3__44plusIlEEE10Policy1000EN6thrust24THRUST_300001_SM_1000_NS18transform_iteratorI11count_labelP8DataNodellEEPljS9_llNS7_10__identityEEEvT0_T1_T2_T3_T4_T6_E12temp_storage+88];
	add.s64 	%rd396, %rd394, %rd395;
	ld.shared.u64 	%rd397, [_ZZN3cub18CUB_300001_SM_10006detail6reduce28DeviceReduceSingleTileKernelINS2_10policy_hubIljN4cuda3std3__44plusIlEEE10Policy1000EN6thrust24THRUST_300001_SM_1000_NS18transform_iteratorI11count_labelP8DataNodellEEPljS9_llNS7_10__identityEEEvT0_T1_T2_T3_T4_T6_E12temp_storage+96];
	add.s64 	%rd398, %rd396, %rd397;
	ld.shared.u64 	%rd399, [_ZZN3cub18CUB_300001_SM_10006detail6reduce28DeviceReduceSingleTileKernelINS2_10policy_hubIljN4cuda3std3__44plusIlEEE10Policy1000EN6thrust24THRUST_300001_SM_1000_NS18transform_iteratorI11count_labelP8DataNodellEEPljS9_llNS7_10__identityEEEvT0_T1_T2_T3_T4_T6_E12temp_storage+104];
	add.s64 	%rd400, %rd398, %rd399;
	ld.shared.u64 	%rd401, [_ZZN3cub18CUB_300001_SM_10006detail6reduce28DeviceReduceSingleTileKernelINS2_10policy_hubIljN4cuda3std3__44plusIlEEE10Policy1000EN6thrust24THRUST_300001_SM_1000_NS18transform_iteratorI11count_labelP8DataNodellEEPljS9_llNS7_10__identityEEEvT0_T1_T2_T3_T4_T6_E12temp_storage+112];
	add.s64 	%rd402, %rd400, %rd401;
	ld.shared.u64 	%rd403, [_ZZN3cub18CUB_300001_SM_10006detail6reduce28DeviceReduceSingleTileKernelINS2_10policy_hubIljN4cuda3std3__44plusIlEEE10Policy1000EN6thrust24THRUST_300001_SM_1000_NS18transform_iteratorI11count_labelP8DataNodellEEPljS9_llNS7_10__identityEEEvT0_T1_T2_T3_T4_T6_E12temp_storage+120];
	add.s64 	%rd404, %rd402, %rd403;
	ld.shared.u64 	%rd405, [_ZZN3cub18CUB_300001_SM_10006detail6reduce28DeviceReduceSingleTileKernelINS2_10policy_hubIljN4cuda3std3__44plusIlEEE10Policy1000EN6thrust24THRUST_300001_SM_1000_NS18transform_iteratorI11count_labelP8DataNodellEEPljS9_llNS7_10__identityEEEvT0_T1_T2_T3_T4_T6_E12temp_storage+128];
	add.s64 	%rd406, %rd404, %rd405;
	ld.shared.u64 	%rd407, [_ZZN3cub18CUB_300001_SM_10006detail6reduce28DeviceReduceSingleTileKernelINS2_10policy_hubIljN4cuda3std3__44plusIlEEE10Policy1000EN6thrust24THRUST_300001_SM_1000_NS18transform_iteratorI11count_labelP8DataNodellEEPljS9_llNS7_10__identityEEEvT0_T1_T2_T3_T4_T6_E12temp_storage+136];
	add.s64 	%rd432, %rd406, %rd407;
	bra.uni 	$L__BB10_50;
$L__BB10_24:
	// begin inline asm
	mov.u32 %r228, %laneid;
	// end inline asm
	and.b32  	%r279, %r2, 992;
	add.s32 	%r280, %r279, 32;
	setp.gt.u32 	%p108, %r280, %r53;
	not.b32 	%r281, %r279;
	add.s32 	%r282, %r53, %r281;
	selp.b32 	%r277, %r282, 31, %p108;
	mov.b64 	{%r230, %r235}, %rd420;
	mov.b32 	%r236, 1;
	mov.b32 	%r278, -1;
	// begin inline asm
	shfl.sync.down.b32 %r229, %r230, %r236, %r277, %r278;
	// end inline asm
	// begin inline asm
	shfl.sync.down.b32 %r234, %r235, %r236, %r277, %r278;
	// end inline asm
	mov.b64 	%rd307, {%r229, %r234};
	setp.lt.s32 	%p109, %r228, %r277;
	selp.b64 	%rd308, %rd307, 0, %p109;
	add.s64 	%rd309, %rd308, %rd420;
	mov.b64 	{%r240, %r245}, %rd309;
	mov.b32 	%r246, 2;
	// begin inline asm
	shfl.sync.down.b32 %r239, %r240, %r246, %r277, %r278;
	// end inline asm
	// begin inline asm
	shfl.sync.down.b32 %r244, %r245, %r246, %r277, %r278;
	// end inline asm
	mov.b64 	%rd310, {%r239, %r244};
	add.s32 	%r283, %r228, 2;
	setp.gt.s32 	%p110, %r283, %r277;
	selp.b64 	%rd311, 0, %rd310, %p110;
	add.s64 	%rd312, %rd311, %rd309;
	mov.b64 	{%r250, %r255}, %rd312;
	mov.b32 	%r256, 4;
	// begin inline asm
	shfl.sync.down.b32 %r249, %r250, %r256, %r277, %r278;
	// end inline asm
	// begin inline asm
	shfl.sync.down.b32 %r254, %r255, %r256, %r277, %r278;
	// end inline asm
	mov.b64 	%rd313, {%r249, %r254};
	add.s32 	%r284, %r228, 4;
	setp.gt.s32 	%p111, %r284, %r277;
	selp.b64 	%rd314, 0, %rd313, %p111;
	add.s64 	%rd315, %rd314, %rd312;
	mov.b64 	{%r260, %r265}, %rd315;
	mov.b32 	%r266, 8;
	// begin inline asm
	shfl.sync.down.b32 %r259, %r260, %r266, %r277, %r278;
	// end inline asm
	// begin inline asm
	shfl.sync.down.b32 %r264, %r265, %r266, %r277, %r278;
	// end inline asm
	mov.b64 	%rd316, {%r259, %r264};
	add.s32 	%r285, %r228, 8;
	setp.gt.s32 	%p112, %r285, %r277;
	selp.b64 	%rd317, 0, %rd316, %p112;
	add.s64 	%rd318, %rd317, %rd315;
	mov.b64 	{%r270, %r275}, %rd318;
	mov.b32 	%r276, 16;
	// begin inline asm
	shfl.sync.down.b32 %r269, %r270, %r276, %r277, %r278;
	// end inline asm
	// begin inline asm
	shfl.sync.down.b32 %r274, %r275, %r276, %r277, %r278;
	// end inline asm
	mov.b64 	%rd319, {%r269, %r274};
	add.s32 	%r286, %r228, 16;
	setp.gt.s32 	%p113, %r286, %r277;
	selp.b64 	%rd320, 0, %rd319, %p113;
	add.s64 	%rd432, %rd320, %rd318;
	setp.ne.s32 	%p114, %r228, 0;
	@%p114 bra 	$L__BB10_26;
	shr.u32 	%r287, %r2, 2;
	and.b32  	%r288, %r287, 248;
	mov.u32 	%r289, _ZZN3cub18CUB_300001_SM_10006detail6reduce28DeviceReduceSingleTileKernelINS2_10policy_hubIljN4cuda3std3__44plusIlEEE10Policy1000EN6thrust24THRUST_300001_SM_1000_NS18transform_iteratorI11count_labelP8DataNodellEEPljS9_llNS7_10__identityEEEvT0_T1_T2_T3_T4_T6_E12temp_storage;
	add.s32 	%r290, %r289, %r288;
	st.shared.u64 	[%r290+16], %rd432;
$L__BB10_26:
	bar.sync 	0;
	setp.ne.s32 	%p115, %r2, 0;
	@%p115 bra 	$L__BB10_50;
	setp.gt.u32 	%p116, %r53, 32;
	ld.shared.u64 	%rd321, [_ZZN3cub18CUB_300001_SM_10006detail6reduce28DeviceReduceSingleTileKernelINS2_10policy_hubIljN4cuda3std3__44plusIlEEE10Policy1000EN6thrust24THRUST_300001_SM_1000_NS18transform_iteratorI11count_labelP8DataNodellEEPljS9_llNS7_10__identityEEEvT0_T1_T2_T3_T4_T6_E12temp_storage+24];
	selp.b64 	%rd322, %rd321, 0, %p116;
	add.s64 	%rd323, %rd322, %rd432;
	setp.gt.u32 	%p117, %r53, 64;
	ld.shared.u64 	%rd324, [_ZZN3cub18CUB_300001_SM_10006detail6reduce28DeviceReduceSingleTileKernelINS2_10policy_hubIljN4cuda3std3__44plusIlEEE10Policy1000EN6thrust24THRUST_300001_SM_1000_NS18transform_iteratorI11count_labelP8DataNodellEEPljS9_llNS7_10__identityEEEvT0_T1_T2_T3_T4_T6_E12temp_storage+32];
	selp.b64 	%rd325, %rd324, 0, %p117;
	add.s64 	%rd326, %rd323, %rd325;
	setp.gt.u32 	%p118, %r53, 96;
	ld.shared.u64 	%rd327, [_ZZN3cub18CUB_300001_SM_10006detail6reduce28DeviceReduceSingleTileKernelINS2_10policy_hubIljN4cuda3std3__44plusIlEEE10Policy1000EN6thrust24THRUST_300001_SM_1000_NS18transform_iteratorI11count_labelP8DataNodellEEPljS9_llNS7_10__identityEEEvT0_T1_T2_T3_T4_T6_E12temp_storage+40];
	selp.b64 	%rd328, %rd327, 0, %p118;
	add.s64 	%rd329, %rd326, %rd328;
	setp.gt.u32 	%p119, %r53, 128;
	ld.shared.u64 	%rd330, [_ZZN3cub18CUB_300001_SM_10006detail6reduce28DeviceReduceSingleTileKernelINS2_10policy_hubIljN4cuda3std3__44plusIlEEE10Policy1000EN6thrust24THRUST_300001_SM_1000_NS18transform_iteratorI11count_labelP8DataNodellEEPljS9_llNS7_10__identityEEEvT0_T1_T2_T3_T4_T6_E12temp_storage+48];
	selp.b64 	%rd331, %rd330, 0, %p119;
	add.s64 	%rd332, %rd329, %rd331;
	setp.gt.u32 	%p120, %r53, 160;
	ld.shared.u64 	%rd333, [_ZZN3cub18CUB_300001_SM_10006detail6reduce28DeviceReduceSingleTileKernelINS2_10policy_hubIljN4cuda3std3__44plusIlEEE10Policy1000EN6thrust24THRUST_300001_SM_1000_NS18transform_iteratorI11count_labelP8DataNodellEEPljS9_llNS7_10__identityEEEvT0_T1_T2_T3_T4_T6_E12temp_storage+56];
	selp.b64 	%rd334, %rd333, 0, %p120;
	add.s64 	%rd335, %rd332, %rd334;
	setp.gt.u32 	%p121, %r53, 192;
	ld.shared.u64 	%rd336, [_ZZN3cub18CUB_300001_SM_10006detail6reduce28DeviceReduceSingleTileKernelINS2_10policy_hubIljN4cuda3std3__44plusIlEEE10Policy1000EN6thrust24THRUST_300001_SM_1000_NS18transform_iteratorI11count_labelP8DataNodellEEPljS9_llNS7_10__identityEEEvT0_T1_T2_T3_T4_T6_E12temp_storage+64];
	selp.b64 	%rd337, %rd336, 0, %p121;
	add.s64 	%rd338, %rd335, %rd337;
	setp.gt.u32 	%p122, %r53, 224;
	ld.shared.u64 	%rd339, [_ZZN3cub18CUB_300001_SM_10006detail6reduce28DeviceReduceSingleTileKernelINS2_10policy_hubIljN4cuda3std3__44plusIlEEE10Policy1000EN6thrust24THRUST_300001_SM_1000_NS18transform_iteratorI11count_labelP8DataNodellEEPljS9_llNS7_10__identityEEEvT0_T1_T2_T3_T4_T6_E12temp_storage+72];
	selp.b64 	%rd340, %rd339, 0, %p122;
	add.s64 	%rd341, %rd338, %rd340;
	setp.gt.u32 	%p123, %r53, 256;
	ld.shared.u64 	%rd342, [_ZZN3cub18CUB_300001_SM_10006detail6reduce28DeviceReduceSingleTileKernelINS2_10policy_hubIljN4cuda3std3__44plusIlEEE10Policy1000EN6thrust24THRUST_300001_SM_1000_NS18transform_iteratorI11count_labelP8DataNodellEEPljS9_llNS7_10__identityEEEvT0_T1_T2_T3_T4_T6_E12temp_storage+80];
	selp.b64 	%rd343, %rd342, 0, %p123;
	add.s64 	%rd344, %rd341, %rd343;
	setp.gt.u32 	%p124, %r53, 288;
	ld.shared.u64 	%rd345, [_ZZN3cub18CUB_300001_SM_10006detail6reduce28DeviceReduceSingleTileKernelINS2_10policy_hubIljN4cuda3std3__44plusIlEEE10Policy1000EN6thrust24THRUST_300001_SM_1000_NS18transform_iteratorI11count_labelP8DataNodellEEPljS9_llNS7_10__identityEEEvT0_T1_T2_T3_T4_T6_E12temp_storage+88];
	selp.b64 	%rd346, %rd345, 0, %p124;
	add.s64 	%rd347, %rd344, %rd346;
	setp.gt.u32 	%p125, %r53, 320;
	ld.shared.u64 	%rd348, [_ZZN3cub18CUB_300001_SM_10006detail6reduce28DeviceReduceSingleTileKernelINS2_10policy_hubIljN4cuda3std3__44plusIlEEE10Policy1000EN6thrust24THRUST_300001_SM_1000_NS18transform_iteratorI11count_labelP8DataNodellEEPljS9_llNS7_10__identityEEEvT0_T1_T2_T3_T4_T6_E12temp_storage+96];
	selp.b64 	%rd349, %rd348, 0, %p125;
	add.s64 	%rd350, %rd347, %rd349;
	setp.gt.u32 	%p126, %r53, 352;
	ld.shared.u64 	%rd351, [_ZZN3cub18CUB_300001_SM_10006detail6reduce28DeviceReduceSingleTileKernelINS2_10policy_hubIljN4cuda3std3__44plusIlEEE10Policy1000EN6thrust24THRUST_300001_SM_1000_NS18transform_iteratorI11count_labelP8DataNodellEEPljS9_llNS7_10__identityEEEvT0_T1_T2_T3_T4_T6_E12temp_storage+104];
	selp.b64 	%rd352, %rd351, 0, %p126;
	add.s64 	%rd353, %rd350, %rd352;
	setp.gt.u32 	%p127, %r53, 384;
	ld.shared.u64 	%rd354, [_ZZN3cub18CUB_300001_SM_10006detail6reduce28DeviceReduceSingleTileKernelINS2_10policy_hubIljN4cuda3std3__44plusIlEEE10Policy1000EN6thrust24THRUST_300001_SM_1000_NS18transform_iteratorI11count_labelP8DataNodellEEPljS9_llNS7_10__identityEEEvT0_T1_T2_T3_T4_T6_E12temp_storage+112];
	selp.b64 	%rd355, %rd354, 0, %p127;
	add.s64 	%rd356, %rd353, %rd355;
	setp.gt.u32 	%p128, %r53, 416;
	ld.shared.u64 	%rd357, [_ZZN3cub18CUB_300001_SM_10006detail6reduce28DeviceReduceSingleTileKernelINS2_10policy_hubIljN4cuda3std3__44plusIlEEE10Policy1000EN6thrust24THRUST_300001_SM_1000_NS18transform_iteratorI11count_labelP8DataNodellEEPljS9_llNS7_10__identityEEEvT0_T1_T2_T3_T4_T6_E12temp_storage+120];
	selp.b64 	%rd358, %rd357, 0, %p128;
	add.s64 	%rd359, %rd356, %rd358;
	setp.gt.u32 	%p129, %r53, 448;
	ld.shared.u64 	%rd360, [_ZZN3cub18CUB_300001_SM_10006detail6reduce28DeviceReduceSingleTileKernelINS2_10policy_hubIljN4cuda3std3__44plusIlEEE10Policy1000EN6thrust24THRUST_300001_SM_1000_NS18transform_iteratorI11count_labelP8DataNodellEEPljS9_llNS7_10__identityEEEvT0_T1_T2_T3_T4_T6_E12temp_storage+128];
	selp.b64 	%rd361, %rd360, 0, %p129;
	add.s64 	%rd362, %rd359, %rd361;
	setp.gt.u32 	%p130, %r53, 480;
	ld.shared.u64 	%rd363, [_ZZN3cub18CUB_300001_SM_10006detail6reduce28DeviceReduceSingleTileKernelINS2_10policy_hubIljN4cuda3std3__44plusIlEEE10Policy1000EN6thrust24THRUST_300001_SM_1000_NS18transform_iteratorI11count_labelP8DataNodellEEPljS9_llNS7_10__identityEEEvT0_T1_T2_T3_T4_T6_E12temp_storage+136];
	selp.b64 	%rd364, %rd363, 0, %p130;
	add.s64 	%rd432, %rd362, %rd364;
	bra.uni 	$L__BB10_50;
$L__BB10_28:
	mov.u32 	%r22, %tid.x;
	mul.wide.u32 	%rd52, %r22, 96;
	add.s64 	%rd53, %rd2, %rd52;
	add.s64 	%rd28, %rd53, 80;
	ld.global.u32 	%r60, [%rd53+80];
	setp.eq.s32 	%p3, %r60, %r52;
	selp.u64 	%rd54, 1, 0, %p3;
	ld.global.u32 	%r61, [%rd53+49232];
	setp.eq.s32 	%p4, %r61, %r52;
	selp.u64 	%rd55, 1, 0, %p4;
	ld.global.u32 	%r62, [%rd53+98384];
	setp.eq.s32 	%p5, %r62, %r52;
	selp.u64 	%rd56, 1, 0, %p5;
	ld.global.u32 	%r63, [%rd53+147536];
	setp.eq.s32 	%p6, %r63, %r52;
	selp.u64 	%rd57, 1, 0, %p6;
	ld.global.u32 	%r64, [%rd53+196688];
	setp.eq.s32 	%p7, %r64, %r52;
	selp.u64 	%rd58, 1, 0, %p7;
	ld.global.u32 	%r65, [%rd53+245840];
	setp.eq.s32 	%p8, %r65, %r52;
	selp.u64 	%rd59, 1, 0, %p8;
	ld.global.u32 	%r66, [%rd53+294992];
	setp.eq.s32 	%p9, %r66, %r52;
	selp.u64 	%rd60, 1, 0, %p9;
	add.s64 	%rd61, %rd55, %rd54;
	add.s64 	%rd62, %rd61, %rd56;
	add.s64 	%rd63, %rd62, %rd57;
	add.s64 	%rd64, %rd63, %rd58;
	add.s64 	%rd65, %rd64, %rd59;
	add.s64 	%rd431, %rd65, %rd60;
	add.s32 	%r23, %r53, -3584;
	setp.lt.u32 	%p10, %r23, 3584;
	mov.b32 	%r356, 3584;
	@%p10 bra 	$L__BB10_32;
	mov.b32 	%r356, 3584;
$L__BB10_30:
	mul.wide.u32 	%rd66, %r356, 96;
	add.s64 	%rd67, %rd28, %rd66;
	ld.global.u32 	%r68, [%rd67];
	setp.eq.s32 	%p11, %r68, %r52;
	selp.u64 	%rd68, 1, 0, %p11;
	ld.global.u32 	%r69, [%rd67+49152];
	setp.eq.s32 	%p12, %r69, %r52;
	selp.u64 	%rd69, 1, 0, %p12;
	ld.global.u32 	%r70, [%rd67+98304];
	setp.eq.s32 	%p13, %r70, %r52;
	selp.u64 	%rd70, 1, 0, %p13;
	ld.global.u32 	%r71, [%rd67+147456];
	setp.eq.s32 	%p14, %r71, %r52;
	selp.u64 	%rd71, 1, 0, %p14;
	ld.global.u32 	%r72, [%rd67+196608];
	setp.eq.s32 	%p15, %r72, %r52;
	selp.u64 	%rd72, 1, 0, %p15;
	ld.global.u32 	%r73, [%rd67+245760];
	setp.eq.s32 	%p16, %r73, %r52;
	selp.u64 	%rd73, 1, 0, %p16;
	ld.global.u32 	%r74, [%rd67+294912];
	setp.eq.s32 	%p17, %r74, %r52;
	selp.u64 	%rd74, 1, 0, %p17;
	add.s64 	%rd75, %rd431, %rd68;
	add.s64 	%rd76, %rd75, %rd69;
	add.s64 	%rd77, %rd76, %rd70;
	add.s64 	%rd78, %rd77, %rd71;
	add.s64 	%rd79, %rd78, %rd72;
	add.s64 	%rd80, %rd79, %rd73;
	add.s64 	%rd431, %rd80, %rd74;
	sub.s32 	%r75, %r53, %r356;
	setp.lt.u32 	%p18, %r75, 3584;
	@%p18 bra 	$L__BB10_46;
	add.s32 	%r356, %r356, 3584;
	setp.le.u32 	%p19, %r356, %r23;
	@%p19 bra 	$L__BB10_30;
$L__BB10_32:
	setp.le.u32 	%p20, %r53, %r356;
	sub.s32 	%r76, %r53, %r356;
	setp.ge.s32 	%p21, %r22, %r76;
	or.pred  	%p22, %p20, %p21;
	@%p22 bra 	$L__BB10_46;
	not.b32 	%r78, %r22;
	add.s32 	%r79, %r53, %r78;
	sub.s32 	%r80, %r79, %r356;
	shr.u32 	%r81, %r80, 9;
	add.s32 	%r27, %r81, 1;
	and.b32  	%r28, %r27, 15;
	setp.lt.u32 	%p23, %r80, 7680;
	mov.u32 	%r361, %r22;
	@%p23 bra 	$L__BB10_37;
	or.b32  	%r359, %r22, 4096;
	add.s32 	%r358, %r22, %r356;
	and.b32  	%r82, %r27, 16777200;
	neg.s32 	%r357, %r82;
$L__BB10_35:
	.pragma "nounroll";
	mul.wide.u32 	%rd82, %r358, 96;
	add.s64 	%rd83, %rd2, %rd82;
	ld.global.u32 	%r83, [%rd83+80];
	setp.eq.s32 	%p24, %r83, %r52;
	selp.u64 	%rd84, 1, 0, %p24;
	add.s64 	%rd85, %rd431, %rd84;
	add.s32 	%r84, %r358, 512;
	mul.wide.u32 	%rd86, %r84, 96;
	add.s64 	%rd87, %rd2, %rd86;
	ld.global.u32 	%r85, [%rd87+80];
	setp.eq.s32 	%p25, %r85, %r52;
	selp.u64 	%rd88, 1, 0, %p25;
	add.s64 	%rd89, %rd85, %rd88;
	add.s32 	%r86, %r358, 1024;
	mul.wide.u32 	%rd90, %r86, 96;
	add.s64 	%rd91, %rd2, %rd90;
	ld.global.u32 	%r87, [%rd91+80];
	setp.eq.s32 	%p26, %r87, %r52;
	selp.u64 	%rd92, 1, 0, %p26;
	add.s64 	%rd93, %rd89, %rd92;
	add.s32 	%r88, %r358, 1536;
	mul.wide.u32 	%rd94, %r88, 96;
	add.s64 	%rd95, %rd2, %rd94;
	ld.global.u32 	%r89, [%rd95+80];
	setp.eq.s32 	%p27, %r89, %r52;
	selp.u64 	%rd96, 1, 0, %p27;
	add.s64 	%rd97, %rd93, %rd96;
	add.s32 	%r90, %r358, 2048;
	mul.wide.u32 	%rd98, %r90, 96;
	add.s64 	%rd99, %rd2, %rd98;
	ld.global.u32 	%r91, [%rd99+80];
	setp.eq.s32 	%p28, %r91, %r52;
	selp.u64 	%rd100, 1, 0, %p28;
	add.s64 	%rd101, %rd97, %rd100;
	add.s32 	%r92, %r358, 2560;
	mul.wide.u32 	%rd102, %r92, 96;
	add.s64 	%rd103, %rd2, %rd102;
	ld.global.u32 	%r93, [%rd103+80];
	setp.eq.s32 	%p29, %r93, %r52;
	selp.u64 	%rd104, 1, 0, %p29;
	add.s64 	%rd105, %rd101, %rd104;
	add.s32 	%r94, %r358, 3072;
	mul.wide.u32 	%rd106, %r94, 96;
	add.s64 	%rd107, %rd2, %rd106;
	ld.global.u32 	%r95, [%rd107+80];
	setp.eq.s32 	%p30, %r95, %r52;
	selp.u64 	%rd108, 1, 0, %p30;
	add.s64 	%rd109, %rd105, %rd108;
	add.s32 	%r96, %r358, 3584;
	mul.wide.u32 	%rd110, %r96, 96;
	add.s64 	%rd111, %rd2, %rd110;
	ld.global.u32 	%r97, [%rd111+80];
	setp.eq.s32 	%p31, %r97, %r52;
	selp.u64 	%rd112, 1, 0, %p31;
	add.s64 	%rd113, %rd109, %rd112;
	add.s32 	%r98, %r358, 4096;
	mul.wide.u32 	%rd114, %r98, 96;
	add.s64 	%rd115, %rd2, %rd114;
	ld.global.u32 	%r99, [%rd115+80];
	setp.eq.s32 	%p32, %r99, %r52;
	selp.u64 	%rd116, 1, 0, %p32;
	add.s64 	%rd117, %rd113, %rd116;
	add.s32 	%r100, %r358, 4608;
	mul.wide.u32 	%rd118, %r100, 96;
	add.s64 	%rd119, %rd2, %rd118;
	ld.global.u32 	%r101, [%rd119+80];
	setp.eq.s32 	%p33, %r101, %r52;
	selp.u64 	%rd120, 1, 0, %p33;
	add.s64 	%rd121, %rd117, %rd120;
	add.s32 	%r102, %r358, 5120;
	mul.wide.u32 	%rd122, %r102, 96;
	add.s64 	%rd123, %rd2, %rd122;
	ld.global.u32 	%r103, [%rd123+80];
	setp.eq.s32 	%p34, %r103, %r52;
	selp.u64 	%rd124, 1, 0, %p34;
	add.s64 	%rd125, %rd121, %rd124;
	add.s32 	%r104, %r358, 5632;
	mul.wide.u32 	%rd126, %r104, 96;
	add.s64 	%rd127, %rd2, %rd126;
	ld.global.u32 	%r105, [%rd127+80];
	setp.eq.s32 	%p35, %r105, %r52;
	selp.u64 	%rd128, 1, 0, %p35;
	add.s64 	%rd129, %rd125, %rd128;
	add.s32 	%r106, %r358, 6144;
	mul.wide.u32 	%rd130, %r106, 96;
	add.s64 	%rd131, %rd2, %rd130;
	ld.global.u32 	%r107, [%rd131+80];
	setp.eq.s32 	%p36, %r107, %r52;
	selp.u64 	%rd132, 1, 0, %p36;
	add.s64 	%rd133, %rd129, %rd132;
	add.s32 	%r108, %r358, 6656;
	mul.wide.u32 	%rd134, %r108, 96;
	add.s64 	%rd135, %rd2, %rd134;
	ld.global.u32 	%r109, [%rd135+80];
	setp.eq.s32 	%p37, %r109, %r52;
	selp.u64 	%rd136, 1, 0, %p37;
	add.s64 	%rd137, %rd133, %rd136;
	add.s32 	%r110, %r358, 7168;
	mul.wide.u32 	%rd138, %r110, 96;
	add.s64 	%rd139, %rd2, %rd138;
	ld.global.u32 	%r111, [%rd139+80];
	setp.eq.s32 	%p38, %r111, %r52;
	selp.u64 	%rd140, 1, 0, %p38;
	add.s64 	%rd141, %rd137, %rd140;
	add.s32 	%r112, %r358, 7680;
	mul.wide.u32 	%rd142, %r112, 96;
	add.s64 	%rd143, %rd2, %rd142;
	ld.global.u32 	%r113, [%rd143+80];
	setp.eq.s32 	%p39, %r113, %r52;
	selp.u64 	%rd144, 1, 0, %p39;
	add.s64 	%rd431, %rd141, %rd144;
	add.s32 	%r359, %r359, 8192;
	add.s32 	%r358, %r358, 8192;
	add.s32 	%r357, %r357, 16;
	setp.ne.s32 	%p40, %r357, 0;
	@%p40 bra 	$L__BB10_35;
	add.s32 	%r361, %r359, -4096;
$L__BB10_37:
	setp.eq.s32 	%p41, %r28, 0;
	@%p41 bra 	$L__BB10_46;
	and.b32  	%r40, %r27, 7;
	setp.lt.u32 	%p42, %r28, 8;
	@%p42 bra 	$L__BB10_40;
	add.s32 	%r114, %r361, %r356;
	mul.wide.u32 	%rd146, %r114, 96;
	add.s64 	%rd147, %rd2, %rd146;
	ld.global.u32 	%r115, [%rd147+80];
	setp.eq.s32 	%p43, %r115, %r52;
	selp.u64 	%rd148, 1, 0, %p43;
	add.s64 	%rd149, %rd431, %rd148;
	add.s32 	%r116, %r114, 512;
	mul.wide.u32 	%rd150, %r116, 96;
	add.s64 	%rd151, %rd2, %rd150;
	ld.global.u32 	%r117, [%rd151+80];
	setp.eq.s32 	%p44, %r117, %r52;
	selp.u64 	%rd152, 1, 0, %p44;
	add.s64 	%rd153, %rd149, %rd152;
	add.s32 	%r118, %r114, 1024;
	mul.wide.u32 	%rd154, %r118, 96;
	add.s64 	%rd155, %rd2, %rd154;
	ld.global.u32 	%r119, [%rd155+80];
	setp.eq.s32 	%p45, %r119, %r52;
	selp.u64 	%rd156, 1, 0, %p45;
	add.s64 	%rd157, %rd153, %rd156;
	add.s32 	%r120, %r114, 1536;
	mul.wide.u32 	%rd158, %r120, 96;
	add.s64 	%rd159, %rd2, %rd158;
	ld.global.u32 	%r121, [%rd159+80];
	setp.eq.s32 	%p46, %r121, %r52;
	selp.u64 	%rd160, 1, 0, %p46;
	add.s64 	%rd161, %rd157, %rd160;
	add.s32 	%r122, %r114, 2048;
	mul.wide.u32 	%rd162, %r122, 96;
	add.s64 	%rd163, %rd2, %rd162;
	ld.global.u32 	%r123, [%rd163+80];
	setp.eq.s32 	%p47, %r123, %r52;
	selp.u64 	%rd164, 1, 0, %p47;
	add.s64 	%rd165, %rd161, %rd164;
	add.s32 	%r124, %r114, 2560;
	mul.wide.u32 	%rd166, %r124, 96;
	add.s64 	%rd167, %rd2, %rd166;
	ld.global.u32 	%r125, [%rd167+80];
	setp.eq.s32 	%p48, %r125, %r52;
	selp.u64 	%rd168, 1, 0, %p48;
	add.s64 	%rd169, %rd165, %rd168;
	add.s32 	%r126, %r114, 3072;
	mul.wide.u32 	%rd170, %r126, 96;
	add.s64 	%rd171, %rd2, %rd170;
	ld.global.u32 	%r127, [%rd171+80];
	setp.eq.s32 	%p49, %r127, %r52;
	selp.u64 	%rd172, 1, 0, %p49;
	add.s64 	%rd173, %rd169, %rd172;
	add.s32 	%r128, %r114, 3584;
	mul.wide.u32 	%rd174, %r128, 96;
	add.s64 	%rd175, %rd2, %rd174;
	ld.global.u32 	%r129, [%rd175+80];
	setp.eq.s32 	%p50, %r129, %r52;
	selp.u64 	%rd176, 1, 0, %p50;
	add.s64 	%rd431, %rd173, %rd176;
	add.s32 	%r361, %r361, 4096;
$L__BB10_40:
	setp.eq.s32 	%p51, %r40, 0;
	@%p51 bra 	$L__BB10_46;
	and.b32  	%r43, %r27, 3;
	setp.lt.u32 	%p52, %r40, 4;
	@%p52 bra 	$L__BB10_43;
	add.s32 	%r130, %r361, %r356;
	mul.wide.u32 	%rd178, %r130, 96;
	add.s64 	%rd179, %rd2, %rd178;
	ld.global.u32 	%r131, [%rd179+80];
	setp.eq.s32 	%p53, %r131, %r52;
	selp.u64 	%rd180, 1, 0, %p53;
	add.s64 	%rd181, %rd431, %rd180;
	add.s32 	%r132, %r130, 512;
	mul.wide.u32 	%rd182, %r132, 96;
	add.s64 	%rd183, %rd2, %rd182;
	ld.global.u32 	%r133, [%rd183+80];
	setp.eq.s32 	%p54, %r133, %r52;
	selp.u64 	%rd184, 1, 0, %p54;
	add.s64 	%rd185, %rd181, %rd184;
	add.s32 	%r134, %r130, 1024;
	mul.wide.u32 	%rd186, %r134, 96;
	add.s64 	%rd187, %rd2, %rd186;
	ld.global.u32 	%r135, [%rd187+80];
	setp.eq.s32 	%p55, %r135, %r52;
	selp.u64 	%rd188, 1, 0, %p55;
	add.s64 	%rd189, %rd185, %rd188;
	add.s32 	%r136, %r130, 1536;
	mul.wide.u32 	%rd190, %r136, 96;
	add.s64 	%rd191, %rd2, %rd190;
	ld.global.u32 	%r137, [%rd191+80];
	setp.eq.s32 	%p56, %r137, %r52;
	selp.u64 	%rd192, 1, 0, %p56;
	add.s64 	%rd431, %rd189, %rd192;
	add.s32 	%r361, %r361, 2048;
$L__BB10_43:
	setp.eq.s32 	%p57, %r43, 0;
	@%p57 bra 	$L__BB10_46;
	add.s32 	%r364, %r361, %r356;
	neg.s32 	%r363, %r43;
$L__BB10_45:
	.pragma "nounroll";
	mul.wide.u32 	%rd193, %r364, 96;
	add.s64 	%rd194, %rd2, %rd193;
	ld.global.u32 	%r138, [%rd194+80];
	setp.eq.s32 	%p58, %r138, %r52;
	selp.u64 	%rd195, 1, 0, %p58;
	add.s64 	%rd431, %rd431, %rd195;
	add.s32 	%r364, %r364, 512;
	add.s32 	%r363, %r363, 1;
	setp.ne.s32 	%p59, %r363, 0;
	@%p59 bra 	$L__BB10_45;
$L__BB10_46:
	// begin inline asm
	mov.u32 %r139, %laneid;
	// end inline asm
	mov.b64 	{%r141, %r146}, %rd431;
	mov.b32 	%r147, 1;
	mov.b32 	%r188, 31;
	mov.b32 	%r189, -1;
	// begin inline asm
	shfl.sync.down.b32 %r140, %r141, %r147, %r188, %r189;
	// end inline asm
	// begin inline asm
	shfl.sync.down.b32 %r145, %r146, %r147, %r188, %r189;
	// end inline asm
	mov.b64 	%rd196, {%r140, %r145};
	setp.gt.s32 	%p60, %r139, 30;
	selp.b64 	%rd197, 0, %rd196, %p60;
	add.s64 	%rd198, %rd197, %rd431;
	mov.b64 	{%r151, %r156}, %rd198;
	mov.b32 	%r157, 2;
	// begin inline asm
	shfl.sync.down.b32 %r150, %r151, %r157, %r188, %r189;
	// end inline asm
	// begin inline asm
	shfl.sync.down.b32 %r155, %r156, %r157, %r188, %r189;
	// end inline asm
	mov.b64 	%rd199, {%r150, %r155};
	setp.gt.s32 	%p61, %r139, 29;
	selp.b64 	%rd200, 0, %rd199, %p61;
	add.s64 	%rd201, %rd200, %rd198;
	mov.b64 	{%r161, %r166}, %rd201;
	mov.b32 	%r167, 4;
	// begin inline asm
	shfl.sync.down.b32 %r160, %r161, %r167, %r188, %r189;
	// end inline asm
	// begin inline asm
	shfl.sync.down.b32 %r165, %r166, %r167, %r188, %r189;
	// end inline asm
	mov.b64 	%rd202, {%r160, %r165};
	setp.gt.s32 	%p62, %r139, 27;
	selp.b64 	%rd203, 0, %rd202, %p62;
	add.s64 	%rd204, %rd203, %rd201;
	mov.b64 	{%r171, %r176}, %rd204;
	mov.b32 	%r177, 8;
	// begin inline asm
	shfl.sync.down.b32 %r170, %r171, %r177, %r188, %r189;
	// end inline asm
	// begin inline asm
	shfl.sync.down.b32 %r175, %r176, %r177, %r188, %r189;
	// end inline asm
	mov.b64 	%rd205, {%r170, %r175};
	setp.gt.s32 	%p63, %r139, 23;
	selp.b64 	%rd206, 0, %rd205, %p63;
	add.s64 	%rd207, %rd206, %rd204;
	mov.b64 	{%r181, %r186}, %rd207;
	mov.b32 	%r187, 16;
	// begin inline asm
	shfl.sync.down.b32 %r180, %r181, %r187, %r188, %r189;
	// end inline asm
	// begin inline asm
	shfl.sync.down.b32 %r185, %r186, %r187, %r188, %r189;
	// end inline asm
	mov.b64 	%rd208, {%r180, %r185};
	setp.gt.s32 	%p64, %r139, 15;
	selp.b64 	%rd209, 0, %rd208, %p64;
	add.s64 	%rd432, %rd209, %rd207;
	setp.ne.s32 	%p65, %r139, 0;
	@%p65 bra 	$L__BB10_48;
	shr.u32 	%r190, %r22, 2;
	and.b32  	%r191, %r190, 248;
	mov.u32 	%r192, _ZZN3cub18CUB_300001_SM_10006detail6reduce28DeviceReduceSingleTileKernelINS2_10policy_hubIljN4cuda3std3__44plusIlEEE10Policy1000EN6thrust24THRUST_300001_SM_1000_NS18transform_iteratorI11count_labelP8DataNodellEEPljS9_llNS7_10__identityEEEvT0_T1_T2_T3_T4_T6_E12temp_storage;
	add.s32 	%r193, %r192, %r191;
	st.shared.u64 	[%r193+16], %rd432;
$L__BB10_48:
	bar.sync 	0;
	setp.ne.s32 	%p66, %r22, 0;
	@%p66 bra 	$L__BB10_50;
	ld.shared.u64 	%rd210, [_ZZN3cub18CUB_300001_SM_10006detail6reduce28DeviceReduceSingleTileKernelINS2_10policy_hubIljN4cuda3std3__44plusIlEEE10Policy1000EN6thrust24THRUST_300001_SM_1000_NS18transform_iteratorI11count_labelP8DataNodellEEPljS9_llNS7_10__identityEEEvT0_T1_T2_T3_T4_T6_E12temp_storage+24];
	add.s64 	%rd211, %rd210, %rd432;
	ld.shared.u64 	%rd212, [_ZZN3cub18CUB_300001_SM_10006detail6reduce28DeviceReduceSingleTileKernelINS2_10policy_hubIljN4cuda3std3__44plusIlEEE10Policy1000EN6thrust24THRUST_300001_SM_1000_NS18transform_iteratorI11count_labelP8DataNodellEEPljS9_llNS7_10__identityEEEvT0_T1_T2_T3_T4_T6_E12temp_storage+32];
	add.s64 	%rd213, %rd211, %rd212;
	ld.shared.u64 	%rd214, [_ZZN3cub18CUB_300001_SM_10006detail6reduce28DeviceReduceSingleTileKernelINS2_10policy_hubIljN4cuda3std3__44plusIlEEE10Policy1000EN6thrust24THRUST_300001_SM_1000_NS18transform_iteratorI11count_labelP8DataNodellEEPljS9_llNS7_10__identityEEEvT0_T1_T2_T3_T4_T6_E12temp_storage+40];
	add.s64 	%rd215, %rd213, %rd214;
	ld.shared.u64 	%rd216, [_ZZN3cub18CUB_300001_SM_10006detail6reduce28DeviceReduceSingleTileKernelINS2_10policy_hubIljN4cuda3std3__44plusIlEEE10Policy1000EN6thrust24THRUST_300001_SM_1000_NS18transform_iteratorI11count_labelP8DataNodellEEPljS9_llNS7_10__identityEEEvT0_T1_T2_T3_T4_T6_E12temp_storage+48];
	add.s64 	%rd217, %rd215, %rd216;
	ld.shared.u64 	%rd218, [_ZZN3cub18CUB_300001_SM_10006detail6reduce28DeviceReduceSingleTileKernelINS2_10policy_hubIljN4cuda3std3__44plusIlEEE10Policy1000EN6thrust24THRUST_300001_SM_1000_NS18transform_iteratorI11count_labelP8DataNodellEEPljS9_llNS7_10__identityEEEvT0_T1_T2_T3_T4_T6_E12temp_storage+56];
	add.s64 	%rd219, %rd217, %rd218;
	ld.shared.u64 	%rd220, [_ZZN3cub18CUB_300001_SM_10006detail6reduce28DeviceReduceSingleTileKernelINS2_10policy_hubIljN4cuda3std3__44plusIlEEE10Policy1000EN6thrust24THRUST_300001_SM_1000_NS18transform_iteratorI11count_labelP8DataNodellEEPljS9_llNS7_10__identityEEEvT0_T1_T2_T3_T4_T6_E12temp_storage+64];
	add.s64 	%rd221, %rd219, %rd220;
	ld.shared.u64 	%rd222, [_ZZN3cub18CUB_300001_SM_10006detail6reduce28DeviceReduceSingleTileKernelINS2_10policy_hubIljN4cuda3std3__44plusIlEEE10Policy1000EN6thrust24THRUST_300001_SM_1000_NS18transform_iteratorI11count_labelP8DataNodellEEPljS9_llNS7_10__identityEEEvT0_T1_T2_T3_T4_T6_E12temp_storage+72];
	add.s64 	%rd223, %rd221, %rd222;
	ld.shared.u64 	%rd224, [_ZZN3cub18CUB_300001_SM_10006detail6reduce28DeviceReduceSingleTileKernelINS2_10policy_hubIljN4cuda3std3__44plusIlEEE10Policy1000EN6thrust24THRUST_300001_SM_1000_NS18transform_iteratorI11count_labelP8DataNodellEEPljS9_llNS7_10__identityEEEvT0_T1_T2_T3_T4_T6_E12temp_storage+80];
	add.s64 	%rd225, %rd223, %rd224;
	ld.shared.u64 	%rd226, [_ZZN3cub18CUB_300001_SM_10006detail6reduce28DeviceReduceSingleTileKernelINS2_10policy_hubIljN4cuda3std3__44plusIlEEE10Policy1000EN6thrust24THRUST_300001_SM_1000_NS18transform_iteratorI11count_labelP8DataNodellEEPljS9_llNS7_10__identityEEEvT0_T1_T2_T3_T4_T6_E12temp_storage+88];
	add.s64 	%rd227, %rd225, %rd226;
	ld.shared.u64 	%rd228, [_ZZN3cub18CUB_300001_SM_10006detail6reduce28DeviceReduceSingleTileKernelINS2_10policy_hubIljN4cuda3std3__44plusIlEEE10Policy1000EN6thrust24THRUST_300001_SM_1000_NS18transform_iteratorI11count_labelP8DataNodellEEPljS9_llNS7_10__identityEEEvT0_T1_T2_T3_T4_T6_E12temp_storage+96];
	add.s64 	%rd229, %rd227, %rd228;
	ld.shared.u64 	%rd230, [_ZZN3cub18CUB_300001_SM_10006detail6reduce28DeviceReduceSingleTileKernelINS2_10policy_hubIljN4cuda3std3__44plusIlEEE10Policy1000EN6thrust24THRUST_300001_SM_1000_NS18transform_iteratorI11count_labelP8DataNodellEEPljS9_llNS7_10__identityEEEvT0_T1_T2_T3_T4_T6_E12temp_storage+104];
	add.s64 	%rd231, %rd229, %rd230;
	ld.shared.u64 	%rd232, [_ZZN3cub18CUB_300001_SM_10006detail6reduce28DeviceReduceSingleTileKernelINS2_10policy_hubIljN4cuda3std3__44plusIlEEE10Policy1000EN6thrust24THRUST_300001_SM_1000_NS18transform_iteratorI11count_labelP8DataNodellEEPljS9_llNS7_10__identityEEEvT0_T1_T2_T3_T4_T6_E12temp_storage+112];
	add.s64 	%rd233, %rd231, %rd232;
	ld.shared.u64 	%rd234, [_ZZN3cub18CUB_300001_SM_10006detail6reduce28DeviceReduceSingleTileKernelINS2_10policy_hubIljN4cuda3std3__44plusIlEEE10Policy1000EN6thrust24THRUST_300001_SM_1000_NS18transform_iteratorI11count_labelP8DataNodellEEPljS9_llNS7_10__identityEEEvT0_T1_T2_T3_T4_T6_E12temp_storage+120];
	add.s64 	%rd235, %rd233, %rd234;
	ld.shared.u64 	%rd236, [_ZZN3cub18CUB_300001_SM_10006detail6reduce28DeviceReduceSingleTileKernelINS2_10policy_hubIljN4cuda3std3__44plusIlEEE10Policy1000EN6thrust24THRUST_300001_SM_1000_NS18transform_iteratorI11count_labelP8DataNodellEEPljS9_llNS7_10__identityEEEvT0_T1_T2_T3_T4_T6_E12temp_storage+128];
	add.s64 	%rd237, %rd235, %rd236;
	ld.shared.u64 	%rd238, [_ZZN3cub18CUB_300001_SM_10006detail6reduce28DeviceReduceSingleTileKernelINS2_10policy_hubIljN4cuda3std3__44plusIlEEE10Policy1000EN6thrust24THRUST_300001_SM_1000_NS18transform_iteratorI11count_labelP8DataNodellEEPljS9_llNS7_10__identityEEEvT0_T1_T2_T3_T4_T6_E12temp_storage+136];
	add.s64 	%rd432, %rd237, %rd238;
$L__BB10_50:
	mov.u32 	%r346, %tid.x;
	setp.ne.s32 	%p138, %r346, 0;
	@%p138 bra 	$L__BB10_52;
	add.s64 	%rd408, %rd432, %rd50;
	st.global.u64 	[%rd1], %rd408;
$L__BB10_52:
	ret;

}
	// .globl	_ZN3cub18CUB_300001_SM_10006detail6reduce18DeviceReduceKernelINS2_10policy_hubIljN4cuda3std3__44plusIlEEE10Policy1000EN6thrust24THRUST_300001_SM_1000_NS18transform_iteratorI11count_labelP8DataNodellEEjS9_lNS7_10__identityEEEvT0_PT3_T1_NS0_13GridEvenShareISN_EET2_T4_
.visible .entry _ZN3cub18CUB_300001_SM_10006detail6reduce18DeviceReduceKernelINS2_10policy_hubIljN4cuda3std3__44plusIlEEE10Policy1000EN6thrust24THRUST_300001_SM_1000_NS18transform_iteratorI11count_labelP8DataNodellEEjS9_lNS7_10__identityEEEvT0_PT3_T1_NS0_13GridEvenShareISN_EET2_T4_(
	.param .align 8 .b8 _ZN3cub18CUB_300001_SM_10006detail6reduce18DeviceReduceKernelINS2_10policy_hubIljN4cuda3std3__44plusIlEEE10Policy1000EN6thrust24THRUST_300001_SM_1000_NS18transform_iteratorI11count_labelP8DataNodellEEjS9_lNS7_10__identityEEEvT0_PT3_T1_NS0_13GridEvenShareISN_EET2_T4__param_0[16],
	.param .u64 .ptr .align 1 _ZN3cub18CUB_300001_SM_10006detail6reduce18DeviceReduceKernelINS2_10policy_hubIljN4cuda3std3__44plusIlEEE10Policy1000EN6thrust24THRUST_300001_SM_1000_NS18transform_iteratorI11count_labelP8DataNodellEEjS9_lNS7_10__identityEEEvT0_PT3_T1_NS0_13GridEvenShareISN_EET2_T4__param_1,
	.param .u32 _ZN3cub18CUB_300001_SM_10006detail6reduce18DeviceReduceKernelINS2_10policy_hubIljN4cuda3std3__44plusIlEEE10Policy1000EN6thrust24THRUST_300001_SM_1000_NS18transform_iteratorI11count_labelP8DataNodellEEjS9_lNS7_10__identityEEEvT0_PT3_T1_NS0_13GridEvenShareISN_EET2_T4__param_2,
	.param .align 4 .b8 _ZN3cub18CUB_300001_SM_10006detail6reduce18DeviceReduceKernelINS2_10policy_hubIljN4cuda3std3__44plusIlEEE10Policy1000EN6thrust24THRUST_300001_SM_1000_NS18transform_iteratorI11count_labelP8DataNodellEEjS9_lNS7_10__identityEEEvT0_PT3_T1_NS0_13GridEvenShareISN_EET2_T4__param_3[40],
	.param .align 1 .b8 _ZN3cub18CUB_300001_SM_10006detail6reduce18DeviceReduceKernelINS2_10policy_hubIljN4cuda3std3__44plusIlEEE10Policy1000EN6thrust24THRUST_300001_SM_1000_NS18transform_iteratorI11count_labelP8DataNodellEEjS9_lNS7_10__identityEEEvT0_PT3_T1_NS0_13GridEvenShareISN_EET2_T4__param_4[1],
	.param .align 1 .b8 _ZN3cub18CUB_300001_SM_10006detail6reduce18DeviceReduceKernelINS2_10policy_hubIljN4cuda3std3__44plusIlEEE10Policy1000EN6thrust24THRUST_300001_SM_1000_NS18transform_iteratorI11count_labelP8DataNodellEEjS9_lNS7_10__identityEEEvT0_PT3_T1_NS0_13GridEvenShareISN_EET2_T4__param_5[1]
)
.maxntid 512
{
	.reg .pred 	%p<138>;
	.reg .b16 	%rs<4>;
	.reg .b32 	%r<424>;
	.reg .b64 	%rd<475>;
	// demoted variable
	.shared .align 8 .b8 _ZZN3cub18CUB_300001_SM_10006detail6reduce18DeviceReduceKernelINS2_10policy_hubIljN4cuda3std3__44plusIlEEE10Policy1000EN6thrust24THRUST_300001_SM_1000_NS18transform_iteratorI11count_labelP8DataNodellEEjS9_lNS7_10__identityEEEvT0_PT3_T1_NS0_13GridEvenShareISN_EET2_T4_E12temp_storage[152];
	ld.param.u32 	%r3, [_ZN3cub18CUB_300001_SM_10006detail6reduce18DeviceReduceKernelINS2_10policy_hubIljN4cuda3std3__44plusIlEEE10Policy1000EN6thrust24THRUST_300001_SM_1000_NS18transform_iteratorI11count_labelP8DataNodellEEjS9_lNS7_10__identityEEEvT0_PT3_T1_NS0_13GridEvenShareISN_EET2_T4__param_0+8];
	ld.param.u32 	%r1, [_ZN3cub18CUB_300001_SM_10006detail6reduce18DeviceReduceKernelINS2_10policy_hubIljN4cuda3std3__44plusIlEEE10Policy1000EN6thrust24THRUST_300001_SM_1000_NS18transform_iteratorI11count_labelP8DataNodellEEjS9_lNS7_10__identityEEEvT0_PT3_T1_NS0_13GridEvenShareISN_EET2_T4__param_3+20];
	ld.param.u32 	%r2, [_ZN3cub18CUB_300001_SM_10006detail6reduce18DeviceReduceKernelINS2_10policy_hubIljN4cuda3std3__44plusIlEEE10Policy1000EN6thrust24THRUST_300001_SM_1000_NS18transform_iteratorI11count_labelP8DataNodellEEjS9_lNS7_10__identityEEEvT0_PT3_T1_NS0_13GridEvenShareISN_EET2_T4__param_3+24];
	ld.param.u64 	%rd41, [_ZN3cub18CUB_300001_SM_10006detail6reduce18DeviceReduceKernelINS2_10policy_hubIljN4cuda3std3__44plusIlEEE10Policy1000EN6thrust24THRUST_300001_SM_1000_NS18transform_iteratorI11count_labelP8DataNodellEEjS9_lNS7_10__identityEEEvT0_PT3_T1_NS0_13GridEvenShareISN_EET2_T4__param_0];
	cvta.to.global.u64 	%rd1, %rd41;
	mov.u32 	%r4, %ctaid.x;
	mul.lo.s32 	%r5, %r2, 3584;
	mul.lo.s32 	%r415, %r4, 3584;
	sub.s32 	%r7, %r1, %r415;
	setp.gt.u32 	%p1, %r7, 3583;
	@%p1 bra 	$L__BB11_26;
	mov.u32 	%r8, %tid.x;
	setp.ge.u32 	%p66, %r8, %r7;
	mov.b64 	%rd463, 0;
	mov.u32 	%r406, %r8;
	@%p66 bra 	$L__BB11_3;
	add.s32 	%r220, %r415, %r8;
	mul.wide.u32 	%rd232, %r220, 96;
	add.s64 	%rd233, %rd1, %rd232;
	ld.global.u32 	%r221, [%rd233+80];
	setp.eq.s32 	%p67, %r221, %r3;
	selp.u64 	%rd463, 1, 0, %p67;
	add.s32 	%r406, %r8, 512;
$L__BB11_3:
	setp.ge.u32 	%p68, %r406, %r7;
	@%p68 bra 	$L__BB11_17;
	not.b32 	%r222, %r406;
	add.s32 	%r223, %r1, %r222;
	sub.s32 	%r224, %r223, %r415;
	shr.u32 	%r225, %r224, 9;
	add.s32 	%r11, %r225, 1;
	and.b32  	%r12, %r11, 15;
	setp.lt.u32 	%p69, %r224, 7680;
	@%p69 bra 	$L__BB11_8;
	or.b32  	%r405, %r406, 4096;
	add.s32 	%r404, %r406, %r415;
	and.b32  	%r226, %r11, 16777200;
	neg.s32 	%r403, %r226;
$L__BB11_6:
	.pragma "nounroll";
	mul.wide.u32 	%rd235, %r404, 96;
	add.s64 	%rd236, %rd1, %rd235;
	ld.global.u32 	%r227, [%rd236+80];
	setp.eq.s32 	%p70, %r227, %r3;
	selp.u64 	%rd237, 1, 0, %p70;
	add.s64 	%rd238, %rd463, %rd237;
	add.s32 	%r228, %r404, 512;
	mul.wide.u32 	%rd239, %r228, 96;
	add.s64 	%rd240, %rd1, %rd239;
	ld.global.u32 	%r229, [%rd240+80];
	setp.eq.s32 	%p71, %r229, %r3;
	selp.u64 	%rd241, 1, 0, %p71;
	add.s64 	%rd242, %rd238, %rd241;
	add.s32 	%r230, %r404, 1024;
	mul.wide.u32 	%rd243, %r230, 96;
	add.s64 	%rd244, %rd1, %rd243;
	ld.global.u32 	%r231, [%rd244+80];
	setp.eq.s32 	%p72, %r231, %r3;
	selp.u64 	%rd245, 1, 0, %p72;
	add.s64 	%rd246, %rd242, %rd245;
	add.s32 	%r232, %r404, 1536;
	mul.wide.u32 	%rd247, %r232, 96;
	add.s64 	%rd248, %rd1, %rd247;
	ld.global.u32 	%r233, [%rd248+80];
	setp.eq.s32 	%p73, %r233, %r3;
	selp.u64 	%rd249, 1, 0, %p73;
	add.s64 	%rd250, %rd246, %rd249;
	add.s32 	%r234, %r404, 2048;
	mul.wide.u32 	%rd251, %r234, 96;
	add.s64 	%rd252, %rd1, %rd251;
	ld.global.u32 	%r235, [%rd252+80];
	setp.eq.s32 	%p74, %r235, %r3;
	selp.u64 	%rd253, 1, 0, %p74;
	add.s64 	%rd254, %rd250, %rd253;
	add.s32 	%r236, %r404, 2560;
	mul.wide.u32 	%rd255, %r236, 96;
	add.s64 	%rd256, %rd1, %rd255;
	ld.global.u32 	%r237, [%rd256+80];
	setp.eq.s32 	%p75, %r237, %r3;
	selp.u64 	%rd257, 1, 0, %p75;
	add.s64 	%rd258, %rd254, %rd257;
	add.s32 	%r238, %r404, 3072;
	mul.wide.u32 	%rd259, %r238, 96;
	add.s64 	%rd260, %rd1, %rd259;
	ld.global.u32 	%r239, [%rd260+80];
	setp.eq.s32 	%p76, %r239, %r3;
	selp.u64 	%rd261, 1, 0, %p76;
	add.s64 	%rd262, %rd258, %rd261;
	add.s32 	%r240, %r404, 3584;
	mul.wide.u32 	%rd263, %r240, 96;
	add.s64 	%rd264, %rd1, %rd263;
	ld.global.u32 	%r241, [%rd264+80];
	setp.eq.s32 	%p77, %r241, %r3;
	selp.u64 	%rd265, 1, 0, %p77;
	add.s64 	%rd266, %rd262, %rd265;
	add.s32 	%r242, %r404, 4096;
	mul.wide.u32 	%rd267, %r242, 96;
	add.s64 	%rd268, %rd1, %rd267;
	ld.global.u32 	%r243, [%rd268+80];
	setp.eq.s32 	%p78, %r243, %r3;
	selp.u64 	%rd269, 1, 0, %p78;
	add.s64 	%rd270, %rd266, %rd269;
	add.s32 	%r244, %r404, 4608;
	mul.wide.u32 	%rd271, %r244, 96;
	add.s64 	%rd272, %rd1, %rd271;
	ld.global.u32 	%r245, [%rd272+80];
	setp.eq.s32 	%p79, %r245, %r3;
	selp.u64 	%rd273, 1, 0, %p79;
	add.s64 	%rd274, %rd270, %rd273;
	add.s32 	%r246, %r404, 5120;
	mul.wide.u32 	%rd275, %r246, 96;
	add.s64 	%rd276, %rd1, %rd275;
	ld.global.u32 	%r247, [%rd276+80];
	setp.eq.s32 	%p80, %r247, %r3;
	selp.u64 	%rd277, 1, 0, %p80;
	add.s64 	%rd278, %rd274, %rd277;
	add.s32 	%r248, %r404, 5632;
	mul.wide.u32 	%rd279, %r248, 96;
	add.s64 	%rd280, %rd1, %rd279;
	ld.global.u32 	%r249, [%rd280+80];
	setp.eq.s32 	%p81, %r249, %r3;
	selp.u64 	%rd281, 1, 0, %p81;
	add.s64 	%rd282, %rd278, %rd281;
	add.s32 	%r250, %r404, 6144;
	mul.wide.u32 	%rd283, %r250, 96;
	add.s64 	%rd284, %rd1, %rd283;
	ld.global.u32 	%r251, [%rd284+80];
	setp.eq.s32 	%p82, %r251, %r3;
	selp.u64 	%rd285, 1, 0, %p82;
	add.s64 	%rd286, %rd282, %rd285;
	add.s32 	%r252, %r404, 6656;
	mul.wide.u32 	%rd287, %r252, 96;
	add.s64 	%rd288, %rd1, %rd287;
	ld.global.u32 	%r253, [%rd288+80];
	setp.eq.s32 	%p83, %r253, %r3;
	selp.u64 	%rd289, 1, 0, %p83;
	add.s64 	%rd290, %rd286, %rd289;
	add.s32 	%r254, %r404, 7168;
	mul.wide.u32 	%rd291, %r254, 96;
	add.s64 	%rd292, %rd1, %rd291;
	ld.global.u32 	%r255, [%rd292+80];
	setp.eq.s32 	%p84, %r255, %r3;
	selp.u64 	%rd293, 1, 0, %p84;
	add.s64 	%rd294, %rd290, %rd293;
	add.s32 	%r256, %r404, 7680;
	mul.wide.u32 	%rd295, %r256, 96;
	add.s64 	%rd296, %rd1, %rd295;
	ld.global.u32 	%r257, [%rd296+80];
	setp.eq.s32 	%p85, %r257, %r3;
	selp.u64 	%rd297, 1, 0, %p85;
	add.s64 	%rd463, %rd294, %rd297;
	add.s32 	%r405, %r405, 8192;
	add.s32 	%r404, %r404, 8192;
	add.s32 	%r403, %r403, 16;
	setp.ne.s32 	%p86, %r403, 0;
	@%p86 bra 	$L__BB11_6;
	add.s32 	%r406, %r405, -4096;
$L__BB11_8:
	setp.eq.s32 	%p87, %r12, 0;
	@%p87 bra 	$L__BB11_17;
	and.b32  	%r24, %r11, 7;
	setp.lt.u32 	%p88, %r12, 8;
	@%p88 bra 	$L__BB11_11;
	add.s32 	%r258, %r406, %r415;
	mul.wide.u32 	%rd299, %r258, 96;
	add.s64 	%rd300, %rd1, %rd299;
	ld.global.u32 	%r259, [%rd300+80];
	setp.eq.s32 	%p89, %r259, %r3;
	selp.u64 	%rd301, 1, 0, %p89;
	add.s64 	%rd302, %rd463, %rd301;
	add.s32 	%r260, %r258, 512;
	mul.wide.u32 	%rd303, %r260, 96;
	add.s64 	%rd304, %rd1, %rd303;
	ld.global.u32 	%r261, [%rd304+80];
	setp.eq.s32 	%p90, %r261, %r3;
	selp.u64 	%rd305, 1, 0, %p90;
	add.s64 	%rd306, %rd302, %rd305;
	add.s32 	%r262, %r258, 1024;
	mul.wide.u32 	%rd307, %r262, 96;
	add.s64 	%rd308, %rd1, %rd307;
	ld.global.u32 	%r263, [%rd308+80];
	setp.eq.s32 	%p91, %r263, %r3;
	selp.u64 	%rd309, 1, 0, %p91;
	add.s64 	%rd310, %rd306, %rd309;
	add.s32 	%r264, %r258, 1536;
	mul.wide.u32 	%rd311, %r264, 96;
	add.s64 	%rd312, %rd1, %rd311;
	ld.global.u32 	%r265, [%rd312+80];
	setp.eq.s32 	%p92, %r265, %r3;
	selp.u64 	%rd313, 1, 0, %p92;
	add.s64 	%rd314, %rd310, %rd313;
	add.s32 	%r266, %r258, 2048;
	mul.wide.u32 	%rd315, %r266, 96;
	add.s64 	%rd316, %rd1, %rd315;
	ld.global.u32 	%r267, [%rd316+80];
	setp.eq.s32 	%p93, %r267, %r3;
	selp.u64 	%rd317, 1, 0, %p93;
	add.s64 	%rd318, %rd314, %rd317;
	add.s32 	%r268, %r258, 2560;
	mul.wide.u32 	%rd319, %r268, 96;
	add.s64 	%rd320, %rd1, %rd319;
	ld.global.u32 	%r269, [%rd320+80];
	setp.eq.s32 	%p94, %r269, %r3;
	selp.u64 	%rd321, 1, 0, %p94;
	add.s64 	%rd322, %rd318, %rd321;
	add.s32 	%r270, %r258, 3072;
	mul.wide.u32 	%rd323, %r270, 96;
	add.s64 	%rd324, %rd1, %rd323;
	ld.global.u32 	%r271, [%rd324+80];
	setp.eq.s32 	%p95, %r271, %r3;
	selp.u64 	%rd325, 1, 0, %p95;
	add.s64 	%rd326, %rd322, %rd325;
	add.s32 	%r272, %r258, 3584;
	mul.wide.u32 	%rd327, %r272, 96;
	add.s64 	%rd328, %rd1, %rd327;
	ld.global.u32 	%r273, [%rd328+80];
	setp.eq.s32 	%p96, %r273, %r3;
	selp.u64 	%rd329, 1, 0, %p96;
	add.s64 	%rd463, %rd326, %rd329;
	add.s32 	%r406, %r406, 4096;
$L__BB11_11:
	setp.eq.s32 	%p97, %r24, 0;
	@%p97 bra 	$L__BB11_17;
	and.b32  	%r27, %r11, 3;
	setp.lt.u32 	%p98, %r24, 4;
	@%p98 bra 	$L__BB11_14;
	add.s32 	%r274, %r406, %r415;
	mul.wide.u32 	%rd331, %r274, 96;
	add.s64 	%rd332, %rd1, %rd331;
	ld.global.u32 	%r275, [%rd332+80];
	setp.eq.s32 	%p99, %r275, %r3;
	selp.u64 	%rd333, 1, 0, %p99;
	add.s64 	%rd334, %rd463, %rd333;
	add.s32 	%r276, %r274, 512;
	mul.wide.u32 	%rd335, %r276, 96;
	add.s64 	%rd336, %rd1, %rd335;
	ld.global.u32 	%r277, [%rd336+80];
	setp.eq.s32 	%p100, %r277, %r3;
	selp.u64 	%rd337, 1, 0, %p100;
	add.s64 	%rd338, %rd334, %rd337;
	add.s32 	%r278, %r274, 1024;
	mul.wide.u32 	%rd339, %r278, 96;
	add.s64 	%rd340, %rd1, %rd339;
	ld.global.u32 	%r279, [%rd340+80];
	setp.eq.s32 	%p101, %r279, %r3;
	selp.u64 	%rd341, 1, 0, %p101;
	add.s64 	%rd342, %rd338, %rd341;
	add.s32 	%r280, %r274, 1536;
	mul.wide.u32 	%rd343, %r280, 96;
	add.s64 	%rd344, %rd1, %rd343;
	ld.global.u32 	%r281, [%rd344+80];
	setp.eq.s32 	%p102, %r281, %r3;
	selp.u64 	%rd345, 1, 0, %p102;
	add.s64 	%rd463, %rd342, %rd345;
	add.s32 	%r406, %r406, 2048;
$L__BB11_14:
	setp.eq.s32 	%p103, %r27, 0;
	@%p103 bra 	$L__BB11_17;
	add.s32 	%r410, %r406, %r415;
	neg.s32 	%r409, %r27;
$L__BB11_16:
	.pragma "nounroll";
	mul.wide.u32 	%rd346, %r410, 96;
	add.s64 	%rd347, %rd1, %rd346;
	ld.global.u32 	%r282, [%rd347+80];
	setp.eq.s32 	%p104, %r282, %r3;
	selp.u64 	%rd348, 1, 0, %p104;
	add.s64 	%rd463, %rd463, %rd348;
	add.s32 	%r410, %r410, 512;
	add.s32 	%r409, %r409, 1;
	setp.ne.s32 	%p105, %r409, 0;
	@%p105 bra 	$L__BB11_16;
$L__BB11_17:
	setp.lt.u32 	%p106, %r7, 512;
	@%p106 bra 	$L__BB11_22;
	// begin inline asm
	mov.u32 %r346, %laneid;
	// end inline asm
	mov.b64 	{%r348, %r353}, %rd463;
	mov.b32 	%r354, 1;
	mov.b32 	%r395, 31;
	mov.b32 	%r396, -1;
	// begin inline asm
	shfl.sync.down.b32 %r347, %r348, %r354, %r395, %r396;
	// end inline asm
	// begin inline asm
	shfl.sync.down.b32 %r352, %r353, %r354, %r395, %r396;
	// end inline asm
	mov.b64 	%rd407, {%r347, %r352};
	setp.gt.s32 	%p130, %r346, 30;
	selp.b64 	%rd408, 0, %rd407, %p130;
	add.s64 	%rd409, %rd408, %rd463;
	mov.b64 	{%r358, %r363}, %rd409;
	mov.b32 	%r364, 2;
	// begin inline asm
	shfl.sync.down.b32 %r357, %r358, %r364, %r395, %r396;
	// end inline asm
	// begin inline asm
	shfl.sync.down.b32 %r362, %r363, %r364, %r395, %r396;
	// end inline asm
	mov.b64 	%rd410, {%r357, %r362};
	setp.gt.s32 	%p131, %r346, 29;
	selp.b64 	%rd411, 0, %rd410, %p131;
	add.s64 	%rd412, %rd411, %rd409;
	mov.b64 	{%r368, %r373}, %rd412;
	mov.b32 	%r374, 4;
	// begin inline asm
	shfl.sync.down.b32 %r367, %r368, %r374, %r395, %r396;
	// end inline asm
	// begin inline asm
	shfl.sync.down.b32 %r372, %r373, %r374, %r395, %r396;
	// end inline asm
	mov.b64 	%rd413, {%r367, %r372};
	setp.gt.s32 	%p132, %r346, 27;
	selp.b64 	%rd414, 0, %rd413, %p132;
	add.s64 	%rd415, %rd414, %rd412;
	mov.b64 	{%r378, %r383}, %rd415;
	mov.b32 	%r384, 8;
	// begin inline asm
	shfl.sync.down.b32 %r377, %r378, %r384, %r395, %r396;
	// end inline asm
	// begin inline asm
	shfl.sync.down.b32 %r382, %r383, %r384, %r395, %r396;
	// end inline asm
	mov.b64 	%rd416, {%r377, %r382};
	setp.gt.s32 	%p133, %r346, 23;
	selp.b64 	%rd417, 0, %rd416, %p133;
	add.s64 	%rd418, %rd417, %rd415;
	mov.b64 	{%r388, %r393}, %rd418;
	mov.b32 	%r394, 16;
	// begin inline asm
	shfl.sync.down.b32 %r387, %r388, %r394, %r395, %r396;
	// end inline asm
	// begin inline asm
	shfl.sync.down.b32 %r392, %r393, %r394, %r395, %r396;
	// end inline asm
	mov.b64 	%rd419, {%r387, %r392};
	setp.gt.s32 	%p134, %r346, 15;
	selp.b64 	%rd420, 0, %rd419, %p134;
	add.s64 	%rd474, %rd420, %rd418;
	setp.ne.s32 	%p135, %r346, 0;
	@%p135 bra 	$L__BB11_20;
	shr.u32 	%r397, %r8, 2;
	and.b32  	%r398, %r397, 248;
	mov.u32 	%r399, _ZZN3cub18CUB_300001_SM_10006detail6reduce18DeviceReduceKernelINS2_10policy_hubIljN4cuda3std3__44plusIlEEE10Policy1000EN6thrust24THRUST_300001_SM_1000_NS18transform_iteratorI11count_labelP8DataNodellEEjS9_lNS7_10__identityEEEvT0_PT3_T1_NS0_13GridEvenShareISN_EET2_T4_E12temp_storage;
	add.s32 	%r400, %r399, %r398;
	st.shared.u64 	[%r400+16], %rd474;
$L__BB11_20:
	bar.sync 	0;
	setp.ne.s32 	%p136, %r8, 0;
	@%p136 bra 	$L__BB11_48;
	ld.shared.u64 	%rd421, [_ZZN3cub18CUB_300001_SM_10006detail6reduce18DeviceReduceKernelINS2_10policy_hubIljN4cuda3std3__44plusIlEEE10Policy1000EN6thrust24THRUST_300001_SM_1000_NS18transform_iteratorI11count_labelP8DataNodellEEjS9_lNS7_10__identityEEEvT0_PT3_T1_NS0_13GridEvenShareISN_EET2_T4_E12temp_storage+24];
	add.s64 	%rd422, %rd421, %rd474;
	ld.shared.u64 	%rd423, [_ZZN3cub18CUB_300001_SM_10006detail6reduce18DeviceReduceKernelINS2_10policy_hubIljN4cuda3std3__44plusIlEEE10Policy1000EN6thrust24THRUST_300001_SM_1000_NS18transform_iteratorI11count_labelP8DataNodellEEjS9_lNS7_10__identityEEEvT0_PT3_T1_NS0_13GridEvenShareISN_EET2_T4_E12temp_storage+32];
	add.s64 	%rd424, %rd422, %rd423;
	ld.shared.u64 	%rd425, [_ZZN3cub18CUB_300001_SM_10006detail6reduce18DeviceReduceKernelINS2_10policy_hubIljN4cuda3std3__44plusIlEEE10Policy1000EN6thrust24THRUST_300001_SM_1000_NS18transform_iteratorI11count_labelP8DataNodellEEjS9_lNS7_10__identityEEEvT0_PT3_T1_NS0_13GridEvenShareISN_EET2_T4_E12temp_storage+40];
	add.s64 	%rd426, %rd424, %rd425;
	ld.shared.u64 	%rd427, [_ZZN3cub18CUB_300001_SM_10006detail6reduce18DeviceReduceKernelINS2_10policy_hubIljN4cuda3std3__44plusIlEEE10Policy1000EN6thrust24THRUST_300001_SM_1000_NS18transform_iteratorI11count_labelP8DataNodellEEjS9_lNS7_10__identityEEEvT0_PT3_T1_NS0_13GridEvenShareISN_EET2_T4_E12temp_storage+48];
	add.s64 	%rd428, %rd426, %rd427;
	ld.shared.u64 	%rd429, [_ZZN3cub18CUB_300001_SM_10006detail6reduce18DeviceReduceKernelINS2_10policy_hubIljN4cuda3std3__44plusIlEEE10Policy1000EN6thrust24THRUST_300001_SM_1000_NS18transform_iteratorI11count_labelP8DataNodellEEjS9_lNS7_10__identityEEEvT0_PT3_T1_NS0_13GridEvenShareISN_EET2_T4_E12temp_storage+56];
	add.s64 	%rd430, %rd428, %rd429;
	ld.shared.u64 	%rd431, [_ZZN3cub18CUB_300001_SM_10006detail6reduce18DeviceReduceKernelINS2_10policy_hubIljN4cuda3std3__44plusIlEEE10Policy1000EN6thrust24THRUST_300001_SM_1000_NS18transform_iteratorI11count_labelP8DataNodellEEjS9_lNS7_10__identityEEEvT0_PT3_T1_NS0_13GridEvenShareISN_EET2_T4_E12temp_storage+64];
	add.s64 	%rd432, %rd430, %rd431;
	ld.shared.u64 	%rd433, [_ZZN3cub18CUB_300001_SM_10006detail6reduce18DeviceReduceKernelINS2_10policy_hubIljN4cuda3std3__44plusIlEEE10Policy1000EN6thrust24THRUST_300001_SM_1000_NS18transform_iteratorI11count_labelP8DataNodellEEjS9_lNS7_10__identityEEEvT0_PT3_T1_NS0_13GridEvenShareISN_EET2_T4_E12temp_storage+72];
	add.s64 	%rd434, %rd432, %rd433;
	ld.shared.u64 	%rd435, [_ZZN3cub18CUB_300001_SM_10006detail6reduce18DeviceReduceKernelINS2_10policy_hubIljN4cuda3std3__44plusIlEEE10Policy1000EN6thrust24THRUST_300001_SM_1000_NS18transform_iteratorI11count_labelP8DataNodellEEjS9_lNS7_10__identityEEEvT0_PT3_T1_NS0_13GridEvenShareISN_EET2_T4_E12temp_storage+80];
	add.s64 	%rd436, %rd434, %rd435;
	ld.shared.u64 	%rd437, [_ZZN3cub18CUB_300001_SM_10006detail6reduce18DeviceReduceKernelINS2_10policy_hubIljN4cuda3std3__44plusIlEEE10Policy1000EN6thrust24THRUST_300001_SM_1000_NS18transform_iteratorI11count_labelP8DataNodellEEjS9_lNS7_10__identityEEEvT0_PT3_T1_NS0_13GridEvenShareISN_EET2_T4_E12temp_storage+88];
	add.s64 	%rd438, %rd436, %rd437;
	ld.shared.u64 	%rd439, [_ZZN3cub18CUB_300001_SM_10006detail6reduce18DeviceReduceKernelINS2_10policy_hubIljN4cuda3std3__44plusIlEEE10Policy1000EN6thrust24THRUST_300001_SM_1000_NS18transform_iteratorI11count_labelP8DataNodellEEjS9_lNS7_10__identityEEEvT0_PT3_T1_NS0_13GridEvenShareISN_EET2_T4_E12temp_storage+96];
	add.s64 	%rd440, %rd438, %rd439;
	ld.shared.u64 	%rd441, [_ZZN3cub18CUB_300001_SM_10006detail6reduce18DeviceReduceKernelINS2_10policy_hubIljN4cuda3std3__44plusIlEEE10Policy1000EN6thrust24THRUST_300001_SM_1000_NS18transform_iteratorI11count_labelP8DataNodellEEjS9_lNS7_10__identityEEEvT0_PT3_T1_NS0_13GridEvenShareISN_EET2_T4_E12temp_storage+104];
	add.s64 	%rd442, %rd440, %rd441;
	ld.shared.u64 	%rd443, [_ZZN3cub18CUB_300001_SM_10006detail6reduce18DeviceReduceKernelINS2_10policy_hubIljN4cuda3std3__44plusIlEEE10Policy1000EN6thrust24THRUST_300001_SM_1000_NS18transform_iteratorI11count_labelP8DataNodellEEjS9_lNS7_10__identityEEEvT0_PT3_T1_NS0_13GridEvenShareISN_EET2_T4_E12temp_storage+112];
	add.s64 	%rd444, %rd442, %rd443;
	ld.shared.u64 	%rd445, [_ZZN3cub18CUB_300001_SM_10006detail6reduce18DeviceReduceKernelINS2_10policy_hubIljN4cuda3std3__44plusIlEEE10Policy1000EN6thrust24THRUST_300001_SM_1000_NS18transform_iteratorI11count_labelP8DataNodellEEjS9_lNS7_10__identityEEEvT0_PT3_T1_NS0_13GridEvenShareISN_EET2_T4_E12temp_storage+120];
	add.s64 	%rd446, %rd444, %rd445;
	ld.shared.u64 	%rd447, [_ZZN3cub18CUB_300001_SM_10006detail6reduce18DeviceReduceKernelINS2_10policy_hubIljN4cuda3std3__44plusIlEEE10Policy1000EN6thrust24THRUST_300001_SM_1000_NS18transform_iteratorI11count_labelP8DataNodellEEjS9_lNS7_10__identityEEEvT0_PT3_T1_NS0_13GridEvenShareISN_EET2_T4_E12temp_storage+128];
	add.s64 	%rd448, %rd446, %rd447;
	ld.shared.u64 	%rd449, [_ZZN3cub18CUB_300001_SM_10006detail6reduce18DeviceReduceKernelINS2_10policy_hubIljN4cuda3std3__44plusIlEEE10Policy1000EN6thrust24THRUST_300001_SM_1000_NS18transform_iteratorI11count_labelP8DataNodellEEjS9_lNS7_10__identityEEEvT0_PT3_T1_NS0_13GridEvenShareISN_EET2_T4_E12temp_storage+136];
	add.s64 	%rd474, %rd448, %rd449;
	bra.uni 	$L__BB11_48;
$L__BB11_22:
	// begin inline asm
	mov.u32 %r283, %laneid;
	// end inline asm
	and.b32  	%r334, %r8, 992;
	add.s32 	%r335, %r334, 32;
	setp.gt.u32 	%p107, %r335, %r7;
	not.b32 	%r336, %r334;
	add.s32 	%r337, %r7, %r336;
	selp.b32 	%r332, %r337, 31, %p107;
	mov.b64 	{%r285, %r290}, %rd463;
	mov.b32 	%r291, 1;
	mov.b32 	%r333, -1;
	// begin inline asm
	shfl.sync.down.b32 %r284, %r285, %r291, %r332, %r333;
	// end inline asm
	// begin inline asm
	shfl.sync.down.b32 %r289, %r290, %r291, %r332, %r333;
	// end inline asm
	mov.b64 	%rd349, {%r284, %r289};
	setp.lt.s32 	%p108, %r283, %r332;
	selp.b64 	%rd350, %rd349, 0, %p108;
	add.s64 	%rd351, %rd350, %rd463;
	mov.b64 	{%r295, %r300}, %rd351;
	mov.b32 	%r301, 2;
	// begin inline asm
	shfl.sync.down.b32 %r294, %r295, %r301, %r332, %r333;
	// end inline asm
	// begin inline asm
	shfl.sync.down.b32 %r299, %r300, %r301, %r332, %r333;
	// end inline asm
	mov.b64 	%rd352, {%r294, %r299};
	add.s32 	%r338, %r283, 2;
	setp.gt.s32 	%p109, %r338, %r332;
	selp.b64 	%rd353, 0, %rd352, %p109;
	add.s64 	%rd354, %rd353, %rd351;
	mov.b64 	{%r305, %r310}, %rd354;
	mov.b32 	%r311, 4;
	// begin inline asm
	shfl.sync.down.b32 %r304, %r305, %r311, %r332, %r333;
	// end inline asm
	// begin inline asm
	shfl.sync.down.b32 %r309, %r310, %r311, %r332, %r333;
	// end inline asm
	mov.b64 	%rd355, {%r304, %r309};
	add.s32 	%r339, %r283, 4;
	setp.gt.s32 	%p110, %r339, %r332;
	selp.b64 	%rd356, 0, %rd355, %p110;
	add.s64 	%rd357, %rd356, %rd354;
	mov.b64 	{%r315, %r320}, %rd357;
	mov.b32 	%r321, 8;
	// begin inline asm
	shfl.sync.down.b32 %r314, %r315, %r321, %r332, %r333;
	// end inline asm
	// begin inline asm
	shfl.sync.down.b32 %r319, %r320, %r321, %r332, %r333;
	// end inline asm
	mov.b64 	%rd358, {%r314, %r319};
	add.s32 	%r340, %r283, 8;
	setp.gt.s32 	%p111, %r340, %r332;
	selp.b64 	%rd359, 0, %rd358, %p111;
	add.s64 	%rd360, %rd359, %rd357;
	mov.b64 	{%r325, %r330}, %rd360;
	mov.b32 	%r331, 16;
	// begin inline asm
	shfl.sync.down.b32 %r324, %r325, %r331, %r332, %r333;
	// end inline asm
	// begin inline asm
	shfl.sync.down.b32 %r329, %r330, %r331, %r332, %r333;
	// end inline asm
	mov.b64 	%rd361, {%r324, %r329};
	add.s32 	%r341, %r283, 16;
	setp.gt.s32 	%p112, %r341, %r332;
	selp.b64 	%rd362, 0, %rd361, %p112;
	add.s64 	%rd474, %rd362, %rd360;
	setp.ne.s32 	%p113, %r283, 0;
	@%p113 bra 	$L__BB11_24;
	shr.u32 	%r342, %r8, 2;
	and.b32  	%r343, %r342, 248;
	mov.u32 	%r344, _ZZN3cub18CUB_300001_SM_10006detail6reduce18DeviceReduceKernelINS2_10policy_hubIljN4cuda3std3__44plusIlEEE10Policy1000EN6thrust24THRUST_300001_SM_1000_NS18transform_iteratorI11count_labelP8DataNodellEEjS9_lNS7_10__identityEEEvT0_PT3_T1_NS0_13GridEvenShareISN_EET2_T4_E12temp_storage;
	add.s32 	%r345, %r344, %r343;
	st.shared.u64 	[%r345+16], %rd474;
$L__BB11_24:
	bar.sync 	0;
	setp.ne.s32 	%p114, %r8, 0;
	@%p114 bra 	$L__BB11_48;
	setp.gt.u32 	%p115, %r7, 32;
	ld.shared.u64 	%rd363, [_ZZN3cub18CUB_300001_SM_10006detail6reduce18DeviceReduceKernelINS2_10policy_hubIljN4cuda3std3__44plusIlEEE10Policy1000EN6thrust24THRUST_300001_SM_1000_NS18transform_iteratorI11count_labelP8DataNodellEEjS9_lNS7_10__identityEEEvT0_PT3_T1_NS0_13GridEvenShareISN_EET2_T4_E12temp_storage+24];
	selp.b64 	%rd364, %rd363, 0, %p115;
	add.s64 	%rd365, %rd364, %rd474;
	setp.gt.u32 	%p116, %r7, 64;
	ld.shared.u64 	%rd366, [_ZZN3cub18CUB_300001_SM_10006detail6reduce18DeviceReduceKernelINS2_10policy_hubIljN4cuda3std3__44plusIlEEE10Policy1000EN6thrust24THRUST_300001_SM_1000_NS18transform_iteratorI11count_labelP8DataNodellEEjS9_lNS7_10__identityEEEvT0_PT3_T1_NS0_13GridEvenShareISN_EET2_T4_E12temp_storage+32];
	selp.b64 	%rd367, %rd366, 0, %p116;
	add.s64 	%rd368, %rd365, %rd367;
	setp.gt.u32 	%p117, %r7, 96;
	ld.shared.u64 	%rd369, [_ZZN3cub18CUB_300001_SM_10006detail6reduce18DeviceReduceKernelINS2_10policy_hubIljN4cuda3std3__44plusIlEEE10Policy1000EN6thrust24THRUST_300001_SM_1000_NS18transform_iteratorI11count_labelP8DataNodellEEjS9_lNS7_10__identityEEEvT0_PT3_T1_NS0_13GridEvenShareISN_EET2_T4_E12temp_storage+40];
	selp.b64 	%rd370, %rd369, 0, %p117;
	add.s64 	%rd371, %rd368, %rd370;
	setp.gt.u32 	%p118, %r7, 128;
	ld.shared.u64 	%rd372, [_ZZN3cub18CUB_300001_SM_10006detail6reduce18DeviceReduceKernelINS2_10policy_hubIljN4cuda3std3__44plusIlEEE10Policy1000EN6thrust24THRUST_300001_SM_1000_NS18transform_iteratorI11count_labelP8DataNodellEEjS9_lNS7_10__identityEEEvT0_PT3_T1_NS0_13GridEvenShareISN_EET2_T4_E12temp_storage+48];
	selp.b64 	%rd373, %rd372, 0, %p118;
	add.s64 	%rd374, %rd371, %rd373;
	setp.gt.u32 	%p119, %r7, 160;
	ld.shared.u64 	%rd375, [_ZZN3cub18CUB_300001_SM_10006detail6reduce18DeviceReduceKernelINS2_10policy_hubIljN4cuda3std3__44plusIlEEE10Policy1000EN6thrust24THRUST_300001_SM_1000_NS18transform_iteratorI11count_labelP8DataNodellEEjS9_lNS7_10__identityEEEvT0_PT3_T1_NS0_13GridEvenShareISN_EET2_T4_E12temp_storage+56];
	selp.b64 	%rd376, %rd375, 0, %p119;
	add.s64 	%rd377, %rd374, %rd376;
	setp.gt.u32 	%p120, %r7, 192;
	ld.shared.u64 	%rd378, [_ZZN3cub18CUB_300001_SM_10006detail6reduce18DeviceReduceKernelINS2_10policy_hubIljN4cuda3std3__44plusIlEEE10Policy1000EN6thrust24THRUST_300001_SM_1000_NS18transform_iteratorI11count_labelP8DataNodellEEjS9_lNS7_10__identityEEEvT0_PT3_T1_NS0_13GridEvenShareISN_EET2_T4_E12temp_storage+64];
	selp.b64 	%rd379, %rd378, 0, %p120;
	add.s64 	%rd380, %rd377, %rd379;
	setp.gt.u32 	%p121, %r7, 224;
	ld.shared.u64 	%rd381, [_ZZN3cub18CUB_300001_SM_10006detail6reduce18DeviceReduceKernelINS2_10policy_hubIljN4cuda3std3__44plusIlEEE10Policy1000EN6thrust24THRUST_300001_SM_1000_NS18transform_iteratorI11count_labelP8DataNodellEEjS9_lNS7_10__identityEEEvT0_PT3_T1_NS0_13GridEvenShareISN_EET2_T4_E12temp_storage+72];
	selp.b64 	%rd382, %rd381, 0, %p121;
	add.s64 	%rd383, %rd380, %rd382;
	setp.gt.u32 	%p122, %r7, 256;
	ld.shared.u64 	%rd384, [_ZZN3cub18CUB_300001_SM_10006detail6reduce18DeviceReduceKernelINS2_10policy_hubIljN4cuda3std3__44plusIlEEE10Policy1000EN6thrust24THRUST_300001_SM_1000_NS18transform_iteratorI11count_labelP8DataNodellEEjS9_lNS7_10__identityEEEvT0_PT3_T1_NS0_13GridEvenShareISN_EET2_T4_E12temp_storage+80];
	selp.b64 	%rd385, %rd384, 0, %p122;
	add.s64 	%rd386, %rd383, %rd385;
	setp.gt.u32 	%p123, %r7, 288;
	ld.shared.u64 	%rd387, [_ZZN3cub18CUB_300001_SM_10006detail6reduce18DeviceReduceKernelINS2_10policy_hubIljN4cuda3std3__44plusIlEEE10Policy1000EN6thrust24THRUST_300001_SM_1000_NS18transform_iteratorI11count_labelP8DataNodellEEjS9_lNS7_10__identityEEEvT0_PT3_T1_NS0_13GridEvenShareISN_EET2_T4_E12temp_storage+88];
	selp.b64 	%rd388, %rd387, 0, %p123;
	add.s64 	%rd389, %rd386, %rd388;
	setp.gt.u32 	%p124, %r7, 320;
	ld.shared.u64 	%rd390, [_ZZN3cub18CUB_300001_SM_10006detail6reduce18DeviceReduceKernelINS2_10policy_hubIljN4cuda3std3__44plusIlEEE10Policy1000EN6thrust24THRUST_300001_SM_1000_NS18transform_iteratorI11count_labelP8DataNodellEEjS9_lNS7_10__identityEEEvT0_PT3_T1_NS0_13GridEvenShareISN_EET2_T4_E12temp_storage+96];
	selp.b64 	%rd391, %rd390, 0, %p124;
	add.s64 	%rd392, %rd389, %rd391;
	setp.gt.u32 	%p125, %r7, 352;
	ld.shared.u64 	%rd393, [_ZZN3cub18CUB_300001_SM_10006detail6reduce18DeviceReduceKernelINS2_10policy_hubIljN4cuda3std3__44plusIlEEE10Policy1000EN6thrust24THRUST_300001_SM_1000_NS18transform_iteratorI11count_labelP8DataNodellEEjS9_lNS7_10__identityEEEvT0_PT3_T1_NS0_13GridEvenShareISN_EET2_T4_E12temp_storage+104];
	selp.b64 	%rd394, %rd393, 0, %p125;
	add.s64 	%rd395, %rd392, %rd394;
	setp.gt.u32 	%p126, %r7, 384;
	ld.shared.u64 	%rd396, [_ZZN3cub18CUB_300001_SM_10006detail6reduce18DeviceReduceKernelINS2_10policy_hubIljN4cuda3std3__44plusIlEEE10Policy1000EN6thrust24THRUST_300001_SM_1000_NS18transform_iteratorI11count_labelP8DataNodellEEjS9_lNS7_10__identityEEEvT0_PT3_T1_NS0_13GridEvenShareISN_EET2_T4_E12temp_storage+112];
	selp.b64 	%rd397, %rd396, 0, %p126;
	add.s64 	%rd398, %rd395, %rd397;
	setp.gt.u32 	%p127, %r7, 416;
	ld.shared.u64 	%rd399, [_ZZN3cub18CUB_300001_SM_10006detail6reduce18DeviceReduceKernelINS2_10policy_hubIljN4cuda3std3__44plusIlEEE10Policy1000EN6thrust24THRUST_300001_SM_1000_NS18transform_iteratorI11count_labelP8DataNodellEEjS9_lNS7_10__identityEEEvT0_PT3_T1_NS0_13GridEvenShareISN_EET2_T4_E12temp_storage+120];
	selp.b64 	%rd400, %rd399, 0, %p127;
	add.s64 	%rd401, %rd398, %rd400;
	setp.gt.u32 	%p128, %r7, 448;
	ld.shared.u64 	%rd402, [_ZZN3cub18CUB_300001_SM_10006detail6reduce18DeviceReduceKernelINS2_10policy_hubIljN4cuda3std3__44plusIlEEE10Policy1000EN6thrust24THRUST_300001_SM_1000_NS18transform_iteratorI11count_labelP8DataNodellEEjS9_lNS7_10__identityEEEvT0_PT3_T1_NS0_13GridEvenShareISN_EET2_T4_E12temp_storage+128];
	selp.b64 	%rd403, %rd402, 0, %p128;
	add.s64 	%rd404, %rd401, %rd403;
	setp.gt.u32 	%p129, %r7, 480;
	ld.shared.u64 	%rd405, [_ZZN3cub18CUB_300001_SM_10006detail6reduce18DeviceReduceKernelINS2_10policy_hubIljN4cuda3std3__44plusIlEEE10Policy1000EN6thrust24THRUST_300001_SM_1000_NS18transform_iteratorI11count_labelP8DataNodellEEjS9_lNS7_10__identityEEEvT0_PT3_T1_NS0_13GridEvenShareISN_EET2_T4_E12temp_storage+136];
	selp.b64 	%rd406, %rd405, 0, %p129;
	add.s64 	%rd474, %rd404, %rd406;
	bra.uni 	$L__BB11_48;
$L__BB11_26:
	mov.u32 	%r36, %tid.x;
	add.s32 	%r73, %r415, %r36;
	mul.wide.u32 	%rd42, %r73, 96;
	add.s64 	%rd43, %rd1, %rd42;
	ld.global.u32 	%r74, [%rd43+80];
	setp.eq.s32 	%p2, %r74, %r3;
	selp.u64 	%rd44, 1, 0, %p2;
	ld.global.u32 	%r75, [%rd43+49232];
	setp.eq.s32 	%p3, %r75, %r3;
	selp.u64 	%rd45, 1, 0, %p3;
	ld.global.u32 	%r76, [%rd43+98384];
	setp.eq.s32 	%p4, %r76, %r3;
	selp.u64 	%rd46, 1, 0, %p4;
	ld.global.u32 	%r77, [%rd43+147536];
	setp.eq.s32 	%p5, %r77, %r3;
	selp.u64 	%rd47, 1, 0, %p5;
	ld.global.u32 	%r78, [%rd43+196688];
	setp.eq.s32 	%p6, %r78, %r3;
	selp.u64 	%rd48, 1, 0, %p6;
	ld.global.u32 	%r79, [%rd43+245840];
	setp.eq.s32 	%p7, %r79, %r3;
	selp.u64 	%rd49, 1, 0, %p7;
	ld.global.u32 	%r80, [%rd43+294992];
	setp.eq.s32 	%p8, %r80, %r3;
	selp.u64 	%rd50, 1, 0, %p8;
	add.s64 	%rd51, %rd45, %rd44;
	add.s64 	%rd52, %rd51, %rd46;
	add.s64 	%rd53, %rd52, %rd47;
	add.s64 	%rd54, %rd53, %rd48;
	add.s64 	%rd55, %rd54, %rd49;
	add.s64 	%rd473, %rd55, %rd50;
	setp.lt.u32 	%p9, %r7, %r5;
	@%p9 bra 	$L__BB11_44;
	add.s32 	%r37, %r5, %r415;
	not.b32 	%r82, %r36;
	add.s32 	%r83, %r82, %r1;
	sub.s32 	%r84, %r83, %r5;
	sub.s32 	%r412, %r84, %r415;
	add.s32 	%r85, %r37, %r36;
	add.s32 	%r411, %r85, 4096;
	mov.b32 	%r414, 0;
	cvt.u64.u32 	%rd57, %r36;
	mov.u32 	%r413, %r37;
$L__BB11_28:
	add.s32 	%r415, %r415, %r5;
	add.s32 	%r86, %r1, -3584;
	setp.gt.u32 	%p10, %r415, %r86;
	@%p10 bra 	$L__BB11_30;
	cvt.u64.u32 	%rd56, %r415;
	add.s64 	%rd58, %rd57, %rd56;
	mad.lo.s64 	%rd59, %rd58, 96, %rd1;
	ld.global.u32 	%r87, [%rd59+80];
	setp.eq.s32 	%p11, %r87, %r3;
	selp.u64 	%rd60, 1, 0, %p11;
	ld.global.u32 	%r88, [%rd59+49232];
	setp.eq.s32 	%p12, %r88, %r3;
	selp.u64 	%rd61, 1, 0, %p12;
	ld.global.u32 	%r89, [%rd59+98384];
	setp.eq.s32 	%p13, %r89, %r3;
	selp.u64 	%rd62, 1, 0, %p13;
	ld.global.u32 	%r90, [%rd59+147536];
	setp.eq.s32 	%p14, %r90, %r3;
	selp.u64 	%rd63, 1, 0, %p14;
	ld.global.u32 	%r91, [%rd59+196688];
	setp.eq.s32 	%p15, %r91, %r3;
	selp.u64 	%rd64, 1, 0, %p15;
	ld.global.u32 	%r92, [%rd59+245840];
	setp.eq.s32 	%p16, %r92, %r3;
	selp.u64 	%rd65, 1, 0, %p16;
	ld.global.u32 	%r93, [%rd59+294992];
	setp.eq.s32 	%p17, %r93, %r3;
	selp.u64 	%rd66, 1, 0, %p17;
	add.s64 	%rd67, %rd473, %rd60;
	add.s64 	%rd68, %rd67, %rd61;
	add.s64 	%rd69, %rd68, %rd62;
	add.s64 	%rd70, %rd69, %rd63;
	add.s64 	%rd71, %rd70, %rd64;
	add.s64 	%rd72, %rd71, %rd65;
	add.s64 	%rd473, %rd72, %rd66;
	sub.s32 	%r94, %r1, %r415;
	setp.lt.u32 	%p18, %r94, %r5;
	add.s32 	%r414, %r414, 1;
	add.s32 	%r413, %r413, %r5;
	sub.s32 	%r412, %r412, %r5;
	add.s32 	%r411, %r411, %r5;
	@%p18 bra 	$L__BB11_44;
	bra.uni 	$L__BB11_28;
$L__BB11_30:
	setp.le.u32 	%p19, %r1, %r415;
	sub.s32 	%r95, %r1, %r415;
	setp.ge.s32 	%p20, %r36, %r95;
	or.pred  	%p21, %p19, %p20;
	@%p21 bra 	$L__BB11_44;
	not.b32 	%r97, %r36;
	add.s32 	%r98, %r1, %r97;
	sub.s32 	%r99, %r98, %r37;
	mul.lo.s32 	%r100, %r2, %r414;
	mad.lo.s32 	%r101, %r100, -3584, %r99;
	shr.u32 	%r102, %r101, 9;
	add.s32 	%r50, %r102, 1;
	and.b32  	%r51, %r50, 15;
	setp.lt.u32 	%p22, %r101, 7680;
	mov.u32 	%r420, %r36;
	@%p22 bra 	$L__BB11_35;
	or.b32  	%r418, %r36, 4096;
	shr.u32 	%r103, %r412, 9;
	add.s32 	%r104, %r103, 1;
	and.b32  	%r105, %r104, 16777200;
	neg.s32 	%r416, %r105;
$L__BB11_33:
	.pragma "nounroll";
	add.s32 	%r106, %r411, -4096;
	mul.wide.u32 	%rd74, %r106, 96;
	add.s64 	%rd75, %rd1, %rd74;
	ld.global.u32 	%r107, [%rd75+80];
	setp.eq.s32 	%p23, %r107, %r3;
	selp.u64 	%rd76, 1, 0, %p23;
	add.s64 	%rd77, %rd473, %rd76;
	add.s32 	%r108, %r411, -3584;
	mul.wide.u32 	%rd78, %r108, 96;
	add.s64 	%rd79, %rd1, %rd78;
	ld.global.u32 	%r109, [%rd79+80];
	setp.eq.s32 	%p24, %r109, %r3;
	selp.u64 	%rd80, 1, 0, %p24;
	add.s64 	%rd81, %rd77, %rd80;
	add.s32 	%r110, %r411, -3072;
	mul.wide.u32 	%rd82, %r110, 96;
	add.s64 	%rd83, %rd1, %rd82;
	ld.global.u32 	%r111, [%rd83+80];
	setp.eq.s32 	%p25, %r111, %r3;
	selp.u64 	%rd84, 1, 0, %p25;
	add.s64 	%rd85, %rd81, %rd84;
	add.s32 	%r112, %r411, -2560;
	mul.wide.u32 	%rd86, %r112, 96;
	add.s64 	%rd87, %rd1, %rd86;
	ld.global.u32 	%r113, [%rd87+80];
	setp.eq.s32 	%p26, %r113, %r3;
	selp.u64 	%rd88, 1, 0, %p26;
	add.s64 	%rd89, %rd85, %rd88;
	add.s32 	%r114, %r411, -2048;
	mul.wide.u32 	%rd90, %r114, 96;
	add.s64 	%rd91, %rd1, %rd90;
	ld.global.u32 	%r115, [%rd91+80];
	setp.eq.s32 	%p27, %r115, %r3;
	selp.u64 	%rd92, 1, 0, %p27;
	add.s64 	%rd93, %rd89, %rd92;
	add.s32 	%r116, %r411, -1536;
	mul.wide.u32 	%rd94, %r116, 96;
	add.s64 	%rd95, %rd1, %rd94;
	ld.global.u32 	%r117, [%rd95+80];
	setp.eq.s32 	%p28, %r117, %r3;
	selp.u64 	%rd96, 1, 0, %p28;
	add.s64 	%rd97, %rd93, %rd96;
	add.s32 	%r118, %r411, -1024;
	mul.wide.u32 	%rd98, %r118, 96;
	add.s64 	%rd99, %rd1, %rd98;
	ld.global.u32 	%r119, [%rd99+80];
	setp.eq.s32 	%p29, %r119, %r3;
	selp.u64 	%rd100, 1, 0, %p29;
	add.s64 	%rd101, %rd97, %rd100;
	add.s32 	%r120, %r411, 3584;
	add.s32 	%r121, %r411, -512;
	mul.wide.u32 	%rd102, %r121, 96;
	add.s64 	%rd103, %rd1, %rd102;
	ld.global.u32 	%r122, [%rd103+80];
	setp.eq.s32 	%p30, %r122, %r3;
	selp.u64 	%rd104, 1, 0, %p30;
	add.s64 	%rd105, %rd101, %rd104;
	mul.wide.u32 	%rd106, %r411, 96;
	add.s64 	%rd107, %rd1, %rd106;
	ld.global.u32 	%r123, [%rd107+80];
	setp.eq.s32 	%p31, %r123, %r3;
	selp.u64 	%rd108, 1, 0, %p31;
	add.s64 	%rd109, %rd105, %rd108;
	add.s32 	%r124, %r411, 512;
	mul.wide.u32 	%rd110, %r124, 96;
	add.s64 	%rd111, %rd1, %rd110;
	ld.global.u32 	%r125, [%rd111+80];
	setp.eq.s32 	%p32, %r125, %r3;
	selp.u64 	%rd112, 1, 0, %p32;
	add.s64 	%rd113, %rd109, %rd112;
	add.s32 	%r126, %r411, 1024;
	mul.wide.u32 	%rd114, %r126, 96;
	add.s64 	%rd115, %rd1, %rd114;
	ld.global.u32 	%r127, [%rd115+80];
	setp.eq.s32 	%p33, %r127, %r3;
	selp.u64 	%rd116, 1, 0, %p33;
	add.s64 	%rd117, %rd113, %rd116;
	add.s32 	%r128, %r411, 1536;
	mul.wide.u32 	%rd118, %r128, 96;
	add.s64 	%rd119, %rd1, %rd118;
	ld.global.u32 	%r129, [%rd119+80];
	setp.eq.s32 	%p34, %r129, %r3;
	selp.u64 	%rd120, 1, 0, %p34;
	add.s64 	%rd121, %rd117, %rd120;
	add.s32 	%r130, %r411, 2048;
	mul.wide.u32 	%rd122, %r130, 96;
	add.s64 	%rd123, %rd1, %rd122;
	ld.global.u32 	%r131, [%rd123+80];
	setp.eq.s32 	%p35, %r131, %r3;
	selp.u64 	%rd124, 1, 0, %p35;
	add.s64 	%rd125, %rd121, %rd124;
	add.s32 	%r132, %r411, 2560;
	mul.wide.u32 	%rd126, %r132, 96;
	add.s64 	%rd127, %rd1, %rd126;
	ld.global.u32 	%r133, [%rd127+80];
	setp.eq.s32 	%p36, %r133, %r3;
	selp.u64 	%rd128, 1, 0, %p36;
	add.s64 	%rd129, %rd125, %rd128;
	add.s32 	%r134, %r411, 3072;
	mul.wide.u32 	%rd130, %r134, 96;
	add.s64 	%rd131, %rd1, %rd130;
	ld.global.u32 	%r135, [%rd131+80];
	setp.eq.s32 	%p37, %r135, %r3;
	selp.u64 	%rd132, 1, 0, %p37;
	add.s64 	%rd133, %rd129, %rd132;
	mul.wide.u32 	%rd134, %r120, 96;
	add.s64 	%rd135, %rd1, %rd134;
	ld.global.u32 	%r136, [%rd135+80];
	setp.eq.s32 	%p38, %r136, %r3;
	selp.u64 	%rd136, 1, 0, %p38;
	add.s64 	%rd473, %rd133, %rd136;
	add.s32 	%r418, %r418, 8192;
	add.s32 	%r411, %r411, 8192;
	add.s32 	%r416, %r416, 16;
	setp.ne.s32 	%p39, %r416, 0;
	@%p39 bra 	$L__BB11_33;
	add.s32 	%r420, %r418, -4096;
$L__BB11_35:
	setp.eq.s32 	%p40, %r51, 0;
	@%p40 bra 	$L__BB11_44;
	and.b32  	%r62, %r50, 7;
	setp.lt.u32 	%p41, %r51, 8;
	@%p41 bra 	$L__BB11_38;
	add.s32 	%r137, %r420, %r415;
	mul.wide.u32 	%rd138, %r137, 96;
	add.s64 	%rd139, %rd1, %rd138;
	ld.global.u32 	%r138, [%rd139+80];
	setp.eq.s32 	%p42, %r138, %r3;
	selp.u64 	%rd140, 1, 0, %p42;
	add.s64 	%rd141, %rd473, %rd140;
	add.s32 	%r139, %r137, 512;
	mul.wide.u32 	%rd142, %r139, 96;
	add.s64 	%rd143, %rd1, %rd142;
	ld.global.u32 	%r140, [%rd143+80];
	setp.eq.s32 	%p43, %r140, %r3;
	selp.u64 	%rd144, 1, 0, %p43;
	add.s64 	%rd145, %rd141, %rd144;
	add.s32 	%r141, %r137, 1024;
	mul.wide.u32 	%rd146, %r141, 96;
	add.s64 	%rd147, %rd1, %rd146;
	ld.global.u32 	%r142, [%rd147+80];
	setp.eq.s32 	%p44, %r142, %r3;
	selp.u64 	%rd148, 1, 0, %p44;
	add.s64 	%rd149, %rd145, %rd148;
	add.s32 	%r143, %r137, 1536;
	mul.wide.u32 	%rd150, %r143, 96;
	add.s64 	%rd151, %rd1, %rd150;
	ld.global.u32 	%r144, [%rd151+80];
	setp.eq.s32 	%p45, %r144, %r3;
	selp.u64 	%rd152, 1, 0, %p45;
	add.s64 	%rd153, %rd149, %rd152;
	add.s32 	%r145, %r137, 2048;
	mul.wide.u32 	%rd154, %r145, 96;
	add.s64 	%rd155, %rd1, %rd154;
	ld.global.u32 	%r146, [%rd155+80];
	setp.eq.s32 	%p46, %r146, %r3;
	selp.u64 	%rd156, 1, 0, %p46;
	add.s64 	%rd157, %rd153, %rd156;
	add.s32 	%r147, %r137, 2560;
	mul.wide.u32 	%rd158, %r147, 96;
	add.s64 	%rd159, %rd1, %rd158;
	ld.global.u32 	%r148, [%rd159+80];
	setp.eq.s32 	%p47, %r148, %r3;
	selp.u64 	%rd160, 1, 0, %p47;
	add.s64 	%rd161, %rd157, %rd160;
	add.s32 	%r149, %r137, 3072;
	mul.wide.u32 	%rd162, %r149, 96;
	add.s64 	%rd163, %rd1, %rd162;
	ld.global.u32 	%r150, [%rd163+80];
	setp.eq.s32 	%p48, %r150, %r3;
	selp.u64 	%rd164, 1, 0, %p48;
	add.s64 	%rd165, %rd161, %rd164;
	add.s32 	%r151, %r137, 3584;
	mul.wide.u32 	%rd166, %r151, 96;
	add.s64 	%rd167, %rd1, %rd166;
	ld.global.u32 	%r152, [%rd167+80];
	setp.eq.s32 	%p49, %r152, %r3;
	selp.u64 	%rd168, 1, 0, %p49;
	add.s64 	%rd473, %rd165, %rd168;
	add.s32 	%r420, %r420, 4096;
$L__BB11_38:
	setp.eq.s32 	%p50, %r62, 0;
	@%p50 bra 	$L__BB11_44;
	setp.lt.u32 	%p51, %r62, 4;
	@%p51 bra 	$L__BB11_41;
	add.s32 	%r153, %r420, %r415;
	mul.wide.u32 	%rd170, %r153, 96;
	add.s64 	%rd171, %rd1, %rd170;
	ld.global.u32 	%r154, [%rd171+80];
	setp.eq.s32 	%p52, %r154, %r3;
	selp.u64 	%rd172, 1, 0, %p52;
	add.s64 	%rd173, %rd473, %rd172;
	add.s32 	%r155, %r153, 512;
	mul.wide.u32 	%rd174, %r155, 96;
	add.s64 	%rd175, %rd1, %rd174;
	ld.global.u32 	%r156, [%rd175+80];
	setp.eq.s32 	%p53, %r156, %r3;
	selp.u64 	%rd176, 1, 0, %p53;
	add.s64 	%rd177, %rd173, %rd176;
	add.s32 	%r157, %r153, 1024;
	mul.wide.u32 	%rd178, %r157, 96;
	add.s64 	%rd179, %rd1, %rd178;
	ld.global.u32 	%r158, [%rd179+80];
	setp.eq.s32 	%p54, %r158, %r3;
	selp.u64 	%rd180, 1, 0, %p54;
	add.s64 	%rd181, %rd177, %rd180;
	add.s32 	%r159, %r153, 1536;
	mul.wide.u32 	%rd182, %r159, 96;
	add.s64 	%rd183, %rd1, %rd182;
	ld.global.u32 	%r160, [%rd183+80];
	setp.eq.s32 	%p55, %r160, %r3;
	selp.u64 	%rd184, 1, 0, %p55;
	add.s64 	%rd473, %rd181, %rd184;
	add.s32 	%r420, %r420, 2048;
$L__BB11_41:
	and.b32  	%r161, %r50, 3;
	setp.eq.s32 	%p56, %r161, 0;
	@%p56 bra 	$L__BB11_44;
	add.s32 	%r423, %r420, %r413;
	cvt.u16.u32 	%rs1, %r412;
	shr.u16 	%rs2, %rs1, 9;
	add.s16 	%rs3, %rs2, 1;
	cvt.u32.u16 	%r162, %rs3;
	and.b32  	%r163, %r162, 3;
	neg.s32 	%r422, %r163;
$L__BB11_43:
	.pragma "nounroll";
	mul.wide.u32 	%rd185, %r423, 96;
	add.s64 	%rd186, %rd1, %rd185;
	ld.global.u32 	%r164, [%rd186+80];
	setp.eq.s32 	%p57, %r164, %r3;
	selp.u64 	%rd187, 1, 0, %p57;
	add.s64 	%rd473, %rd473, %rd187;
	add.s32 	%r423, %r423, 512;
	add.s32 	%r422, %r422, 1;
	setp.ne.s32 	%p58, %r422, 0;
	@%p58 bra 	$L__BB11_43;
$L__BB11_44:
	// begin inline asm
	mov.u32 %r165, %laneid;
	// end inline asm
	mov.b64 	{%r167, %r172}, %rd473;
	mov.b32 	%r173, 1;
	mov.b32 	%r214, 31;
	mov.b32 	%r215, -1;
	// begin inline asm
	shfl.sync.down.b32 %r166, %r167, %r173, %r214, %r215;
	// end inline asm
	// begin inline asm
	shfl.sync.down.b32 %r171, %r172, %r173, %r214, %r215;
	// end inline asm
	mov.b64 	%rd188, {%r166, %r171};
	setp.gt.s32 	%p59, %r165, 30;
	selp.b64 	%rd189, 0, %rd188, %p59;
	add.s64 	%rd190, %rd189, %rd473;
	mov.b64 	{%r177, %r182}, %rd190;
	mov.b32 	%r183, 2;
	// begin inline asm
	shfl.sync.down.b32 %r176, %r177, %r183, %r214, %r215;
	// end inline asm
	// begin inline asm
	shfl.sync.down.b32 %r181, %r182, %r183, %r214, %r215;
	// end inline asm
	mov.b64 	%rd191, {%r176, %r181};
	setp.gt.s32 	%p60, %r165, 29;
	selp.b64 	%rd192, 0, %rd191, %p60;
	add.s64 	%rd193, %rd192, %rd190;
	mov.b64 	{%r187, %r192}, %rd193;
	mov.b32 	%r193, 4;
	// begin inline asm
	shfl.sync.down.b32 %r186, %r187, %r193, %r214, %r215;
	// end inline asm
	// begin inline asm
	shfl.sync.down.b32 %r191, %r192, %r193, %r214, %r215;
	// end inline asm
	mov.b64 	%rd194, {%r186, %r191};
	setp.gt.s32 	%p61, %r165, 27;
	selp.b64 	%rd195, 0, %rd194, %p61;
	add.s64 	%rd196, %rd195, %rd193;
	mov.b64 	{%r197, %r202}, %rd196;
	mov.b32 	%r203, 8;
	// begin inline asm
	shfl.sync.down.b32 %r196, %r197, %r203, %r214, %r215;
	// end inline asm
	// begin inline asm
	shfl.sync.down.b32 %r201, %r202, %r203, %r214, %r215;
	// end inline asm
	mov.b64 	%rd197, {%r196, %r201};
	setp.gt.s32 	%p62, %r165, 23;
	selp.b64 	%rd198, 0, %rd197, %p62;
	add.s64 	%rd199, %rd198, %rd196;
	mov.b64 	{%r207, %r212}, %rd199;
	mov.b32 	%r213, 16;
	// begin inline asm
	shfl.sync.down.b32 %r206, %r207, %r213, %r214, %r215;
	// end inline asm
	// begin inline asm
	shfl.sync.down.b32 %r211, %r212, %r213, %r214, %r215;
	// end inline asm
	mov.b64 	%rd200, {%r206, %r211};
	setp.gt.s32 	%p63, %r165, 15;
	selp.b64 	%rd201, 0, %rd200, %p63;
	add.s64 	%rd474, %rd201, %rd199;
	setp.ne.s32 	%p64, %r165, 0;
	@%p64 bra 	$L__BB11_46;
	shr.u32 	%r216, %r36, 2;
	and.b32  	%r217, %r216, 248;
	mov.u32 	%r218, _ZZN3cub18CUB_300001_SM_10006detail6reduce18DeviceReduceKernelINS2_10policy_hubIljN4cuda3std3__44plusIlEEE10Policy1000EN6thrust24THRUST_300001_SM_1000_NS18transform_iteratorI11count_labelP8DataNodellEEjS9_lNS7_10__identityEEEvT0_PT3_T1_NS0_13GridEvenShareISN_EET2_T4_E12temp_storage;
	add.s32 	%r219, %r218, %r217;
	st.shared.u64 	[%r219+16], %rd474;
$L__BB11_46:
	bar.sync 	0;
	setp.ne.s32 	%p65, %r36, 0;
	@%p65 bra 	$L__BB11_48;
	ld.shared.u64 	%rd202, [_ZZN3cub18CUB_300001_SM_10006detail6reduce18DeviceReduceKernelINS2_10policy_hubIljN4cuda3std3__44plusIlEEE10Policy1000EN6thrust24THRUST_300001_SM_1000_NS18transform_iteratorI11count_labelP8DataNodellEEjS9_lNS7_10__identityEEEvT0_PT3_T1_NS0_13GridEvenShareISN_EET2_T4_E12temp_storage+24];
	add.s64 	%rd203, %rd202, %rd474;
	ld.shared.u64 	%rd204, [_ZZN3cub18CUB_300001_SM_10006detail6reduce18DeviceReduceKernelINS2_10policy_hubIljN4cuda3std3__44plusIlEEE10Policy1000EN6thrust24THRUST_300001_SM_1000_NS18transform_iteratorI11count_labelP8DataNodellEEjS9_lNS7_10__identityEEEvT0_PT3_T1_NS0_13GridEvenShareISN_EET2_T4_E12temp_storage+32];
	add.s64 	%rd205, %rd203, %rd204;
	ld.shared.u64 	%rd206, [_ZZN3cub18CUB_300001_SM_10006detail6reduce18DeviceReduceKernelINS2_10policy_hubIljN4cuda3std3__44plusIlEEE10Policy1000EN6thrust24THRUST_300001_SM_1000_NS18transform_iteratorI11count_labelP8DataNodellEEjS9_lNS7_10__identityEEEvT0_PT3_T1_NS0_13GridEvenShareISN_EET2_T4_E12temp_storage+40];
	add.s64 	%rd207, %rd205, %rd206;
	ld.shared.u64 	%rd208, [_ZZN3cub18CUB_300001_SM_10006detail6reduce18DeviceReduceKernelINS2_10policy_hubIljN4cuda3std3__44plusIlEEE10Policy1000EN6thrust24THRUST_300001_SM_1000_NS18transform_iteratorI11count_labelP8DataNodellEEjS9_lNS7_10__identityEEEvT0_PT3_T1_NS0_13GridEvenShareISN_EET2_T4_E12temp_storage+48];
	add.s64 	%rd209, %rd207, %rd208;
	ld.shared.u64 	%rd210, [_ZZN3cub18CUB_300001_SM_10006detail6reduce18DeviceReduceKernelINS2_10policy_hubIljN4cuda3std3__44plusIlEEE10Policy1000EN6thrust24THRUST_300001_SM_1000_NS18transform_iteratorI11count_labelP8DataNodellEEjS9_lNS7_10__identityEEEvT0_PT3_T1_NS0_13GridEvenShareISN_EET2_T4_E12temp_storage+56];
	add.s64 	%rd211, %rd209, %rd210;
	ld.shared.u64 	%rd212, [_ZZN3cub18CUB_300001_SM_10006detail6reduce18DeviceReduceKernelINS2_10policy_hubIljN4cuda3std3__44plusIlEEE10Policy1000EN6thrust24THRUST_300001_SM_1000_NS18transform_iteratorI11count_labelP8DataNodellEEjS9_lNS7_10__identityEEEvT0_PT3_T1_NS0_13GridEvenShareISN_EET2_T4_E12temp_storage+64];
	add.s64 	%rd213, %rd211, %rd212;
	ld.shared.u64 	%rd214, [_ZZN3cub18CUB_300001_SM_10006detail6reduce18DeviceReduceKernelINS2_10policy_hubIljN4cuda3std3__44plusIlEEE10Policy1000EN6thrust24THRUST_300001_SM_1000_NS18transform_iteratorI11count_labelP8DataNodellEEjS9_lNS7_10__identityEEEvT0_PT3_T1_NS0_13GridEvenShareISN_EET2_T4_E12temp_storage+72];
	add.s64 	%rd215, %rd213, %rd214;
	ld.shared.u64 	%rd216, [_ZZN3cub18CUB_300001_SM_10006detail6reduce18DeviceReduceKernelINS2_10policy_hubIljN4cuda3std3__44plusIlEEE10Policy1000EN6thrust24THRUST_300001_SM_1000_NS18transform_iteratorI11count_labelP8DataNodellEEjS9_lNS7_10__identityEEEvT0_PT3_T1_NS0_13GridEvenShareISN_EET2_T4_E12temp_storage+80];
	add.s64 	%rd217, %rd215, %rd216;
	ld.shared.u64 	%rd218, [_ZZN3cub18CUB_300001_SM_10006detail6reduce18DeviceReduceKernelINS2_10policy_hubIljN4cuda3std3__44plusIlEEE10Policy1000EN6thrust24THRUST_300001_SM_1000_NS18transform_iteratorI11count_labelP8DataNodellEEjS9_lNS7_10__identityEEEvT0_PT3_T1_NS0_13GridEvenShareISN_EET2_T4_E12temp_storage+88];
	add.s64 	%rd219, %rd217, %rd218;
	ld.shared.u64 	%rd220, [_ZZN3cub18CUB_300001_SM_10006detail6reduce18DeviceReduceKernelINS2_10policy_hubIljN4cuda3std3__44plusIlEEE10Policy1000EN6thrust24THRUST_300001_SM_1000_NS18transform_iteratorI11count_labelP8DataNodellEEjS9_lNS7_10__identityEEEvT0_PT3_T1_NS0_13GridEvenShareISN_EET2_T4_E12temp_storage+96];
	add.s64 	%rd221, %rd219, %rd220;
	ld.shared.u64 	%rd222, [_ZZN3cub18CUB_300001_SM_10006detail6reduce18DeviceReduceKernelINS2_10policy_hubIljN4cuda3std3__44plusIlEEE10Policy1000EN6thrust24THRUST_300001_SM_1000_NS18transform_iteratorI11count_labelP8DataNodellEEjS9_lNS7_10__identityEEEvT0_PT3_T1_NS0_13GridEvenShareISN_EET2_T4_E12temp_storage+104];
	add.s64 	%rd223, %rd221, %rd222;
	ld.shared.u64 	%rd224, [_ZZN3cub18CUB_300001_SM_10006detail6reduce18DeviceReduceKernelINS2_10policy_hubIljN4cuda3std3__44plusIlEEE10Policy1000EN6thrust24THRUST_300001_SM_1000_NS18transform_iteratorI11count_labelP8DataNodellEEjS9_lNS7_10__identityEEEvT0_PT3_T1_NS0_13GridEvenShareISN_EET2_T4_E12temp_storage+112];
	add.s64 	%rd225, %rd223, %rd224;
	ld.shared.u64 	%rd226, [_ZZN3cub18CUB_300001_SM_10006detail6reduce18DeviceReduceKernelINS2_10policy_hubIljN4cuda3std3__44plusIlEEE10Policy1000EN6thrust24THRUST_300001_SM_1000_NS18transform_iteratorI11count_labelP8DataNodellEEjS9_lNS7_10__identityEEEvT0_PT3_T1_NS0_13GridEvenShareISN_EET2_T4_E12temp_storage+120];
	add.s64 	%rd227, %rd225, %rd226;
	ld.shared.u64 	%rd228, [_ZZN3cub18CUB_300001_SM_10006detail6reduce18DeviceReduceKernelINS2_10policy_hubIljN4cuda3std3__44plusIlEEE10Policy1000EN6thrust24THRUST_300001_SM_1000_NS18transform_iteratorI11count_labelP8DataNodellEEjS9_lNS7_10__identityEEEvT0_PT3_T1_NS0_13GridEvenShareISN_EET2_T4_E12temp_storage+128];
	add.s64 	%rd229, %rd227, %rd228;
	ld.shared.u64 	%rd230, [_ZZN3cub18CUB_300001_SM_10006detail6reduce18DeviceReduceKernelINS2_10policy_hubIljN4cuda3std3__44plusIlEEE10Policy1000EN6thrust24THRUST_300001_SM_1000_NS18transform_iteratorI11count_labelP8DataNodellEEjS9_lNS7_10__identityEEEvT0_PT3_T1_NS0_13GridEvenShareISN_EET2_T4_E12temp_storage+136];
	add.s64 	%rd474, %rd229, %rd230;
$L__BB11_48:
	mov.u32 	%r401, %tid.x;
	setp.ne.s32 	%p137, %r401, 0;
	@%p137 bra 	$L__BB11_50;
	ld.param.u64 	%rd453, [_ZN3cub18CUB_300001_SM_10006detail6reduce18DeviceReduceKernelINS2_10policy_hubIljN4cuda3std3__44plusIlEEE10Policy1000EN6thrust24THRUST_300001_SM_1000_NS18transform_iteratorI11count_labelP8DataNodellEEjS9_lNS7_10__identityEEEvT0_PT3_T1_NS0_13GridEvenShareISN_EET2_T4__param_1];
	cvta.to.global.u64 	%rd450, %rd453;
	mul.wide.u32 	%rd451, %r4, 8;
	add.s64 	%rd452, %rd450, %rd451;
	st.global.u64 	[%rd452], %rd474;
$L__BB11_50:
	ret;

}
	// .globl	_ZN3cub18CUB_300001_SM_10006detail6reduce28DeviceReduceSingleTileKernelINS2_10policy_hubIljN4cuda3std3__44plusIlEEE10Policy1000EPlSC_iS9_llNS7_10__identityEEEvT0_T1_T2_T3_T4_T6_
.visible .entry _ZN3cub18CUB_300001_SM_10006detail6reduce28DeviceReduceSingleTileKernelINS2_10policy_hubIljN4cuda3std3__44plusIlEEE10Policy1000EPlSC_iS9_llNS7_10__identityEEEvT0_T1_T2_T3_T4_T6_(
	.param .u64 .ptr .align 1 _ZN3cub18CUB_300001_SM_10006detail6reduce28DeviceReduceSingleTileKernelINS2_10policy_hubIljN4cuda3std3__44plusIlEEE10Policy1000EPlSC_iS9_llNS7_10__identityEEEvT0_T1_T2_T3_T4_T6__param_0,
	.param .u64 .ptr .align 1 _ZN3cub18CUB_300001_SM_10006detail6reduce28DeviceReduceSingleTileKernelINS2_10policy_hubIljN4cuda3std3__44plusIlEEE10Policy1000EPlSC_iS9_llNS7_10__identityEEEvT0_T1_T2_T3_T4_T6__param_1,
	.param .u32 _ZN3cub18CUB_300001_SM_10006detail6reduce28DeviceReduceSingleTileKernelINS2_10policy_hubIljN4cuda3std3__44plusIlEEE10Policy1000EPlSC_iS9_llNS7_10__identityEEEvT0_T1_T2_T3_T4_T6__param_2,
	.param .align 1 .b8 _ZN3cub18CUB_300001_SM_10006detail6reduce28DeviceReduceSingleTileKernelINS2_10policy_hubIljN4cuda3std3__44plusIlEEE10Policy1000EPlSC_iS9_llNS7_10__identityEEEvT0_T1_T2_T3_T4_T6__param_3[1],
	.param .u64 _ZN3cub18CUB_300001_SM_10006detail6reduce28DeviceReduceSingleTileKernelINS2_10policy_hubIljN4cuda3std3__44plusIlEEE10Policy1000EPlSC_iS9_llNS7_10__identityEEEvT0_T1_T2_T3_T4_T6__param_4,
	.param .align 1 .b8 _ZN3cub18CUB_300001_SM_10006detail6reduce28DeviceReduceSingleTileKernelINS2_10policy_hubIljN4cuda3std3__44plusIlEEE10Policy1000EPlSC_iS9_llNS7_10__identityEEEvT0_T1_T2_T3_T4_T6__param_5[1]
)
.maxntid 512
.minnctapersm 1
{
	.reg .pred 	%p<58>;
	.reg .b32 	%r<238>;
	.reg .b64 	%rd<281>;
	// demoted variable
	.shared .align 8 .b8 _ZZN3cub18CUB_300001_SM_10006detail6reduce28DeviceReduceSingleTileKernelINS2_10policy_hubIljN4cuda3std3__44plusIlEEE10Policy1000EPlSC_iS9_llNS7_10__identityEEEvT0_T1_T2_T3_T4_T6_E12temp_storage[152];
	ld.param.u64 	%rd35, [_ZN3cub18CUB_300001_SM_10006detail6reduce28DeviceReduceSingleTileKernelINS2_10policy_hubIljN4cuda3std3__44plusIlEEE10Policy1000EPlSC_iS9_llNS7_10__identityEEEvT0_T1_T2_T3_T4_T6__param_0];
	ld.param.u64 	%rd37, [_ZN3cub18CUB_300001_SM_10006detail6reduce28DeviceReduceSingleTileKernelINS2_10policy_hubIljN4cuda3std3__44plusIlEEE10Policy1000EPlSC_iS9_llNS7_10__identityEEEvT0_T1_T2_T3_T4_T6__param_1];
	ld.param.u32 	%r34, [_ZN3cub18CUB_300001_SM_10006detail6reduce28DeviceReduceSingleTileKernelINS2_10policy_hubIljN4cuda3std3__44plusIlEEE10Policy1000EPlSC_iS9_llNS7_10__identityEEEvT0_T1_T2_T3_T4_T6__param_2];
	ld.param.u64 	%rd36, [_ZN3cub18CUB_300001_SM_10006detail6reduce28DeviceReduceSingleTileKernelINS2_10policy_hubIljN4cuda3std3__44plusIlEEE10Policy1000EPlSC_iS9_llNS7_10__identityEEEvT0_T1_T2_T3_T4_T6__param_4];
	cvta.to.global.u64 	%rd1, %rd37;
	setp.ne.s32 	%p1, %r34, 0;
	@%p1 bra 	$L__BB12_3;
	mov.u32 	%r224, %tid.x;
	setp.ne.s32 	%p57, %r224, 0;
	@%p57 bra 	$L__BB12_39;
	st.global.u64 	[%rd1], %rd36;
	bra.uni 	$L__BB12_39;
$L__BB12_3:
	setp.gt.s32 	%p2, %r34, 3583;
	@%p2 bra 	$L__BB12_21;
	mov.u32 	%r1, %tid.x;
	setp.ge.s32 	%p19, %r1, %r34;
	mov.b64 	%rd271, 0;
	mov.u32 	%r228, %r1;
	@%p19 bra 	$L__BB12_6;
	mul.wide.u32 	%rd146, %r1, 8;
	add.s64 	%rd145, %rd35, %rd146;
	// begin inline asm
	ld.global.nc.u64 %rd271, [%rd145];
	// end inline asm
	add.s32 	%r228, %r1, 512;
$L__BB12_6:
	setp.ge.s32 	%p20, %r228, %r34;
	@%p20 bra 	$L__BB12_12;
	not.b32 	%r100, %r228;
	add.s32 	%r4, %r34, %r100;
	and.b32  	%r101, %r4, 1536;
	setp.eq.s32 	%p21, %r101, 1536;
	@%p21 bra 	$L__BB12_10;
	mul.wide.u32 	%rd148, %r228, 8;
	add.s64 	%rd266, %rd35, %rd148;
	shr.u32 	%r102, %r4, 9;
	add.s32 	%r103, %r102, 1;
	and.b32  	%r104, %r103, 3;
	neg.s32 	%r226, %r104;
$L__BB12_9:
	.pragma "nounroll";
	// begin inline asm
	ld.global.nc.u64 %rd149, [%rd266];
	// end inline asm
	add.s64 	%rd271, %rd149, %rd271;
	add.s32 	%r228, %r228, 512;
	add.s64 	%rd266, %rd266, 4096;
	add.s32 	%r226, %r226, 1;
	setp.ne.s32 	%p22, %r226, 0;
	@%p22 bra 	$L__BB12_9;
$L__BB12_10:
	setp.lt.u32 	%p23, %r4, 1536;
	@%p23 bra 	$L__BB12_12;
$L__BB12_11:
	mul.wide.s32 	%rd159, %r228, 8;
	add.s64 	%rd152, %rd35, %rd159;
	// begin inline asm
	ld.global.nc.u64 %rd151, [%rd152];
	// end inline asm
	add.s64 	%rd160, %rd151, %rd271;
	add.s64 	%rd154, %rd152, 4096;
	// begin inline asm
	ld.global.nc.u64 %rd153, [%rd154];
	// end inline asm
	add.s64 	%rd161, %rd153, %rd160;
	add.s64 	%rd156, %rd152, 8192;
	// begin inline asm
	ld.global.nc.u64 %rd155, [%rd156];
	// end inline asm
	add.s64 	%rd162, %rd155, %rd161;
	add.s64 	%rd158, %rd152, 12288;
	// begin inline asm
	ld.global.nc.u64 %rd157, [%rd158];
	// end inline asm
	add.s64 	%rd271, %rd157, %rd162;
	add.s32 	%r228, %r228, 2048;
	setp.lt.s32 	%p24, %r228, %r34;
	@%p24 bra 	$L__BB12_11;
$L__BB12_12:
	setp.lt.s32 	%p25, %r34, 512;
	@%p25 bra 	$L__BB12_17;
	// begin inline asm
	mov.u32 %r168, %laneid;
	// end inline asm
	mov.b64 	{%r170, %r175}, %rd271;
	mov.b32 	%r176, 1;
	mov.b32 	%r217, 31;
	mov.b32 	%r218, -1;
	// begin inline asm
	shfl.sync.down.b32 %r169, %r170, %r176, %r217, %r218;
	// end inline asm
	// begin inline asm
	shfl.sync.down.b32 %r174, %r175, %r176, %r217, %r218;
	// end inline asm
	mov.b64 	%rd221, {%r169, %r174};
	setp.gt.s32 	%p49, %r168, 30;
	selp.b64 	%rd222, 0, %rd221, %p49;
	add.s64 	%rd223, %rd222, %rd271;
	mov.b64 	{%r180, %r185}, %rd223;
	mov.b32 	%r186, 2;
	// begin inline asm
	shfl.sync.down.b32 %r179, %r180, %r186, %r217, %r218;
	// end inline asm
	// begin inline asm
	shfl.sync.down.b32 %r184, %r185, %r186, %r217, %r218;
	// end inline asm
	mov.b64 	%rd224, {%r179, %r184};
	setp.gt.s32 	%p50, %r168, 29;
	selp.b64 	%rd225, 0, %rd224, %p50;
	add.s64 	%rd226, %rd225, %rd223;
	mov.b64 	{%r190, %r195}, %rd226;
	mov.b32 	%r196, 4;
	// begin inline asm
	shfl.sync.down.b32 %r189, %r190, %r196, %r217, %r218;
	// end inline asm
	// begin inline asm
	shfl.sync.down.b32 %r194, %r195, %r196, %r217, %r218;
	// end inline asm
	mov.b64 	%rd227, {%r189, %r194};
	setp.gt.s32 	%p51, %r168, 27;
	selp.b64 	%rd228, 0, %rd227, %p51;
	add.s64 	%rd229, %rd228, %rd226;
	mov.b64 	{%r200, %r205}, %rd229;
	mov.b32 	%r206, 8;
	// begin inline asm
	shfl.sync.down.b32 %r199, %r200, %r206, %r217, %r218;
	// end inline asm
	// begin inline asm
	shfl.sync.down.b32 %r204, %r205, %r206, %r217, %r218;
	// end inline asm
	mov.b64 	%rd230, {%r199, %r204};
	setp.gt.s32 	%p52, %r168, 23;
	selp.b64 	%rd231, 0, %rd230, %p52;
	add.s64 	%rd232, %rd231, %rd229;
	mov.b64 	{%r210, %r215}, %rd232;
	mov.b32 	%r216, 16;
	// begin inline asm
	shfl.sync.down.b32 %r209, %r210, %r216, %r217, %r218;
	// end inline asm
	// begin inline asm
	shfl.sync.down.b32 %r214, %r215, %r216, %r217, %r218;
	// end inline asm
	mov.b64 	%rd233, {%r209, %r214};
	setp.gt.s32 	%p53, %r168, 15;
	selp.b64 	%rd234, 0, %rd233, %p53;
	add.s64 	%rd280, %rd234, %rd232;
	setp.ne.s32 	%p54, %r168, 0;
	@%p54 bra 	$L__BB12_15;
	shr.u32 	%r219, %r1, 2;
	and.b32  	%r220, %r219, 248;
	mov.u32 	%r221, _ZZN3cub18CUB_300001_SM_10006detail6reduce28DeviceReduceSingleTileKernelINS2_10policy_hubIljN4cuda3std3__44plusIlEEE10Policy1000EPlSC_iS9_llNS7_10__identityEEEvT0_T1_T2_T3_T4_T6_E12temp_storage;
	add.s32 	%r222, %r221, %r220;
	st.shared.u64 	[%r222+16], %rd280;
$L__BB12_15:
	bar.sync 	0;
	setp.ne.s32 	%p55, %r1, 0;
	@%p55 bra 	$L__BB12_37;
	ld.shared.u64 	%rd235, [_ZZN3cub18CUB_300001_SM_10006detail6reduce28DeviceReduceSingleTileKernelINS2_10policy_hubIljN4cuda3std3__44plusIlEEE10Policy1000EPlSC_iS9_llNS7_10__identityEEEvT0_T1_T2_T3_T4_T6_E12temp_storage+24];
	add.s64 	%rd236, %rd235, %rd280;
	ld.shared.u64 	%rd237, [_ZZN3cub18CUB_300001_SM_10006detail6reduce28DeviceReduceSingleTileKernelINS2_10policy_hubIljN4cuda3std3__44plusIlEEE10Policy1000EPlSC_iS9_llNS7_10__identityEEEvT0_T1_T2_T3_T4_T6_E12temp_storage+32];
	add.s64 	%rd238, %rd236, %rd237;
	ld.shared.u64 	%rd239, [_ZZN3cub18CUB_300001_SM_10006detail6reduce28DeviceReduceSingleTileKernelINS2_10policy_hubIljN4cuda3std3__44plusIlEEE10Policy1000EPlSC_iS9_llNS7_10__identityEEEvT0_T1_T2_T3_T4_T6_E12temp_storage+40];
	add.s64 	%rd240, %rd238, %rd239;
	ld.shared.u64 	%rd241, [_ZZN3cub18CUB_300001_SM_10006detail6reduce28DeviceReduceSingleTileKernelINS2_10policy_hubIljN4cuda3std3__44plusIlEEE10Policy1000EPlSC_iS9_llNS7_10__identityEEEvT0_T1_T2_T3_T4_T6_E12temp_storage+48];
	add.s64 	%rd242, %rd240, %rd241;
	ld.shared.u64 	%rd243, [_ZZN3cub18CUB_300001_SM_10006detail6reduce28DeviceReduceSingleTileKernelINS2_10policy_hubIljN4cuda3std3__44plusIlEEE10Policy1000EPlSC_iS9_llNS7_10__identityEEEvT0_T1_T2_T3_T4_T6_E12temp_storage+56];
	add.s64 	%rd244, %rd242, %rd243;
	ld.shared.u64 	%rd245, [_ZZN3cub18CUB_300001_SM_10006detail6reduce28DeviceReduceSingleTileKernelINS2_10policy_hubIljN4cuda3std3__44plusIlEEE10Policy1000EPlSC_iS9_llNS7_10__identityEEEvT0_T1_T2_T3_T4_T6_E12temp_storage+64];
	add.s64 	%rd246, %rd244, %rd245;
	ld.shared.u64 	%rd247, [_ZZN3cub18CUB_300001_SM_10006detail6reduce28DeviceReduceSingleTileKernelINS2_10policy_hubIljN4cuda3std3__44plusIlEEE10Policy1000EPlSC_iS9_llNS7_10__identityEEEvT0_T1_T2_T3_T4_T6_E12temp_storage+72];
	add.s64 	%rd248, %rd246, %rd247;
	ld.shared.u64 	%rd249, [_ZZN3cub18CUB_300001_SM_10006detail6reduce28DeviceReduceSingleTileKernelINS2_10policy_hubIljN4cuda3std3__44plusIlEEE10Policy1000EPlSC_iS9_llNS7_10__identityEEEvT0_T1_T2_T3_T4_T6_E12temp_storage+80];
	add.s64 	%rd250, %rd248, %rd249;
	ld.shared.u64 	%rd251, [_ZZN3cub18CUB_300001_SM_10006detail6reduce28DeviceReduceSingleTileKernelINS2_10policy_hubIljN4cuda3std3__44plusIlEEE10Policy1000EPlSC_iS9_llNS7_10__identityEEEvT0_T1_T2_T3_T4_T6_E12temp_storage+88];
	add.s64 	%rd252, %rd250, %rd251;
	ld.shared.u64 	%rd253, [_ZZN3cub18CUB_300001_SM_10006detail6reduce28DeviceReduceSingleTileKernelINS2_10policy_hubIljN4cuda3std3__44plusIlEEE10Policy1000EPlSC_iS9_llNS7_10__identityEEEvT0_T1_T2_T3_T4_T6_E12temp_storage+96];
	add.s64 	%rd254, %rd252, %rd253;
	ld.shared.u64 	%rd255, [_ZZN3cub18CUB_300001_SM_10006detail6reduce28DeviceReduceSingleTileKernelINS2_10policy_hubIljN4cuda3std3__44plusIlEEE10Policy1000EPlSC_iS9_llNS7_10__identityEEEvT0_T1_T2_T3_T4_T6_E12temp_storage+104];
	add.s64 	%rd256, %rd254, %rd255;
	ld.shared.u64 	%rd257, [_ZZN3cub18CUB_300001_SM_10006detail6reduce28DeviceReduceSingleTileKernelINS2_10policy_hubIljN4cuda3std3__44plusIlEEE10Policy1000EPlSC_iS9_llNS7_10__identityEEEvT0_T1_T2_T3_T4_T6_E12temp_storage+112];
	add.s64 	%rd258, %rd256, %rd257;
	ld.shared.u64 	%rd259, [_ZZN3cub18CUB_300001_SM_10006detail6reduce28DeviceReduceSingleTileKernelINS2_10policy_hubIljN4cuda3std3__44plusIlEEE10Policy1000EPlSC_iS9_llNS7_10__identityEEEvT0_T1_T2_T3_T4_T6_E12temp_storage+120];
	add.s64 	%rd260, %rd258, %rd259;
	ld.shared.u64 	%rd261, [_ZZN3cub18CUB_300001_SM_10006detail6reduce28DeviceReduceSingleTileKernelINS2_10policy_hubIljN4cuda3std3__44plusIlEEE10Policy1000EPlSC_iS9_llNS7_10__identityEEEvT0_T1_T2_T3_T4_T6_E12temp_storage+128];
	add.s64 	%rd262, %rd260, %rd261;
	ld.shared.u64 	%rd263, [_ZZN3cub18CUB_300001_SM_10006detail6reduce28DeviceReduceSingleTileKernelINS2_10policy_hubIljN4cuda3std3__44plusIlEEE10Policy1000EPlSC_iS9_llNS7_10__identityEEEvT0_T1_T2_T3_T4_T6_E12temp_storage+136];
	add.s64 	%rd280, %rd262, %rd263;
	bra.uni 	$L__BB12_37;
$L__BB12_17:
	// begin inline asm
	mov.u32 %r105, %laneid;
	// end inline asm
	and.b32  	%r156, %r1, 992;
	add.s32 	%r157, %r156, 32;
	setp.gt.s32 	%p26, %r157, %r34;
	not.b32 	%r158, %r156;
	add.s32 	%r159, %r34, %r158;
	selp.b32 	%r154, %r159, 31, %p26;
	mov.b64 	{%r107, %r112}, %rd271;
	mov.b32 	%r113, 1;
	mov.b32 	%r155, -1;
	// begin inline asm
	shfl.sync.down.b32 %r106, %r107, %r113, %r154, %r155;
	// end inline asm
	// begin inline asm
	shfl.sync.down.b32 %r111, %r112, %r113, %r154, %r155;
	// end inline asm
	mov.b64 	%rd163, {%r106, %r111};
	setp.lt.s32 	%p27, %r105, %r154;
	selp.b64 	%rd164, %rd163, 0, %p27;
	add.s64 	%rd165, %rd164, %rd271;
	mov.b64 	{%r117, %r122}, %rd165;
	mov.b32 	%r123, 2;
	// begin inline asm
	shfl.sync.down.b32 %r116, %r117, %r123, %r154, %r155;
	// end inline asm
	// begin inline asm
	shfl.sync.down.b32 %r121, %r122, %r123, %r154, %r155;
	// end inline asm
	mov.b64 	%rd166, {%r116, %r121};
	add.s32 	%r160, %r105, 2;
	setp.gt.s32 	%p28, %r160, %r154;
	selp.b64 	%rd167, 0, %rd166, %p28;
	add.s64 	%rd168, %rd167, %rd165;
	mov.b64 	{%r127, %r132}, %rd168;
	mov.b32 	%r133, 4;
	// begin inline asm
	shfl.sync.down.b32 %r126, %r127, %r133, %r154, %r155;
	// end inline asm
	// begin inline asm
	shfl.sync.down.b32 %r131, %r132, %r133, %r154, %r155;
	// end inline asm
	mov.b64 	%rd169, {%r126, %r131};
	add.s32 	%r161, %r105, 4;
	setp.gt.s32 	%p29, %r161, %r154;
	selp.b64 	%rd170, 0, %rd169, %p29;
	add.s64 	%rd171, %rd170, %rd168;
	mov.b64 	{%r137, %r142}, %rd171;
	mov.b32 	%r143, 8;
	// begin inline asm
	shfl.sync.down.b32 %r136, %r137, %r143, %r154, %r155;
	// end inline asm
	// begin inline asm
	shfl.sync.down.b32 %r141, %r142, %r143, %r154, %r155;
	// end inline asm
	mov.b64 	%rd172, {%r136, %r141};
	add.s32 	%r162, %r105, 8;
	setp.gt.s32 	%p30, %r162, %r154;
	selp.b64 	%rd173, 0, %rd172, %p30;
	add.s64 	%rd174, %rd173, %rd171;
	mov.b64 	{%r147, %r152}, %rd174;
	mov.b32 	%r153, 16;
	// begin inline asm
	shfl.sync.down.b32 %r146, %r147, %r153, %r154, %r155;
	// end inline asm
	// begin inline asm
	shfl.sync.down.b32 %r151, %r152, %r153, %r154, %r155;
	// end inline asm
	mov.b64 	%rd175, {%r146, %r151};
	add.s32 	%r163, %r105, 16;
	setp.gt.s32 	%p31, %r163, %r154;
	selp.b64 	%rd176, 0, %rd175, %p31;
	add.s64 	%rd280, %rd176, %rd174;
	setp.ne.s32 	%p32, %r105, 0;
	@%p32 bra 	$L__BB12_19;
	shr.u32 	%r164, %r1, 2;
	and.b32  	%r165, %r164, 248;
	mov.u32 	%r166, _ZZN3cub18CUB_300001_SM_10006detail6reduce28DeviceReduceSingleTileKernelINS2_10policy_hubIljN4cuda3std3__44plusIlEEE10Policy1000EPlSC_iS9_llNS7_10__identityEEEvT0_T1_T2_T3_T4_T6_E12temp_storage;
	add.s32 	%r167, %r166, %r165;
	st.shared.u64 	[%r167+16], %rd280;
$L__BB12_19:
	bar.sync 	0;
	setp.ne.s32 	%p33, %r1, 0;
	@%p33 bra 	$L__BB12_37;
	setp.gt.s32 	%p34, %r34, 32;
	ld.shared.u64 	%rd177, [_ZZN3cub18CUB_300001_SM_10006detail6reduce28DeviceReduceSingleTileKernelINS2_10policy_hubIljN4cuda3std3__44plusIlEEE10Policy1000EPlSC_iS9_llNS7_10__identityEEEvT0_T1_T2_T3_T4_T6_E12temp_storage+24];
	selp.b64 	%rd178, %rd177, 0, %p34;
	add.s64 	%rd179, %rd178, %rd280;
	setp.gt.s32 	%p35, %r34, 64;
	ld.shared.u64 	%rd180, [_ZZN3cub18CUB_300001_SM_10006detail6reduce28DeviceReduceSingleTileKernelINS2_10policy_hubIljN4cuda3std3__44plusIlEEE10Policy1000EPlSC_iS9_llNS7_10__identityEEEvT0_T1_T2_T3_T4_T6_E12temp_storage+32];
	selp.b64 	%rd181, %rd180, 0, %p35;
	add.s64 	%rd182, %rd179, %rd181;
	setp.gt.s32 	%p36, %r34, 96;
	ld.shared.u64 	%rd183, [_ZZN3cub18CUB_300001_SM_10006detail6reduce28DeviceReduceSingleTileKernelINS2_10policy_hubIljN4cuda3std3__44plusIlEEE10Policy1000EPlSC_iS9_llNS7_10__identityEEEvT0_T1_T2_T3_T4_T6_E12temp_storage+40];
	selp.b64 	%rd184, %rd183, 0, %p36;
	add.s64 	%rd185, %rd182, %rd184;
	setp.gt.s32 	%p37, %r34, 128;
	ld.shared.u64 	%rd186, [_ZZN3cub18CUB_300001_SM_10006detail6reduce28DeviceReduceSingleTileKernelINS2_10policy_hubIljN4cuda3std3__44plusIlEEE10Policy1000EPlSC_iS9_llNS7_10__identityEEEvT0_T1_T2_T3_T4_T6_E12temp_storage+48];
	selp.b64 	%rd187, %rd186, 0, %p37;
	add.s64 	%rd188, %rd185, %rd187;
	setp.gt.s32 	%p38, %r34, 160;
	ld.shared.u64 	%rd189, [_ZZN3cub18CUB_300001_SM_10006detail6reduce28DeviceReduceSingleTileKernelINS2_10policy_hubIljN4cuda3std3__44plusIlEEE10Policy1000EPlSC_iS9_llNS7_10__identityEEEvT0_T1_T2_T3_T4_T6_E12temp_storage+56];
	selp.b64 	%rd190, %rd189, 0, %p38;
	add.s64 	%rd191, %rd188, %rd190;
	setp.gt.s32 	%p39, %r34, 192;
	ld.shared.u64 	%rd192, [_ZZN3cub18CUB_300001_SM_10006detail6reduce28DeviceReduceSingleTileKernelINS2_10policy_hubIljN4cuda3std3__44plusIlEEE10Policy1000EPlSC_iS9_llNS7_10__identityEEEvT0_T1_T2_T3_T4_T6_E12temp_storage+64];
	selp.b64 	%rd193, %rd192, 0, %p39;
	add.s64 	%rd194, %rd191, %rd193;
	setp.gt.s32 	%p40, %r34, 224;
	ld.shared.u64 	%rd195, [_ZZN3cub18CUB_300001_SM_10006detail6reduce28DeviceReduceSingleTileKernelINS2_10policy_hubIljN4cuda3std3__44plusIlEEE10Policy1000EPlSC_iS9_llNS7_10__identityEEEvT0_T1_T2_T3_T4_T6_E12temp_storage+72];
	selp.b64 	%rd196, %rd195, 0, %p40;
	add.s64 	%rd197, %rd194, %rd196;
	setp.gt.s32 	%p41, %r34, 256;
	ld.shared.u64 	%rd198, [_ZZN3cub18CUB_300001_SM_10006detail6reduce28DeviceReduceSingleTileKernelINS2_10policy_hubIljN4cuda3std3__44plusIlEEE10Policy1000EPlSC_iS9_llNS7_10__identityEEEvT0_T1_T2_T3_T4_T6_E12temp_storage+80];
	selp.b64 	%rd199, %rd198, 0, %p41;
	add.s64 	%rd200, %rd197, %rd199;
	setp.gt.s32 	%p42, %r34, 288;
	ld.shared.u64 	%rd201, [_ZZN3cub18CUB_300001_SM_10006detail6reduce28DeviceReduceSingleTileKernelINS2_10policy_hubIljN4cuda3std3__44plusIlEEE10Policy1000EPlSC_iS9_llNS7_10__identityEEEvT0_T1_T2_T3_T4_T6_E12temp_storage+88];
	selp.b64 	%rd202, %rd201, 0, %p42;
	add.s64 	%rd203, %rd200, %rd202;
	setp.gt.s32 	%p43, %r34, 320;
	ld.shared.u64 	%rd204, [_ZZN3cub18CUB_300001_SM_10006detail6reduce28DeviceReduceSingleTileKernelINS2_10policy_hubIljN4cuda3std3__44plusIlEEE10Policy1000EPlSC_iS9_llNS7_10__identityEEEvT0_T1_T2_T3_T4_T6_E12temp_storage+96];
	selp.b64 	%rd205, %rd204, 0, %p43;
	add.s64 	%rd206, %rd203, %rd205;
	setp.gt.s32 	%p44, %r34, 352;
	ld.shared.u64 	%rd207, [_ZZN3cub18CUB_300001_SM_10006detail6reduce28DeviceReduceSingleTileKernelINS2_10policy_hubIljN4cuda3std3__44plusIlEEE10Policy1000EPlSC_iS9_llNS7_10__identityEEEvT0_T1_T2_T3_T4_T6_E12temp_storage+104];
	selp.b64 	%rd208, %rd207, 0, %p44;
	add.s64 	%rd209, %rd206, %rd208;
	setp.gt.s32 	%p45, %r34, 384;
	ld.shared.u64 	%rd210, [_ZZN3cub18CUB_300001_SM_10006detail6reduce28DeviceReduceSingleTileKernelINS2_10policy_hubIljN4cuda3std3__44plusIlEEE10Policy1000EPlSC_iS9_llNS7_10__identityEEEvT0_T1_T2_T3_T4_T6_E12temp_storage+112];
	selp.b64 	%rd211, %rd210, 0, %p45;
	add.s64 	%rd212, %rd209, %rd211;
	setp.gt.s32 	%p46, %r34, 416;
	ld.shared.u64 	%rd213, [_ZZN3cub18CUB_300001_SM_10006detail6reduce28DeviceReduceSingleTileKernelINS2_10policy_hubIljN4cuda3std3__44plusIlEEE10Policy1000EPlSC_iS9_llNS7_10__identityEEEvT0_T1_T2_T3_T4_T6_E12temp_storage+120];
	selp.b64 	%rd214, %rd213, 0, %p46;
	add.s64 	%rd215, %rd212, %rd214;
	setp.gt.s32 	%p47, %r34, 448;
	ld.shared.u64 	%rd216, [_ZZN3cub18CUB_300001_SM_10006detail6reduce28DeviceReduceSingleTileKernelINS2_10policy_hubIljN4cuda3std3__44plusIlEEE10Policy1000EPlSC_iS9_llNS7_10__identityEEEvT0_T1_T2_T3_T4_T6_E12temp_storage+128];
	selp.b64 	%rd217, %rd216, 0, %p47;
	add.s64 	%rd218, %rd215, %rd217;
	setp.gt.s32 	%p48, %r34, 480;
	ld.shared.u64 	%rd219, [_ZZN3cub18CUB_300001_SM_10006detail6reduce28DeviceReduceSingleTileKernelINS2_10policy_hubIljN4cuda3std3__44plusIlEEE10Policy1000EPlSC_iS9_llNS7_10__identityEEEvT0_T1_T2_T3_T4_T6_E12temp_storage+136];
	selp.b64 	%rd220, %rd219, 0, %p48;
	add.s64 	%rd280, %rd218, %rd220;
	bra.uni 	$L__BB12_37;
$L__BB12_21:
	mov.u32 	%r13, %tid.x;
	mul.wide.u32 	%rd52, %r13, 8;
	add.s64 	%rd39, %rd35, %rd52;
	// begin inline asm
	ld.global.nc.u64 %rd38, [%rd39];
	// end inline asm
	add.s64 	%rd41, %rd39, 4096;
	// begin inline asm
	ld.global.nc.u64 %rd40, [%rd41];
	// end inline asm
	add.s64 	%rd43, %rd39, 8192;
	// begin inline asm
	ld.global.nc.u64 %rd42, [%rd43];
	// end inline asm
	add.s64 	%rd45, %rd39, 12288;
	// begin inline asm
	ld.global.nc.u64 %rd44, [%rd45];
	// end inline asm
	add.s64 	%rd47, %rd39, 16384;
	// begin inline asm
	ld.global.nc.u64 %rd46, [%rd47];
	// end inline asm
	add.s64 	%rd49, %rd39, 20480;
	// begin inline asm
	ld.global.nc.u64 %rd48, [%rd49];
	// end inline asm
	add.s64 	%rd51, %rd39, 24576;
	// begin inline asm
	ld.global.nc.u64 %rd50, [%rd51];
	// end inline asm
	add.s64 	%rd53, %rd40, %rd38;
	add.s64 	%rd54, %rd42, %rd53;
	add.s64 	%rd55, %rd44, %rd54;
	add.s64 	%rd56, %rd46, %rd55;
	add.s64 	%rd57, %rd48, %rd56;
	add.s64 	%rd279, %rd50, %rd57;
	setp.lt.u32 	%p3, %r34, 7168;
	mov.b32 	%r231, 3584;
	@%p3 bra 	$L__BB12_25;
	add.s32 	%r14, %r34, -3584;
	mov.b32 	%r231, 3584;
$L__BB12_23:
	add.s32 	%r37, %r231, %r13;
	mul.wide.u32 	%rd72, %r37, 8;
	add.s64 	%rd59, %rd35, %rd72;
	// begin inline asm
	ld.global.nc.u64 %rd58, [%rd59];
	// end inline asm
	add.s64 	%rd61, %rd59, 4096;
	// begin inline asm
	ld.global.nc.u64 %rd60, [%rd61];
	// end inline asm
	add.s64 	%rd63, %rd59, 8192;
	// begin inline asm
	ld.global.nc.u64 %rd62, [%rd63];
	// end inline asm
	add.s64 	%rd65, %rd59, 12288;
	// begin inline asm
	ld.global.nc.u64 %rd64, [%rd65];
	// end inline asm
	add.s64 	%rd67, %rd59, 16384;
	// begin inline asm
	ld.global.nc.u64 %rd66, [%rd67];
	// end inline asm
	add.s64 	%rd69, %rd59, 20480;
	// begin inline asm
	ld.global.nc.u64 %rd68, [%rd69];
	// end inline asm
	add.s64 	%rd71, %rd59, 24576;
	// begin inline asm
	ld.global.nc.u64 %rd70, [%rd71];
	// end inline asm
	add.s64 	%rd73, %rd58, %rd279;
	add.s64 	%rd74, %rd60, %rd73;
	add.s64 	%rd75, %rd62, %rd74;
	add.s64 	%rd76, %rd64, %rd75;
	add.s64 	%rd77, %rd66, %rd76;
	add.s64 	%rd78, %rd68, %rd77;
	add.s64 	%rd279, %rd70, %rd78;
	sub.s32 	%r38, %r34, %r231;
	setp.lt.s32 	%p4, %r38, 3584;
	@%p4 bra 	$L__BB12_33;
	add.s32 	%r231, %r231, 3584;
	setp.le.s32 	%p5, %r231, %r14;
	@%p5 bra 	$L__BB12_23;
$L__BB12_25:
	setp.le.s32 	%p6, %r34, %r231;
	@%p6 bra 	$L__BB12_33;
	sub.s32 	%r18, %r34, %r231;
	setp.ge.s32 	%p7, %r13, %r18;
	@%p7 bra 	$L__BB12_33;
	not.b32 	%r39, %r13;
	add.s32 	%r40, %r34, %r39;
	sub.s32 	%r19, %r40, %r231;
	and.b32  	%r41, %r19, 1536;
	setp.eq.s32 	%p8, %r41, 1536;
	mov.u32 	%r235, %r13;
	@%p8 bra 	$L__BB12_30;
	add.s32 	%r233, %r13, %r231;
	shr.u32 	%r42, %r19, 9;
	add.s32 	%r43, %r42, 1;
	and.b32  	%r44, %r43, 3;
	neg.s32 	%r232, %r44;
	mov.u32 	%r235, %r13;
$L__BB12_29:
	.pragma "nounroll";
	mul.wide.u32 	%rd82, %r233, 8;
	add.s64 	%rd81, %rd35, %rd82;
	// begin inline asm
	ld.global.nc.u64 %rd80, [%rd81];
	// end inline asm
	add.s64 	%rd279, %rd80, %rd279;
	add.s32 	%r235, %r235, 512;
	add.s32 	%r233, %r233, 512;
	add.s32 	%r232, %r232, 1;
	setp.ne.s32 	%p9, %r232, 0;
	@%p9 bra 	$L__BB12_29;
$L__BB12_30:
	setp.lt.u32 	%p10, %r19, 1536;
	@%p10 bra 	$L__BB12_33;
	cvt.u64.u32 	%rd83, %r235;
	cvt.u64.u32 	%rd84, %r231;
	add.s64 	%rd85, %rd83, %rd84;
	shl.b64 	%rd86, %rd85, 3;
	add.s64 	%rd87, %rd86, %rd35;
	add.s64 	%rd277, %rd87, 8192;
	add.s32 	%r236, %r235, %r231;
$L__BB12_32:
	mul.wide.u32 	%rd96, %r236, 8;
	add.s64 	%rd89, %rd35, %rd96;
	// begin inline asm
	ld.global.nc.u64 %rd88, [%rd89];
	// end inline asm
	add.s64 	%rd97, %rd88, %rd279;
	add.s64 	%rd91, %rd277, -4096;
	// begin inline asm
	ld.global.nc.u64 %rd90, [%rd91];
	// end inline asm
	add.s64 	%rd98, %rd90, %rd97;
	// begin inline asm
	ld.global.nc.u64 %rd92, [%rd277];
	// end inline asm
	add.s64 	%rd99, %rd92, %rd98;
	add.s64 	%rd95, %rd277, 4096;
	// begin inline asm
	ld.global.nc.u64 %rd94, [%rd95];
	// end inline asm
	add.s64 	%rd279, %rd94, %rd99;
	add.s32 	%r235, %r235, 2048;
	add.s64 	%rd277, %rd277, 16384;
	add.s32 	%r236, %r236, 2048;
	setp.lt.s32 	%p11, %r235, %r18;
	@%p11 bra 	$L__BB12_32;
$L__BB12_33:
	// begin inline asm
	mov.u32 %r45, %laneid;
	// end inline asm
	mov.b64 	{%r47, %r52}, %rd279;
	mov.b32 	%r53, 1;
	mov.b32 	%r94, 31;
	mov.b32 	%r95, -1;
	// begin inline asm
	shfl.sync.down.b32 %r46, %r47, %r53, %r94, %r95;
	// end inline asm
	// begin inline asm
	shfl.sync.down.b32 %r51, %r52, %r53, %r94, %r95;
	// end inline asm
	mov.b64 	%rd100, {%r46, %r51};
	setp.gt.s32 	%p12, %r45, 30;
	selp.b64 	%rd101, 0, %rd100, %p12;
	add.s64 	%rd102, %rd101, %rd279;
	mov.b64 	{%r57, %r62}, %rd102;
	mov.b32 	%r63, 2;
	// begin inline asm
	shfl.sync.down.b32 %r56, %r57, %r63, %r94, %r95;
	// end inline asm
	// begin inline asm
	shfl.sync.down.b32 %r61, %r62, %r63, %r94, %r95;
	// end inline asm
	mov.b64 	%rd103, {%r56, %r61};
	setp.gt.s32 	%p13, %r45, 29;
	selp.b64 	%rd104, 0, %rd103, %p13;
	add.s64 	%rd105, %rd104, %rd102;
	mov.b64 	{%r67, %r72}, %rd105;
	mov.b32 	%r73, 4;
	// begin inline asm
	shfl.sync.down.b32 %r66, %r67, %r73, %r94, %r95;
	// end inline asm
	// begin inline asm
	shfl.sync.down.b32 %r71, %r72, %r73, %r94, %r95;
	// end inline asm
	mov.b64 	%rd106, {%r66, %r71};
	setp.gt.s32 	%p14, %r45, 27;
	selp.b64 	%rd107, 0, %rd106, %p14;
	add.s64 	%rd108, %rd107, %rd105;
	mov.b64 	{%r77, %r82}, %rd108;
	mov.b32 	%r83, 8;
	// begin inline asm
	shfl.sync.down.b32 %r76, %r77, %r83, %r94, %r95;
	// end inline asm
	// begin inline asm
	shfl.sync.down.b32 %r81, %r82, %r83, %r94, %r95;
	// end inline asm
	mov.b64 	%rd109, {%r76, %r81};
	setp.gt.s32 	%p15, %r45, 23;
	selp.b64 	%rd110, 0, %rd109, %p15;
	add.s64 	%rd111, %rd110, %rd108;
	mov.b64 	{%r87, %r92}, %rd111;
	mov.b32 	%r93, 16;
	// begin inline asm
	shfl.sync.down.b32 %r86, %r87, %r93, %r94, %r95;
	// end inline asm
	// begin inline asm
	shfl.sync.down.b32 %r91, %r92, %r93, %r94, %r95;
	// end inline asm
	mov.b64 	%rd112, {%r86, %r91};
	setp.gt.s32 	%p16, %r45, 15;
	selp.b64 	%rd113, 0, %rd112, %p16;
	add.s64 	%rd280, %rd113, %rd111;
	setp.ne.s32 	%p17, %r45, 0;
	@%p17 bra 	$L__BB12_35;
	shr.u32 	%r96, %r13, 2;
	and.b32  	%r97, %r96, 248;
	mov.u32 	%r98, _ZZN3cub18CUB_300001_SM_10006detail6reduce28DeviceReduceSingleTileKernelINS2_10policy_hubIljN4cuda3std3__44plusIlEEE10Policy1000EPlSC_iS9_llNS7_10__identityEEEvT0_T1_T2_T3_T4_T6_E12temp_storage;
	add.s32 	%r99, %r98, %r97;
	st.shared.u64 	[%r99+16], %rd280;
$L__BB12_35:
	bar.sync 	0;
	setp.ne.s32 	%p18, %r13, 0;
	@%p18 bra 	$L__BB12_37;
	ld.shared.u64 	%rd114, [_ZZN3cub18CUB_300001_SM_10006detail6reduce28DeviceReduceSingleTileKernelINS2_10policy_hubIljN4cuda3std3__44plusIlEEE10Policy1000EPlSC_iS9_llNS7_10__identityEEEvT0_T1_T2_T3_T4_T6_E12temp_storage+24];
	add.s64 	%rd115, %rd114, %rd280;
	ld.shared.u64 	%rd116, [_ZZN3cub18CUB_300001_SM_10006detail6reduce28DeviceReduceSingleTileKernelINS2_10policy_hubIljN4cuda3std3__44plusIlEEE10Policy1000EPlSC_iS9_llNS7_10__identityEEEvT0_T1_T2_T3_T4_T6_E12temp_storage+32];
	add.s64 	%rd117, %rd115, %rd116;
	ld.shared.u64 	%rd118, [_ZZN3cub18CUB_300001_SM_10006detail6reduce28DeviceReduceSingleTileKernelINS2_10policy_hubIljN4cuda3std3__44plusIlEEE10Policy1000EPlSC_iS9_llNS7_10__identityEEEvT0_T1_T2_T3_T4_T6_E12temp_storage+40];
	add.s64 	%rd119, %rd117, %rd118;
	ld.shared.u64 	%rd120, [_ZZN3cub18CUB_300001_SM_10006detail6reduce28DeviceReduceSingleTileKernelINS2_10policy_hubIljN4cuda3std3__44plusIlEEE10Policy1000EPlSC_iS9_llNS7_10__identityEEEvT0_T1_T2_T3_T4_T6_E12temp_storage+48];
	add.s64 	%rd121, %rd119, %rd120;
	ld.shared.u64 	%rd122, [_ZZN3cub18CUB_300001_SM_10006detail6reduce28DeviceReduceSingleTileKernelINS2_10policy_hubIljN4cuda3std3__44plusIlEEE10Policy1000EPlSC_iS9_llNS7_10__identityEEEvT0_T1_T2_T3_T4_T6_E12temp_storage+56];
	add.s64 	%rd123, %rd121, %rd122;
	ld.shared.u64 	%rd124, [_ZZN3cub18CUB_300001_SM_10006detail6reduce28DeviceReduceSingleTileKernelINS2_10policy_hubIljN4cuda3std3__44plusIlEEE10Policy1000EPlSC_iS9_llNS7_10__identityEEEvT0_T1_T2_T3_T4_T6_E12temp_storage+64];
	add.s64 	%rd125, %rd123, %rd124;
	ld.shared.u64 	%rd126, [_ZZN3cub18CUB_300001_SM_10006detail6reduce28DeviceReduceSingleTileKernelINS2_10policy_hubIljN4cuda3std3__44plusIlEEE10Policy1000EPlSC_iS9_llNS7_10__identityEEEvT0_T1_T2_T3_T4_T6_E12temp_storage+72];
	add.s64 	%rd127, %rd125, %rd126;
	ld.shared.u64 	%rd128, [_ZZN3cub18CUB_300001_SM_10006detail6reduce28DeviceReduceSingleTileKernelINS2_10policy_hubIljN4cuda3std3__44plusIlEEE10Policy1000EPlSC_iS9_llNS7_10__identityEEEvT0_T1_T2_T3_T4_T6_E12temp_storage+80];
	add.s64 	%rd129, %rd127, %rd128;
	ld.shared.u64 	%rd130, [_ZZN3cub18CUB_300001_SM_10006detail6reduce28DeviceReduceSingleTileKernelINS2_10policy_hubIljN4cuda3std3__44plusIlEEE10Policy1000EPlSC_iS9_llNS7_10__identityEEEvT0_T1_T2_T3_T4_T6_E12temp_storage+88];
	add.s64 	%rd131, %rd129, %rd130;
	ld.shared.u64 	%rd132, [_ZZN3cub18CUB_300001_SM_10006detail6reduce28DeviceReduceSingleTileKernelINS2_10policy_hubIljN4cuda3std3__44plusIlEEE10Policy1000EPlSC_iS9_llNS7_10__identityEEEvT0_T1_T2_T3_T4_T6_E12temp_storage+96];
	add.s64 	%rd133, %rd131, %rd132;
	ld.shared.u64 	%rd134, [_ZZN3cub18CUB_300001_SM_10006detail6reduce28DeviceReduceSingleTileKernelINS2_10policy_hubIljN4cuda3std3__44plusIlEEE10Policy1000EPlSC_iS9_llNS7_10__identityEEEvT0_T1_T2_T3_T4_T6_E12temp_storage+104];
	add.s64 	%rd135, %rd133, %rd134;
	ld.shared.u64 	%rd136, [_ZZN3cub18CUB_300001_SM_10006detail6reduce28DeviceReduceSingleTileKernelINS2_10policy_hubIljN4cuda3std3__44plusIlEEE10Policy1000EPlSC_iS9_llNS7_10__identityEEEvT0_T1_T2_T3_T4_T6_E12temp_storage+112];
	add.s64 	%rd137, %rd135, %rd136;
	ld.shared.u64 	%rd138, [_ZZN3cub18CUB_300001_SM_10006detail6reduce28DeviceReduceSingleTileKernelINS2_10policy_hubIljN4cuda3std3__44plusIlEEE10Policy1000EPlSC_iS9_llNS7_10__identityEEEvT0_T1_T2_T3_T4_T6_E12temp_storage+120];
	add.s64 	%rd139, %rd137, %rd138;
	ld.shared.u64 	%rd140, [_ZZN3cub18CUB_300001_SM_10006detail6reduce28DeviceReduceSingleTileKernelINS2_10policy_hubIljN4cuda3std3__44plusIlEEE10Policy1000EPlSC_iS9_llNS7_10__identityEEEvT0_T1_T2_T3_T4_T6_E12temp_storage+128];
	add.s64 	%rd141, %rd139, %rd140;
	ld.shared.u64 	%rd142, [_ZZN3cub18CUB_300001_SM_10006detail6reduce28DeviceReduceSingleTileKernelINS2_10policy_hubIljN4cuda3std3__44plusIlEEE10Policy1000EPlSC_iS9_llNS7_10__identityEEEvT0_T1_T2_T3_T4_T6_E12temp_storage+136];
	add.s64 	%rd280, %rd141, %rd142;
$L__BB12_37:
	mov.u32 	%r223, %tid.x;
	setp.ne.s32 	%p56, %r223, 0;
	@%p56 bra 	$L__BB12_39;
	add.s64 	%rd264, %rd280, %rd36;
	st.global.u64 	[%rd1], %rd264;
$L__BB12_39:
	ret;

}
	// .globl	_ZN3cub18CUB_300001_SM_10006detail6reduce28DeviceReduceSingleTileKernelINS2_10policy_hubIlyN4cuda3std3__44plusIlEEE10Policy1000EN6thrust24THRUST_300001_SM_1000_NS18transform_iteratorI11count_labelP8DataNodellEEPlyS9_llNS7_10__identityEEEvT0_T1_T2_T3_T4_T6_
.visible .entry _ZN3cub18CUB_300001_SM_10006detail6reduce28DeviceReduceSingleTileKernelINS2_10policy_hubIlyN4cuda3std3__44plusIlEEE10Policy1000EN6thrust24THRUST_300001_SM_1000_NS18transform_iteratorI11count_labelP8DataNodellEEPlyS9_llNS7_10__identityEEEvT0_T1_T2_T3_T4_T6_(
	.param .align 8 .b8 _ZN3cub18CUB_300001_SM_10006detail6reduce28DeviceReduceSingleTileKernelINS2_10policy_hubIlyN4cuda3std3__44plusIlEEE10Policy1000EN6thrust24THRUST_300001_SM_1000_NS18transform_iteratorI11count_labelP8DataNodellEEPlyS9_llNS7_10__identityEEEvT0_T1_T2_T3_T4_T6__param_0[16],
	.param .u64 .ptr .align 1 _ZN3cub18CUB_300001_SM_10006detail6reduce28DeviceReduceSingleTileKernelINS2_10policy_hubIlyN4cuda3std3__44plusIlEEE10Policy1000EN6thrust24THRUST_300001_SM_1000_NS18transform_iteratorI11count_labelP8DataNodellEEPlyS9_llNS7_10__identityEEEvT0_T1_T2_T3_T4_T6__param_1,
	.param .u64 _ZN3cub18CUB_300001_SM_10006detail6reduce28DeviceReduceSingleTileKernelINS2_10policy_hubIlyN4cuda3std3__44plusIlEEE10Policy1000EN6thrust24THRUST_300001_SM_1000_NS18transform_iteratorI11count_labelP8DataNodellEEPlyS9_llNS7_10__identityEEEvT0_T1_T2_T3_T4_T6__param_2,
	.param .align 1 .b8 _ZN3cub18CUB_300001_SM_10006detail6reduce28DeviceReduceSingleTileKernelINS2_10policy_hubIlyN4cuda3std3__44plusIlEEE10Policy1000EN6thrust24THRUST_300001_SM_1000_NS18transform_iteratorI11count_labelP8DataNodellEEPlyS9_llNS7_10__identityEEEvT0_T1_T2_T3_T4_T6__param_3[1],
	.param .u64 _ZN3cub18CUB_300001_SM_10006detail6reduce28DeviceReduceSingleTileKernelINS2_10policy_hubIlyN4cuda3std3__44plusIlEEE10Policy1000EN6thrust24THRUST_300001_SM_1000_NS18transform_iteratorI11count_labelP8DataNodellEEPlyS9_llNS7_10__identityEEEvT0_T1_T2_T3_T4_T6__param_4,
	.param .align 1 .b8 _ZN3cub18CUB_300001_SM_10006detail6reduce28DeviceReduceSingleTileKernelINS2_10policy_hubIlyN4cuda3std3__44plusIlEEE10Policy1000EN6thrust24THRUST_300001_SM_1000_NS18transform_iteratorI11count_labelP8DataNodellEEPlyS9_llNS7_10__identityEEEvT0_T1_T2_T3_T4_T6__param_5[1]
)
.maxntid 512
.minnctapersm 1
{
	.reg .pred 	%p<140>;
	.reg .b16 	%rs<5>;
	.reg .b32 	%r<326>;
	.reg .b64 	%rd<401>;
	// demoted variable
	.shared .align 8 .b8 _ZZN3cub18CUB_300001_SM_10006detail6reduce28DeviceReduceSingleTileKernelINS2_10policy_hubIlyN4cuda3std3__44plusIlEEE10Policy1000EN6thrust24THRUST_300001_SM_1000_NS18transform_iteratorI11count_labelP8DataNodellEEPlyS9_llNS7_10__identityEEEvT0_T1_T2_T3_T4_T6_E12temp_storage[152];
	ld.param.u32 	%r43, [_ZN3cub18CUB_300001_SM_10006detail6reduce28DeviceReduceSingleTileKernelINS2_10policy_hubIlyN4cuda3std3__44plusIlEEE10Policy1000EN6thrust24THRUST_300001_SM_1000_NS18transform_iteratorI11count_labelP8DataNodellEEPlyS9_llNS7_10__identityEEEvT0_T1_T2_T3_T4_T6__param_0+8];
	ld.param.u64 	%rd58, [_ZN3cub18CUB_300001_SM_10006detail6reduce28DeviceReduceSingleTileKernelINS2_10policy_hubIlyN4cuda3std3__44plusIlEEE10Policy1000EN6thrust24THRUST_300001_SM_1000_NS18transform_iteratorI11count_labelP8DataNodellEEPlyS9_llNS7_10__identityEEEvT0_T1_T2_T3_T4_T6__param_0];
	ld.param.u64 	%rd61, [_ZN3cub18CUB_300001_SM_10006detail6reduce28DeviceReduceSingleTileKernelINS2_10policy_hubIlyN4cuda3std3__44plusIlEEE10Policy1000EN6thrust24THRUST_300001_SM_1000_NS18transform_iteratorI11count_labelP8DataNodellEEPlyS9_llNS7_10__identityEEEvT0_T1_T2_T3_T4_T6__param_1];
	ld.param.u64 	%rd59, [_ZN3cub18CUB_300001_SM_10006detail6reduce28DeviceReduceSingleTileKernelINS2_10policy_hubIlyN4cuda3std3__44plusIlEEE10Policy1000EN6thrust24THRUST_300001_SM_1000_NS18transform_iteratorI11count_labelP8DataNodellEEPlyS9_llNS7_10__identityEEEvT0_T1_T2_T3_T4_T6__param_2];
	ld.param.u64 	%rd60, [_ZN3cub18CUB_300001_SM_10006detail6reduce28DeviceReduceSingleTileKernelINS2_10policy_hubIlyN4cuda3std3__44plusIlEEE10Policy1000EN6thrust24THRUST_300001_SM_1000_NS18transform_iteratorI11count_labelP8DataNodellEEPlyS9_llNS7_10__identityEEEvT0_T1_T2_T3_T4_T6__param_4];
	cvta.to.global.u64 	%rd1, %rd61;
	setp.ne.s64 	%p1, %rd59, 0;
	@%p1 bra 	$L__BB13_3;
	mov.u32 	%r311, %tid.x;
	setp.ne.s32 	%p139, %r311, 0;
	@%p139 bra 	$L__BB13_51;
	st.global.u64 	[%rd1], %rd60;
	bra.uni 	$L__BB13_51;
$L__BB13_3:
	cvta.to.global.u64 	%rd2, %rd58;
	setp.gt.u64 	%p2, %rd59, 3583;
	@%p2 bra 	$L__BB13_28;
	cvt.u32.u64 	%r2, %rd59;
	mov.u32 	%r3, %tid.x;
	setp.ge.u32 	%p67, %r3, %r2;
	mov.b64 	%rd384, 0;
	mov.u32 	%r315, %r3;
	@%p67 bra 	$L__BB13_6;
	mul.wide.u32 	%rd205, %r3, 96;
	add.s64 	%rd206, %rd2, %rd205;
	ld.global.u32 	%r158, [%rd206+80];
	setp.eq.s32 	%p68, %r158, %r43;
	selp.u64 	%rd384, 1, 0, %p68;
	add.s32 	%r315, %r3, 512;
$L__BB13_6:
	setp.ge.u32 	%p69, %r315, %r2;
	@%p69 bra 	$L__BB13_19;
	not.b32 	%r159, %r315;
	add.s32 	%r160, %r159, %r2;
	shr.u32 	%r161, %r160, 9;
	add.s32 	%r6, %r161, 1;
	and.b32  	%r7, %r6, 15;
	setp.lt.u32 	%p70, %r160, 7680;
	@%p70 bra 	$L__BB13_10;
	and.b32  	%r162, %r6, 16777200;
	neg.s32 	%r313, %r162;
	mul.wide.u32 	%rd208, %r315, 96;
	add.s64 	%rd209, %rd208, %rd2;
	add.s64 	%rd375, %rd209, 393296;
$L__BB13_9:
	.pragma "nounroll";
	ld.global.u32 	%r163, [%rd375+-393216];
	setp.eq.s32 	%p71, %r163, %r43;
	selp.u64 	%rd210, 1, 0, %p71;
	add.s64 	%rd211, %rd384, %rd210;
	ld.global.u32 	%r164, [%rd375+-344064];
	setp.eq.s32 	%p72, %r164, %r43;
	selp.u64 	%rd212, 1, 0, %p72;
	add.s64 	%rd213, %rd211, %rd212;
	ld.global.u32 	%r165, [%rd375+-294912];
	setp.eq.s32 	%p73, %r165, %r43;
	selp.u64 	%rd214, 1, 0, %p73;
	add.s64 	%rd215, %rd213, %rd214;
	ld.global.u32 	%r166, [%rd375+-245760];
	setp.eq.s32 	%p74, %r166, %r43;
	selp.u64 	%rd216, 1, 0, %p74;
	add.s64 	%rd217, %rd215, %rd216;
	ld.global.u32 	%r167, [%rd375+-196608];
	setp.eq.s32 	%p75, %r167, %r43;
	selp.u64 	%rd218, 1, 0, %p75;
	add.s64 	%rd219, %rd217, %rd218;
	ld.global.u32 	%r168, [%rd375+-147456];
	setp.eq.s32 	%p76, %r168, %r43;
	selp.u64 	%rd220, 1, 0, %p76;
	add.s64 	%rd221, %rd219, %rd220;
	ld.global.u32 	%r169, [%rd375+-98304];
	setp.eq.s32 	%p77, %r169, %r43;
	selp.u64 	%rd222, 1, 0, %p77;
	add.s64 	%rd223, %rd221, %rd222;
	ld.global.u32 	%r170, [%rd375+-49152];
	setp.eq.s32 	%p78, %r170, %r43;
	selp.u64 	%rd224, 1, 0, %p78;
	add.s64 	%rd225, %rd223, %rd224;
	ld.global.u32 	%r171, [%rd375];
	setp.eq.s32 	%p79, %r171, %r43;
	selp.u64 	%rd226, 1, 0, %p79;
	add.s64 	%rd227, %rd225, %rd226;
	ld.global.u32 	%r172, [%rd375+49152];
	setp.eq.s32 	%p80, %r172, %r43;
	selp.u64 	%rd228, 1, 0, %p80;
	add.s64 	%rd229, %rd227, %rd228;
	ld.global.u32 	%r173, [%rd375+98304];
	setp.eq.s32 	%p81, %r173, %r43;
	selp.u64 	%rd230, 1, 0, %p81;
	add.s64 	%rd231, %rd229, %rd230;
	ld.global.u32 	%r174, [%rd375+147456];
	setp.eq.s32 	%p82, %r174, %r43;
	selp.u64 	%rd232, 1, 0, %p82;
	add.s64 	%rd233, %rd231, %rd232;
	ld.global.u32 	%r175, [%rd375+196608];
	setp.eq.s32 	%p83, %r175, %r43;
	selp.u64 	%rd234, 1, 0, %p83;
	add.s64 	%rd235, %rd233, %rd234;
	ld.global.u32 	%r176, [%rd375+245760];
	setp.eq.s32 	%p84, %r176, %r43;
	selp.u64 	%rd236, 1, 0, %p84;
	add.s64 	%rd237, %rd235, %rd236;
	ld.global.u32 	%r177, [%rd375+294912];
	setp.eq.s32 	%p85, %r177, %r43;
	selp.u64 	%rd238, 1, 0, %p85;
	add.s64 	%rd239, %rd237, %rd238;
	ld.global.u32 	%r178, [%rd375+344064];
	setp.eq.s32 	%p86, %r178, %r43;
	selp.u64 	%rd240, 1, 0, %p86;
	add.s64 	%rd384, %rd239, %rd240;
	add.s32 	%r315, %r315, 8192;
	add.s32 	%r313, %r313, 16;
	add.s64 	%rd375, %rd375, 786432;
	setp.ne.s32 	%p87, %r313, 0;
	@%p87 bra 	$L__BB13_9;
$L__BB13_10:
	setp.eq.s32 	%p88, %r7, 0;
	@%p88 bra 	$L__BB13_19;
	and.b32  	%r14, %r6, 7;
	setp.lt.u32 	%p89, %r7, 8;
	@%p89 bra 	$L__BB13_13;
	mul.wide.s32 	%rd242, %r315, 96;
	add.s64 	%rd243, %rd2, %rd242;
	ld.global.u32 	%r179, [%rd243+80];
	setp.eq.s32 	%p90, %r179, %r43;
	selp.u64 	%rd244, 1, 0, %p90;
	add.s64 	%rd245, %rd384, %rd244;
	ld.global.u32 	%r180, [%rd243+49232];
	setp.eq.s32 	%p91, %r180, %r43;
	selp.u64 	%rd246, 1, 0, %p91;
	add.s64 	%rd247, %rd245, %rd246;
	ld.global.u32 	%r181, [%rd243+98384];
	setp.eq.s32 	%p92, %r181, %r43;
	selp.u64 	%rd248, 1, 0, %p92;
	add.s64 	%rd249, %rd247, %rd248;
	ld.global.u32 	%r182, [%rd243+147536];
	setp.eq.s32 	%p93, %r182, %r43;
	selp.u64 	%rd250, 1, 0, %p93;
	add.s64 	%rd251, %rd249, %rd250;
	ld.global.u32 	%r183, [%rd243+196688];
	setp.eq.s32 	%p94, %r183, %r43;
	selp.u64 	%rd252, 1, 0, %p94;
	add.s64 	%rd253, %rd251, %rd252;
	ld.global.u32 	%r184, [%rd243+245840];
	setp.eq.s32 	%p95, %r184, %r43;
	selp.u64 	%rd254, 1, 0, %p95;
	add.s64 	%rd255, %rd253, %rd254;
	ld.global.u32 	%r185, [%rd243+294992];
	setp.eq.s32 	%p96, %r185, %r43;
	selp.u64 	%rd256, 1, 0, %p96;
	add.s64 	%rd257, %rd255, %rd256;
	ld.global.u32 	%r186, [%rd243+344144];
	setp.eq.s32 	%p97, %r186, %r43;
	selp.u64 	%rd258, 1, 0, %p97;
	add.s64 	%rd384, %rd257, %rd258;
	add.s32 	%r315, %r315, 4096;
$L__BB13_13:
	setp.eq.s32 	%p98, %r14, 0;
	@%p98 bra 	$L__BB13_19;
	and.b32  	%r17, %r6, 3;
	setp.lt.u32 	%p99, %r14, 4;
	@%p99 bra 	$L__BB13_16;
	mul.wide.s32 	%rd260, %r315, 96;
	add.s64 	%rd261, %rd2, %rd260;
	ld.global.u32 	%r187, [%rd261+80];
	setp.eq.s32 	%p100, %r187, %r43;
	selp.u64 	%rd262, 1, 0, %p100;
	add.s64 	%rd263, %rd384, %rd262;
	ld.global.u32 	%r188, [%rd261+49232];
	setp.eq.s32 	%p101, %r188, %r43;
	selp.u64 	%rd264, 1, 0, %p101;
	add.s64 	%rd265, %rd263, %rd264;
	ld.global.u32 	%r189, [%rd261+98384];
	setp.eq.s32 	%p102, %r189, %r43;
	selp.u64 	%rd266, 1, 0, %p102;
	add.s64 	%rd267, %rd265, %rd266;
	ld.global.u32 	%r190, [%rd261+147536];
	setp.eq.s32 	%p103, %r190, %r43;
	selp.u64 	%rd268, 1, 0, %p103;
	add.s64 	%rd384, %rd267, %rd268;
	add.s32 	%r315, %r315, 2048;
$L__BB13_16:
	setp.eq.s32 	%p104, %r17, 0;
	@%p104 bra 	$L__BB13_19;
	add.s64 	%rd18, %rd2, 80;
	neg.s32 	%r318, %r17;
$L__BB13_18:
	.pragma "nounroll";
	mul.wide.s32 	%rd269, %r315, 96;
	add.s64 	%rd270, %rd18, %rd269;
	ld.global.u32 	%r191, [%rd270];
	setp.eq.s32 	%p105, %r191, %r43;
	selp.u64 	%rd271, 1, 0, %p105;
	add.s64 	%rd384, %rd384, %rd271;
	add.s32 	%r315, %r315, 512;
	add.s32 	%r318, %r318, 1;
	setp.ne.s32 	%p106, %r318, 0;
	@%p106 bra 	$L__BB13_18;
$L__BB13_19:
	setp.lt.u64 	%p107, %rd59, 512;
	@%p107 bra 	$L__BB13_24;
	// begin inline asm
	mov.u32 %r255, %laneid;
	// end inline asm
	mov.b64 	{%r257, %r262}, %rd384;
	mov.b32 	%r263, 1;
	mov.b32 	%r304, 31;
	mov.b32 	%r305, -1;
	// begin inline asm
	shfl.sync.down.b32 %r256, %r257, %r263, %r304, %r305;
	// end inline asm
	// begin inline asm
	shfl.sync.down.b32 %r261, %r262, %r263, %r304, %r305;
	// end inline asm
	mov.b64 	%rd330, {%r256, %r261};
	setp.gt.s32 	%p131, %r255, 30;
	selp.b64 	%rd331, 0, %rd330, %p131;
	add.s64 	%rd332, %rd331, %rd384;
	mov.b64 	{%r267, %r272}, %rd332;
	mov.b32 	%r273, 2;
	// begin inline asm
	shfl.sync.down.b32 %r266, %r267, %r273, %r304, %r305;
	// end inline asm
	// begin inline asm
	shfl.sync.down.b32 %r271, %r272, %r273, %r304, %r305;
	// end inline asm
	mov.b64 	%rd333, {%r266, %r271};
	setp.gt.s32 	%p132, %r255, 29;
	selp.b64 	%rd334, 0, %rd333, %p132;
	add.s64 	%rd335, %rd334, %rd332;
	mov.b64 	{%r277, %r282}, %rd335;
	mov.b32 	%r283, 4;
	// begin inline asm
	shfl.sync.down.b32 %r276, %r277, %r283, %r304, %r305;
	// end inline asm
	// begin inline asm
	shfl.sync.down.b32 %r281, %r282, %r283, %r304, %r305;
	// end inline asm
	mov.b64 	%rd336, {%r276, %r281};
	setp.gt.s32 	%p133, %r255, 27;
	selp.b64 	%rd337, 0, %rd336, %p133;
	add.s64 	%rd338, %rd337, %rd335;
	mov.b64 	{%r287, %r292}, %rd338;
	mov.b32 	%r293, 8;
	// begin inline asm
	shfl.sync.down.b32 %r286, %r287, %r293, %r304, %r305;
	// end inline asm
	// begin inline asm
	shfl.sync.down.b32 %r291, %r292, %r293, %r304, %r305;
	// end inline asm
	mov.b64 	%rd339, {%r286, %r291};
	setp.gt.s32 	%p134, %r255, 23;
	selp.b64 	%rd340, 0, %rd339, %p134;
	add.s64 	%rd341, %rd340, %rd338;
	mov.b64 	{%r297, %r302}, %rd341;
	mov.b32 	%r303, 16;
	// begin inline asm
	shfl.sync.down.b32 %r296, %r297, %r303, %r304, %r305;
	// end inline asm
	// begin inline asm
	shfl.sync.down.b32 %r301, %r302, %r303, %r304, %r305;
	// end inline asm
	mov.b64 	%rd342, {%r296, %r301};
	setp.gt.s32 	%p135, %r255, 15;
	selp.b64 	%rd343, 0, %rd342, %p135;
	add.s64 	%rd400, %rd343, %rd341;
	setp.ne.s32 	%p136, %r255, 0;
	@%p136 bra 	$L__BB13_22;
	shr.u32 	%r306, %r3, 2;
	and.b32  	%r307, %r306, 248;
	mov.u32 	%r308, _ZZN3cub18CUB_300001_SM_10006detail6reduce28DeviceReduceSingleTileKernelINS2_10policy_hubIlyN4cuda3std3__44plusIlEEE10Policy1000EN6thrust24THRUST_300001_SM_1000_NS18transform_iteratorI11count_labelP8DataNodellEEPlyS9_llNS7_10__identityEEEvT0_T1_T2_T3_T4_T6_E12temp_storage;
	add.s32 	%r309, %r308, %r307;
	st.shared.u64 	[%r309+16], %rd400;
$L__BB13_22:
	bar.sync 	0;
	setp.ne.s32 	%p137, %r3, 0;
	@%p137 bra 	$L__BB13_49;
	ld.shared.u64 	%rd344, [_ZZN3cub18CUB_300001_SM_10006detail6reduce28DeviceReduceSingleTileKernelINS2_10policy_hubIlyN4cuda3std3__44plusIlEEE10Policy1000EN6thrust24THRUST_300001_SM_1000_NS18transform_iteratorI11count_labelP8DataNodellEEPlyS9_llNS7_10__identityEEEvT0_T1_T2_T3_T4_T6_E12temp_storage+24];
	add.s64 	%rd345, %rd344, %rd400;
	ld.shared.u64 	%rd346, [_ZZN3cub18CUB_300001_SM_10006detail6reduce28DeviceReduceSingleTileKernelINS2_10policy_hubIlyN4cuda3std3__44plusIlEEE10Policy1000EN6thrust24THRUST_300001_SM_1000_NS18transform_iteratorI11count_labelP8DataNodellEEPlyS9_llNS7_10__identityEEEvT0_T1_T2_T3_T4_T6_E12temp_storage+32];
	add.s64 	%rd347, %rd345, %rd346;
	ld.shared.u64 	%rd348, [_ZZN3cub18CUB_300001_SM_10006detail6reduce28DeviceReduceSingleTileKernelINS2_10policy_hubIlyN4cuda3std3__44plusIlEEE10Policy1000EN6thrust24THRUST_300001_SM_1000_NS18transform_iteratorI11count_labelP8DataNodellEEPlyS9_llNS7_10__identityEEEvT0_T1_T2_T3_T4_T6_E12temp_storage+40];
	add.s64 	%rd349, %rd347, %rd348;
	ld.shared.u64 	%rd350, [_ZZN3cub18CUB_300001_SM_10006detail6reduce28DeviceReduceSingleTileKernelINS2_10policy_hubIlyN4cuda3std3__44plusIlEEE10Policy1000EN6thrust24THRUST_300001_SM_1000_NS18transform_iteratorI11count_labelP8DataNodellEEPlyS9_llNS7_10__identityEEEvT0_T1_T2_T3_T4_T6_E12temp_storage+48];
	add.s64 	%rd351, %rd349, %rd350;
	ld.shared.u64 	%rd352, [_ZZN3cub18CUB_300001_SM_10006detail6reduce28DeviceReduceSingleTileKernelINS2_10policy_hubIlyN4cuda3std3__44plusIlEEE10Policy1000EN6thrust24THRUST_300001_SM_1000_NS18transform_iteratorI11count_labelP8DataNodellEEPlyS9_llNS7_10__identityEEEvT0_T1_T2_T3_T4_T6_E12temp_storage+56];
	add.s64 	%rd353, %rd351, %rd352;
	ld.shared.u64 	%rd354, [_ZZN3cub18CUB_300001_SM_10006detail6reduce28DeviceReduceSingleTileKernelINS2_10policy_hubIlyN4cuda3std3__44plusIlEEE10Policy1000EN6thrust24THRUST_300001_SM_1000_NS18transform_iteratorI11count_labelP8DataNodellEEPlyS9_llNS7_10__identityEEEvT0_T1_T2_T3_T4_T6_E12temp_storage+64];
	add.s64 	%rd355, %rd353, %rd354;
	ld.shared.u64 	%rd356, [_ZZN3cub18CUB_300001_SM_10006detail6reduce28DeviceReduceSingleTileKernelINS2_10policy_hubIlyN4cuda3std3__44plusIlEEE10Policy1000EN6thrust24THRUST_300001_SM_1000_NS18transform_iteratorI11count_labelP8DataNodellEEPlyS9_llNS7_10__identityEEEvT0_T1_T2_T3_T4_T6_E12temp_storage+72];
	add.s64 	%rd357, %rd355, %rd356;
	ld.shared.u64 	%rd358, [_ZZN3cub18CUB_300001_SM_10006detail6reduce28DeviceReduceSingleTileKernelINS2_10policy_hubIlyN4cuda3std3__44plusIlEEE10Policy1000EN6thrust24THRUST_300001_SM_1000_NS18transform_iteratorI11count_labelP8DataNodellEEPlyS9_llNS7_10__identityEEEvT0_T1_T2_T3_T4_T6_E12temp_storage+80];
	add.s64 	%rd359, %rd357, %rd358;
	ld.shared.u64 	%rd360, [_ZZN3cub18CUB_300001_SM_10006detail6reduce28DeviceReduceSingleTileKernelINS2_10policy_hubIlyN4cuda3std3__44plusIlEEE10Policy1000EN6thrust24THRUST_300001_SM_1000_NS18transform_iteratorI11count_labelP8DataNodellEEPlyS9_llNS7_10__identityEEEvT0_T1_T2_T3_T4_T6_E12temp_storage+88];
	add.s64 	%rd361, %rd359, %rd360;
	ld.shared.u64 	%rd362, [_ZZN3cub18CUB_300001_SM_10006detail6reduce28DeviceReduceSingleTileKernelINS2_10policy_hubIlyN4cuda3std3__44plusIlEEE10Policy1000EN6thrust24THRUST_300001_SM_1000_NS18transform_iteratorI11count_labelP8DataNodellEEPlyS9_llNS7_10__identityEEEvT0_T1_T2_T3_T4_T6_E12temp_storage+96];
	add.s64 	%rd363, %rd361, %rd362;
	ld.shared.u64 	%rd364, [_ZZN3cub18CUB_300001_SM_10006detail6reduce28DeviceReduceSingleTileKernelINS2_10policy_hubIlyN4cuda3std3__44plusIlEEE10Policy1000EN6thrust24THRUST_300001_SM_1000_NS18transform_iteratorI11count_labelP8DataNodellEEPlyS9_llNS7_10__identityEEEvT0_T1_T2_T3_T4_T6_E12temp_storage+104];
	add.s64 	%rd365, %rd363, %rd364;
	ld.shared.u64 	%rd366, [_ZZN3cub18CUB_300001_SM_10006detail6reduce28DeviceReduceSingleTileKernelINS2_10policy_hubIlyN4cuda3std3__44plusIlEEE10Policy1000EN6thrust24THRUST_300001_SM_1000_NS18transform_iteratorI11count_labelP8DataNodellEEPlyS9_llNS7_10__identityEEEvT0_T1_T2_T3_T4_T6_E12temp_storage+112];
	add.s64 	%rd367, %rd365, %rd366;
	ld.shared.u64 	%rd368, [_ZZN3cub18CUB_300001_SM_10006detail6reduce28DeviceReduceSingleTileKernelINS2_10policy_hubIlyN4cuda3std3__44plusIlEEE10Policy1000EN6thrust24THRUST_300001_SM_1000_NS18transform_iteratorI11count_labelP8DataNodellEEPlyS9_llNS7_10__identityEEEvT0_T1_T2_T3_T4_T6_E12temp_storage+120];
	add.s64 	%rd369, %rd367, %rd368;
	ld.shared.u64 	%rd370, [_ZZN3cub18CUB_300001_SM_10006detail6reduce28DeviceReduceSingleTileKernelINS2_10policy_hubIlyN4cuda3std3__44plusIlEEE10Policy1000EN6thrust24THRUST_300001_SM_1000_NS18transform_iteratorI11count_labelP8DataNodellEEPlyS9_llNS7_10__identityEEEvT0_T1_T2_T3_T4_T6_E12temp_storage+128];
	add.s64 	%rd371, %rd369, %rd370;
	ld.shared.u64 	%rd372, [_ZZN3cub18CUB_300001_SM_10006detail6reduce28DeviceReduceSingleTileKernelINS2_10policy_hubIlyN4cuda3std3__44plusIlEEE10Policy1000EN6thrust24THRUST_300001_SM_1000_NS18transform_iteratorI11count_labelP8DataNodellEEPlyS9_llNS7_10__identityEEEvT0_T1_T2_T3_T4_T6_E12temp_storage+136];
	add.s64 	%rd400, %rd371, %rd372;
	bra.uni 	$L__BB13_49;
$L__BB13_24:
	// begin inline asm
	mov.u32 %r192, %laneid;
	// end inline asm
	and.b32  	%r243, %r3, 992;
	add.s32 	%r244, %r243, 32;
	setp.gt.u32 	%p108, %r244, %r2;
	not.b32 	%r245, %r243;
	add.s32 	%r246, %r2, %r245;
	selp.b32 	%r241, %r246, 31, %p108;
	mov.b64 	{%r194, %r199}, %rd384;
	mov.b32 	%r200, 1;
	mov.b32 	%r242, -1;
	// begin inline asm
	shfl.sync.down.b32 %r193, %r194, %r200, %r241, %r242;
	// end inline asm
	// begin inline asm
	shfl.sync.down.b32 %r198, %r199, %r200, %r241, %r242;
	// end inline asm
	mov.b64 	%rd272, {%r193, %r198};
	setp.lt.s32 	%p109, %r192, %r241;
	selp.b64 	%rd273, %rd272, 0, %p109;
	add.s64 	%rd274, %rd273, %rd384;
	mov.b64 	{%r204, %r209}, %rd274;
	mov.b32 	%r210, 2;
	// begin inline asm
	shfl.sync.down.b32 %r203, %r204, %r210, %r241, %r242;
	// end inline asm
	// begin inline asm
	shfl.sync.down.b32 %r208, %r209, %r210, %r241, %r242;
	// end inline asm
	mov.b64 	%rd275, {%r203, %r208};
	add.s32 	%r247, %r192, 2;
	setp.gt.s32 	%p110, %r247, %r241;
	selp.b64 	%rd276, 0, %rd275, %p110;
	add.s64 	%rd277, %rd276, %rd274;
	mov.b64 	{%r214, %r219}, %rd277;
	mov.b32 	%r220, 4;
	// begin inline asm
	shfl.sync.down.b32 %r213, %r214, %r220, %r241, %r242;
	// end inline asm
	// begin inline asm
	shfl.sync.down.b32 %r218, %r219, %r220, %r241, %r242;
	// end inline asm
	mov.b64 	%rd278, {%r213, %r218};
	add.s32 	%r248, %r192, 4;
	setp.gt.s32 	%p111, %r248, %r241;
	selp.b64 	%rd279, 0, %rd278, %p111;
	add.s64 	%rd280, %rd279, %rd277;
	mov.b64 	{%r224, %r229}, %rd280;
	mov.b32 	%r230, 8;
	// begin inline asm
	shfl.sync.down.b32 %r223, %r224, %r230, %r241, %r242;
	// end inline asm
	// begin inline asm
	shfl.sync.down.b32 %r228, %r229, %r230, %r241, %r242;
	// end inline asm
	mov.b64 	%rd281, {%r223, %r228};
	add.s32 	%r249, %r192, 8;
	setp.gt.s32 	%p112, %r249, %r241;
	selp.b64 	%rd282, 0, %rd281, %p112;
	add.s64 	%rd283, %rd282, %rd280;
	mov.b64 	{%r234, %r239}, %rd283;
	mov.b32 	%r240, 16;
	// begin inline asm
	shfl.sync.down.b32 %r233, %r234, %r240, %r241, %r242;
	// end inline asm
	// begin inline asm
	shfl.sync.down.b32 %r238, %r239, %r240, %r241, %r242;
	// end inline asm
	mov.b64 	%rd284, {%r233, %r238};
	add.s32 	%r250, %r192, 16;
	setp.gt.s32 	%p113, %r250, %r241;
	selp.b64 	%rd285, 0, %rd284, %p113;
	add.s64 	%rd400, %rd285, %rd283;
	setp.ne.s32 	%p114, %r192, 0;
	@%p114 bra 	$L__BB13_26;
	shr.u32 	%r251, %r3, 2;
	and.b32  	%r252, %r251, 248;
	mov.u32 	%r253, _ZZN3cub18CUB_300001_SM_10006detail6reduce28DeviceReduceSingleTileKernelINS2_10policy_hubIlyN4cuda3std3__44plusIlEEE10Policy1000EN6thrust24THRUST_300001_SM_1000_NS18transform_iteratorI11count_labelP8DataNodellEEPlyS9_llNS7_10__identityEEEvT0_T1_T2_T3_T4_T6_E12temp_storage;
	add.s32 	%r254, %r253, %r252;
	st.shared.u64 	[%r254+16], %rd400;
$L__BB13_26:
	bar.sync 	0;
	setp.ne.s32 	%p115, %r3, 0;
	@%p115 bra 	$L__BB13_49;
	setp.gt.u64 	%p116, %rd59, 32;
	ld.shared.u64 	%rd286, [_ZZN3cub18CUB_300001_SM_10006detail6reduce28DeviceReduceSingleTileKernelINS2_10policy_hubIlyN4cuda3std3__44plusIlEEE10Policy1000EN6thrust24THRUST_300001_SM_1000_NS18transform_iteratorI11count_labelP8DataNodellEEPlyS9_llNS7_10__identityEEEvT0_T1_T2_T3_T4_T6_E12temp_storage+24];
	selp.b64 	%rd287, %rd286, 0, %p116;
	add.s64 	%rd288, %rd287, %rd400;
	setp.gt.u64 	%p117, %rd59, 64;
	ld.shared.u64 	%rd289, [_ZZN3cub18CUB_300001_SM_10006detail6reduce28DeviceReduceSingleTileKernelINS2_10policy_hubIlyN4cuda3std3__44plusIlEEE10Policy1000EN6thrust24THRUST_300001_SM_1000_NS18transform_iteratorI11count_labelP8DataNodellEEPlyS9_llNS7_10__identityEEEvT0_T1_T2_T3_T4_T6_E12temp_storage+32];
	selp.b64 	%rd290, %rd289, 0, %p117;
	add.s64 	%rd291, %rd288, %rd290;
	setp.gt.u64 	%p118, %rd59, 96;
	ld.shared.u64 	%rd292, [_ZZN3cub18CUB_300001_SM_10006detail6reduce28DeviceReduceSingleTileKernelINS2_10policy_hubIlyN4cuda3std3__44plusIlEEE10Policy1000EN6thrust24THRUST_300001_SM_1000_NS18transform_iteratorI11count_labelP8DataNodellEEPlyS9_llNS7_10__identityEEEvT0_T1_T2_T3_T4_T6_E12temp_storage+40];
	selp.b64 	%rd293, %rd292, 0, %p118;
	add.s64 	%rd294, %rd291, %rd293;
	setp.gt.u64 	%p119, %rd59, 128;
	ld.shared.u64 	%rd295, [_ZZN3cub18CUB_300001_SM_10006detail6reduce28DeviceReduceSingleTileKernelINS2_10policy_hubIlyN4cuda3std3__44plusIlEEE10Policy1000EN6thrust24THRUST_300001_SM_1000_NS18transform_iteratorI11count_labelP8DataNodellEEPlyS9_llNS7_10__identityEEEvT0_T1_T2_T3_T4_T6_E12temp_storage+48];
	selp.b64 	%rd296, %rd295, 0, %p119;
	add.s64 	%rd297, %rd294, %rd296;
	setp.gt.u64 	%p120, %rd59, 160;
	ld.shared.u64 	%rd298, [_ZZN3cub18CUB_300001_SM_10006detail6reduce28DeviceReduceSingleTileKernelINS2_10policy_hubIlyN4cuda3std3__44plusIlEEE10Policy1000EN6thrust24THRUST_300001_SM_1000_NS18transform_iteratorI11count_labelP8DataNodellEEPlyS9_llNS7_10__identityEEEvT0_T1_T2_T3_T4_T6_E12temp_storage+56];
	selp.b64 	%rd299, %rd298, 0, %p120;
	add.s64 	%rd300, %rd297, %rd299;
	setp.gt.u64 	%p121, %rd59, 192;
	ld.shared.u64 	%rd301, [_ZZN3cub18CUB_300001_SM_10006detail6reduce28DeviceReduceSingleTileKernelINS2_10policy_hubIlyN4cuda3std3__44plusIlEEE10Policy1000EN6thrust24THRUST_300001_SM_1000_NS18transform_iteratorI11count_labelP8DataNodellEEPlyS9_llNS7_10__identityEEEvT0_T1_T2_T3_T4_T6_E12temp_storage+64];
	selp.b64 	%rd302, %rd301, 0, %p121;
	add.s64 	%rd303, %rd300, %rd302;
	setp.gt.u64 	%p122, %rd59, 224;
	ld.shared.u64 	%rd304, [_ZZN3cub18CUB_300001_SM_10006detail6reduce28DeviceReduceSingleTileKernelINS2_10policy_hubIlyN4cuda3std3__44plusIlEEE10Policy1000EN6thrust24THRUST_300001_SM_1000_NS18transform_iteratorI11count_labelP8DataNodellEEPlyS9_llNS7_10__identityEEEvT0_T1_T2_T3_T4_T6_E12temp_storage+72];
	selp.b64 	%rd305, %rd304, 0, %p122;
	add.s64 	%rd306, %rd303, %rd305;
	setp.gt.u64 	%p123, %rd59, 256;
	ld.shared.u64 	%rd307, [_ZZN3cub18CUB_300001_SM_10006detail6reduce28DeviceReduceSingleTileKernelINS2_10policy_hubIlyN4cuda3std3__44plusIlEEE10Policy1000EN6thrust24THRUST_300001_SM_1000_NS18transform_iteratorI11count_labelP8DataNodellEEPlyS9_llNS7_10__identityEEEvT0_T1_T2_T3_T4_T6_E12temp_storage+80];
	selp.b64 	%rd308, %rd307, 0, %p123;
	add.s64 	%rd309, %rd306, %rd308;
	setp.gt.u64 	%p124, %rd59, 288;
	ld.shared.u64 	%rd310, [_ZZN3cub18CUB_300001_SM_10006detail6reduce28DeviceReduceSingleTileKernelINS2_10policy_hubIlyN4cuda3std3__44plusIlEEE10Policy1000EN6thrust24THRUST_300001_SM_1000_NS18transform_iteratorI11count_labelP8DataNodellEEPlyS9_llNS7_10__identityEEEvT0_T1_T2_T3_T4_T6_E12temp_storage+88];
	selp.b64 	%rd311, %rd310, 0, %p124;
	add.s64 	%rd312, %rd309, %rd311;
	setp.gt.u64 	%p125, %rd59, 320;
	ld.shared.u64 	%rd313, [_ZZN3cub18CUB_300001_SM_10006detail6reduce28DeviceReduceSingleTileKernelINS2_10policy_hubIlyN4cuda3std3__44plusIlEEE10Policy1000EN6thrust24THRUST_300001_SM_1000_NS18transform_iteratorI11count_labelP8DataNodellEEPlyS9_llNS7_10__identityEEEvT0_T1_T2_T3_T4_T6_E12temp_storage+96];
	selp.b64 	%rd314, %rd313, 0, %p125;
	add.s64 	%rd315, %rd312, %rd314;
	setp.gt.u64 	%p126, %rd59, 352;
	ld.shared.u64 	%rd316, [_ZZN3cub18CUB_300001_SM_10006detail6reduce28DeviceReduceSingleTileKernelINS2_10policy_hubIlyN4cuda3std3__44plusIlEEE10Policy1000EN6thrust24THRUST_300001_SM_1000_NS18transform_iteratorI11count_labelP8DataNodellEEPlyS9_llNS7_10__identityEEEvT0_T1_T2_T3_T4_T6_E12temp_storage+104];
	selp.b64 	%rd317, %rd316, 0, %p126;
	add.s64 	%rd318, %rd315, %rd317;
	setp.gt.u64 	%p127, %rd59, 384;
	ld.shared.u64 	%rd319, [_ZZN3cub18CUB_300001_SM_10006detail6reduce28DeviceReduceSingleTileKernelINS2_10policy_hubIlyN4cuda3std3__44plusIlEEE10Policy1000EN6thrust24THRUST_300001_SM_1000_NS18transform_iteratorI11count_labelP8DataNodellEEPlyS9_llNS7_10__identityEEEvT0_T1_T2_T3_T4_T6_E12temp_storage+112];
	selp.b64 	%rd320, %rd319, 0, %p127;
	add.s64 	%rd321, %rd318, %rd320;
	setp.gt.u64 	%p128, %rd59, 416;
	ld.shared.u64 	%rd322, [_ZZN3cub18CUB_300001_SM_10006detail6reduce28DeviceReduceSingleTileKernelINS2_10policy_hubIlyN4cuda3std3__44plusIlEEE10Policy1000EN6thrust24THRUST_300001_SM_1000_NS18transform_iteratorI11count_labelP8DataNodellEEPlyS9_llNS7_10__identityEEEvT0_T1_T2_T3_T4_T6_E12temp_storage+120];
	selp.b64 	%rd323, %rd322, 0, %p128;
	add.s64 	%rd324, %rd321, %rd323;
	setp.gt.u64 	%p129, %rd59, 448;
	ld.shared.u64 	%rd325, [_ZZN3cub18CUB_300001_SM_10006detail6reduce28DeviceReduceSingleTileKernelINS2_10policy_hubIlyN4cuda3std3__44plusIlEEE10Policy1000EN6thrust24THRUST_300001_SM_1000_NS18transform_iteratorI11count_labelP8DataNodellEEPlyS9_llNS7_10__identityEEEvT0_T1_T2_T3_T4_T6_E12temp_storage+128];
	selp.b64 	%rd326, %rd325, 0, %p129;
	add.s64 	%rd327, %rd324, %rd326;
	setp.gt.u64 	%p130, %rd59, 480;
	ld.shared.u64 	%rd328, [_ZZN3cub18CUB_300001_SM_10006detail6reduce28DeviceReduceSingleTileKernelINS2_10policy_hubIlyN4cuda3std3__44plusIlEEE10Policy1000EN6thrust24THRUST_300001_SM_1000_NS18transform_iteratorI11count_labelP8DataNodellEEPlyS9_llNS7_10__identityEEEvT0_T1_T2_T3_T4_T6_E12temp_storage+136];
	selp.b64 	%rd329, %rd328, 0, %p130;
	add.s64 	%rd400, %rd327, %rd329;
	bra.uni 	$L__BB13_49;
$L__BB13_28:
	mov.u32 	%r25, %tid.x;
	cvt.u64.u32 	%rd26, %r25;
	mul.wide.u32 	%rd63, %r25, 96;
	add.s64 	%rd64, %rd2, %rd63;
	add.s64 	%rd27, %rd64, 80;
	ld.global.u32 	%r49, [%rd64+80];
	setp.eq.s32 	%p3, %r49, %r43;
	selp.u64 	%rd65, 1, 0, %p3;
	ld.global.u32 	%r50, [%rd64+49232];
	setp.eq.s32 	%p4, %r50, %r43;
	selp.u64 	%rd66, 1, 0, %p4;
	ld.global.u32 	%r51, [%rd64+98384];
	setp.eq.s32 	%p5, %r51, %r43;
	selp.u64 	%rd67, 1, 0, %p5;
	ld.global.u32 	%r52, [%rd64+147536];
	setp.eq.s32 	%p6, %r52, %r43;
	selp.u64 	%rd68, 1, 0, %p6;
	ld.global.u32 	%r53, [%rd64+196688];
	setp.eq.s32 	%p7, %r53, %r43;
	selp.u64 	%rd69, 1, 0, %p7;
	ld.global.u32 	%r54, [%rd64+245840];
	setp.eq.s32 	%p8, %r54, %r43;
	selp.u64 	%rd70, 1, 0, %p8;
	ld.global.u32 	%r55, [%rd64+294992];
	setp.eq.s32 	%p9, %r55, %r43;
	selp.u64 	%rd71, 1, 0, %p9;
	add.s64 	%rd72, %rd66, %rd65;
	add.s64 	%rd73, %rd72, %rd67;
	add.s64 	%rd74, %rd73, %rd68;
	add.s64 	%rd75, %rd74, %rd69;
	add.s64 	%rd76, %rd75, %rd70;
	add.s64 	%rd399, %rd76, %rd71;
	add.s64 	%rd29, %rd59, -3584;
	setp.lt.u64 	%p10, %rd29, 3584;
	mov.b64 	%rd388, 3584;
	@%p10 bra 	$L__BB13_32;
	mov.b64 	%rd388, 3584;
$L__BB13_30:
	mad.lo.s64 	%rd78, %rd388, 96, %rd27;
	ld.global.u32 	%r56, [%rd78];
	setp.eq.s32 	%p11, %r56, %r43;
	selp.u64 	%rd79, 1, 0, %p11;
	ld.global.u32 	%r57, [%rd78+49152];
	setp.eq.s32 	%p12, %r57, %r43;
	selp.u64 	%rd80, 1, 0, %p12;
	ld.global.u32 	%r58, [%rd78+98304];
	setp.eq.s32 	%p13, %r58, %r43;
	selp.u64 	%rd81, 1, 0, %p13;
	ld.global.u32 	%r59, [%rd78+147456];
	setp.eq.s32 	%p14, %r59, %r43;
	selp.u64 	%rd82, 1, 0, %p14;
	ld.global.u32 	%r60, [%rd78+196608];
	setp.eq.s32 	%p15, %r60, %r43;
	selp.u64 	%rd83, 1, 0, %p15;
	ld.global.u32 	%r61, [%rd78+245760];
	setp.eq.s32 	%p16, %r61, %r43;
	selp.u64 	%rd84, 1, 0, %p16;
	ld.global.u32 	%r62, [%rd78+294912];
	setp.eq.s32 	%p17, %r62, %r43;
	selp.u64 	%rd85, 1, 0, %p17;
	add.s64 	%rd86, %rd399, %rd79;
	add.s64 	%rd87, %rd86, %rd80;
	add.s64 	%rd88, %rd87, %rd81;
	add.s64 	%rd89, %rd88, %rd82;
	add.s64 	%rd90, %rd89, %rd83;
	add.s64 	%rd91, %rd90, %rd84;
	add.s64 	%rd399, %rd91, %rd85;
	sub.s64 	%rd92, %rd59, %rd388;
	setp.lt.u64 	%p18, %rd92, 3584;
	@%p18 bra 	$L__BB13_45;
	add.s64 	%rd388, %rd388, 3584;
	setp.le.u64 	%p19, %rd388, %rd29;
	@%p19 bra 	$L__BB13_30;
$L__BB13_32:
	setp.le.u64 	%p20, %rd59, %rd388;
	cvt.u32.u64 	%r63, %rd388;
	cvt.u32.u64 	%r64, %rd59;
	sub.s32 	%r65, %r64, %r63;
	setp.ge.s32 	%p21, %r25, %r65;
	or.pred  	%p22, %p20, %p21;
	@%p22 bra 	$L__BB13_45;
	not.b32 	%r68, %r25;
	add.s32 	%r69, %r68, %r64;
	sub.s32 	%r71, %r69, %r63;
	shr.u32 	%r72, %r71, 9;
	add.s32 	%r26, %r72, 1;
	and.b32  	%r27, %r26, 15;
	setp.lt.u32 	%p23, %r71, 7680;
	mov.u32 	%r322, %r25;
	@%p23 bra 	$L__BB13_36;
	and.b32  	%r73, %r26, 16777200;
	neg.s32 	%r320, %r73;
	add.s64 	%rd94, %rd388, %rd26;
	mad.lo.s64 	%rd95, %rd94, 96, %rd2;
	add.s64 	%rd389, %rd95, 393296;
	mov.u32 	%r322, %r25;
$L__BB13_35:
	.pragma "nounroll";
	ld.global.u32 	%r74, [%rd389+-393216];
	setp.eq.s32 	%p24, %r74, %r43;
	selp.u64 	%rd96, 1, 0, %p24;
	add.s64 	%rd97, %rd399, %rd96;
	ld.global.u32 	%r75, [%rd389+-344064];
	setp.eq.s32 	%p25, %r75, %r43;
	selp.u64 	%rd98, 1, 0, %p25;
	add.s64 	%rd99, %rd97, %rd98;
	ld.global.u32 	%r76, [%rd389+-294912];
	setp.eq.s32 	%p26, %r76, %r43;
	selp.u64 	%rd100, 1, 0, %p26;
	add.s64 	%rd101, %rd99, %rd100;
	ld.global.u32 	%r77, [%rd389+-245760];
	setp.eq.s32 	%p27, %r77, %r43;
	selp.u64 	%rd102, 1, 0, %p27;
	add.s64 	%rd103, %rd101, %rd102;
	ld.global.u32 	%r78, [%rd389+-196608];
	setp.eq.s32 	%p28, %r78, %r43;
	selp.u64 	%rd104, 1, 0, %p28;
	add.s64 	%rd105, %rd103, %rd104;
	ld.global.u32 	%r79, [%rd389+-147456];
	setp.eq.s32 	%p29, %r79, %r43;
	selp.u64 	%rd106, 1, 0, %p29;
	add.s64 	%rd107, %rd105, %rd106;
	ld.global.u32 	%r80, [%rd389+-98304];
	setp.eq.s32 	%p30, %r80, %r43;
	selp.u64 	%rd108, 1, 0, %p30;
	add.s64 	%rd109, %rd107, %rd108;
	ld.global.u32 	%r81, [%rd389+-49152];
	setp.eq.s32 	%p31, %r81, %r43;
	selp.u64 	%rd110, 1, 0, %p31;
	add.s64 	%rd111, %rd109, %rd110;
	ld.global.u32 	%r82, [%rd389];
	setp.eq.s32 	%p32, %r82, %r43;
	selp.u64 	%rd112, 1, 0, %p32;
	add.s64 	%rd113, %rd111, %rd112;
	ld.global.u32 	%r83, [%rd389+49152];
	setp.eq.s32 	%p33, %r83, %r43;
	selp.u64 	%rd114, 1, 0, %p33;
	add.s64 	%rd115, %rd113, %rd114;
	ld.global.u32 	%r84, [%rd389+98304];
	setp.eq.s32 	%p34, %r84, %r43;
	selp.u64 	%rd116, 1, 0, %p34;
	add.s64 	%rd117, %rd115, %rd116;
	ld.global.u32 	%r85, [%rd389+147456];
	setp.eq.s32 	%p35, %r85, %r43;
	selp.u64 	%rd118, 1, 0, %p35;
	add.s64 	%rd119, %rd117, %rd118;
	ld.global.u32 	%r86, [%rd389+196608];
	setp.eq.s32 	%p36, %r86, %r43;
	selp.u64 	%rd120, 1, 0, %p36;
	add.s64 	%rd121, %rd119, %rd120;
	ld.global.u32 	%r87, [%rd389+245760];
	setp.eq.s32 	%p37, %r87, %r43;
	selp.u64 	%rd122, 1, 0, %p37;
	add.s64 	%rd123, %rd121, %rd122;
	ld.global.u32 	%r88, [%rd389+294912];
	setp.eq.s32 	%p38, %r88, %r43;
	selp.u64 	%rd124, 1, 0, %p38;
	add.s64 	%rd125, %rd123, %rd124;
	ld.global.u32 	%r89, [%rd389+344064];
	setp.eq.s32 	%p39, %r89, %r43;
	selp.u64 	%rd126, 1, 0, %p39;
	add.s64 	%rd399, %rd125, %rd126;
	add.s32 	%r322, %r322, 8192;
	add.s32 	%r320, %r320, 16;
	add.s64 	%rd389, %rd389, 786432;
	setp.ne.s32 	%p40, %r320, 0;
	@%p40 bra 	$L__BB13_35;
$L__BB13_36:
	setp.eq.s32 	%p41, %r27, 0;
	@%p41 bra 	$L__BB13_45;
	and.b32  	%r34, %r26, 7;
	setp.lt.u32 	%p42, %r27, 8;
	@%p42 bra 	$L__BB13_39;
	cvt.u64.u32 	%rd128, %r322;
	add.s64 	%rd129, %rd388, %rd128;
	mad.lo.s64 	%rd130, %rd129, 96, %rd2;
	ld.global.u32 	%r90, [%rd130+80];
	setp.eq.s32 	%p43, %r90, %r43;
	selp.u64 	%rd131, 1, 0, %p43;
	add.s64 	%rd132, %rd399, %rd131;
	ld.global.u32 	%r91, [%rd130+49232];
	setp.eq.s32 	%p44, %r91, %r43;
	selp.u64 	%rd133, 1, 0, %p44;
	add.s64 	%rd134, %rd132, %rd133;
	ld.global.u32 	%r92, [%rd130+98384];
	setp.eq.s32 	%p45, %r92, %r43;
	selp.u64 	%rd135, 1, 0, %p45;
	add.s64 	%rd136, %rd134, %rd135;
	ld.global.u32 	%r93, [%rd130+147536];
	setp.eq.s32 	%p46, %r93, %r43;
	selp.u64 	%rd137, 1, 0, %p46;
	add.s64 	%rd138, %rd136, %rd137;
	ld.global.u32 	%r94, [%rd130+196688];
	setp.eq.s32 	%p47, %r94, %r43;
	selp.u64 	%rd139, 1, 0, %p47;
	add.s64 	%rd140, %rd138, %rd139;
	ld.global.u32 	%r95, [%rd130+245840];
	setp.eq.s32 	%p48, %r95, %r43;
	selp.u64 	%rd141, 1, 0, %p48;
	add.s64 	%rd142, %rd140, %rd141;
	ld.global.u32 	%r96, [%rd130+294992];
	setp.eq.s32 	%p49, %r96, %r43;
	selp.u64 	%rd143, 1, 0, %p49;
	add.s64 	%rd144, %rd142, %rd143;
	ld.global.u32 	%r97, [%rd130+344144];
	setp.eq.s32 	%p50, %r97, %r43;
	selp.u64 	%rd145, 1, 0, %p50;
	add.s64 	%rd399, %rd144, %rd145;
	add.s32 	%r322, %r322, 4096;
$L__BB13_39:
	setp.eq.s32 	%p51, %r34, 0;
	@%p51 bra 	$L__BB13_45;
	and.b32  	%r37, %r26, 3;
	setp.lt.u32 	%p52, %r34, 4;
	@%p52 bra 	$L__BB13_42;
	cvt.u64.u32 	%rd147, %r322;
	add.s64 	%rd148, %rd388, %rd147;
	mad.lo.s64 	%rd149, %rd148, 96, %rd2;
	ld.global.u32 	%r98, [%rd149+80];
	setp.eq.s32 	%p53, %r98, %r43;
	selp.u64 	%rd150, 1, 0, %p53;
	add.s64 	%rd151, %rd399, %rd150;
	ld.global.u32 	%r99, [%rd149+49232];
	setp.eq.s32 	%p54, %r99, %r43;
	selp.u64 	%rd152, 1, 0, %p54;
	add.s64 	%rd153, %rd151, %rd152;
	ld.global.u32 	%r100, [%rd149+98384];
	setp.eq.s32 	%p55, %r100, %r43;
	selp.u64 	%rd154, 1, 0, %p55;
	add.s64 	%rd155, %rd153, %rd154;
	ld.global.u32 	%r101, [%rd149+147536];
	setp.eq.s32 	%p56, %r101, %r43;
	selp.u64 	%rd156, 1, 0, %p56;
	add.s64 	%rd399, %rd155, %rd156;
	add.s32 	%r322, %r322, 2048;
$L__BB13_42:
	setp.eq.s32 	%p57, %r37, 0;
	@%p57 bra 	$L__BB13_45;
	cvt.u64.u32 	%rd157, %r322;
	add.s64 	%rd158, %rd388, %rd157;
	mad.lo.s64 	%rd159, %rd158, 96, %rd2;
	add.s64 	%rd397, %rd159, 80;
	neg.s32 	%r325, %r37;
$L__BB13_44:
	.pragma "nounroll";
	ld.global.u32 	%r102, [%rd397];
	setp.eq.s32 	%p58, %r102, %r43;
	selp.u64 	%rd160, 1, 0, %p58;
	add.s64 	%rd399, %rd399, %rd160;
	add.s64 	%rd397, %rd397, 49152;
	add.s32 	%r325, %r325, 1;
	setp.ne.s32 	%p59, %r325, 0;
	@%p59 bra 	$L__BB13_44;
$L__BB13_45:
	// begin inline asm
	mov.u32 %r103, %laneid;
	// end inline asm
	mov.b64 	{%r105, %r110}, %rd399;
	mov.b32 	%r111, 1;
	mov.b32 	%r152, 31;
	mov.b32 	%r153, -1;
	// begin inline asm
	shfl.sync.down.b32 %r104, %r105, %r111, %r152, %r153;
	// end inline asm
	// begin inline asm
	shfl.sync.down.b32 %r109, %r110, %r111, %r152, %r153;
	// end inline asm
	mov.b64 	%rd161, {%r104, %r109};
	setp.gt.s32 	%p60, %r103, 30;
	selp.b64 	%rd162, 0, %rd161, %p60;
	add.s64 	%rd163, %rd162, %rd399;
	mov.b64 	{%r115, %r120}, %rd163;
	mov.b32 	%r121, 2;
	// begin inline asm
	shfl.sync.down.b32 %r114, %r115, %r121, %r152, %r153;
	// end inline asm
	// begin inline asm
	shfl.sync.down.b32 %r119, %r120, %r121, %r152, %r153;
	// end inline asm
	mov.b64 	%rd164, {%r114, %r119};
	setp.gt.s32 	%p61, %r103, 29;
	selp.b64 	%rd165, 0, %rd164, %p61;
	add.s64 	%rd166, %rd165, %rd163;
	mov.b64 	{%r125, %r130}, %rd166;
	mov.b32 	%r131, 4;
	// begin inline asm
	shfl.sync.down.b32 %r124, %r125, %r131, %r152, %r153;
	// end inline asm
	// begin inline asm
	shfl.sync.down.b32 %r129, %r130, %r131, %r152, %r153;
	// end inline asm
	mov.b64 	%rd167, {%r124, %r129};
	setp.gt.s32 	%p62, %r103, 27;
	selp.b64 	%rd168, 0, %rd167, %p62;
	add.s64 	%rd169, %rd168, %rd166;
	mov.b64 	{%r135, %r140}, %rd169;
	mov.b32 	%r141, 8;
	// begin inline asm
	shfl.sync.down.b32 %r134, %r135, %r141, %r152, %r153;
	// end inline asm
	// begin inline asm
	shfl.sync.down.b32 %r139, %r140, %r141, %r152, %r153;
	// end inline asm
	mov.b64 	%rd170, {%r134, %r139};
	setp.gt.s32 	%p63, %r103, 23;
	selp.b64 	%rd171, 0, %rd170, %p63;
	add.s64 	%rd172, %rd171, %rd169;
	mov.b64 	{%r145, %r150}, %rd172;
	mov.b32 	%r151, 16;
	// begin inline asm
	shfl.sync.down.b32 %r144, %r145, %r151, %r152, %r153;
	// end inline asm
	// begin inline asm
	shfl.sync.down.b32 %r149, %r150, %r151, %r152, %r153;
	// end inline asm
	mov.b64 	%rd173, {%r144, %r149};
	setp.gt.s32 	%p64, %r103, 15;
	selp.b64 	%rd174, 0, %rd173, %p64;
	add.s64 	%rd400, %rd174, %rd172;
	setp.ne.s32 	%p65, %r103, 0;
	@%p65 bra 	$L__BB13_47;
	shr.u32 	%r154, %r25, 2;
	and.b32  	%r155, %r154, 248;
	mov.u32 	%r156, _ZZN3cub18CUB_300001_SM_10006detail6reduce28DeviceReduceSingleTileKernelINS2_10policy_hubIlyN4cuda3std3__44plusIlEEE10Policy1000EN6thrust24THRUST_300001_SM_1000_NS18transform_iteratorI11count_labelP8DataNodellEEPlyS9_llNS7_10__identityEEEvT0_T1_T2_T3_T4_T6_E12temp_storage;
	add.s32 	%r157, %r156, %r155;
	st.shared.u64 	[%r157+16], %rd400;
$L__BB13_47:
	bar.sync 	0;
	setp.ne.s32 	%p66, %r25, 0;
	@%p66 bra 	$L__BB13_49;
	ld.shared.u64 	%rd175, [_ZZN3cub18CUB_300001_SM_10006detail6reduce28DeviceReduceSingleTileKernelINS2_10policy_hubIlyN4cuda3std3__44plusIlEEE10Policy1000EN6thrust24THRUST_300001_SM_1000_NS18transform_iteratorI11count_labelP8DataNodellEEPlyS9_llNS7_10__identityEEEvT0_T1_T2_T3_T4_T6_E12temp_storage+24];
	add.s64 	%rd176, %rd175, %rd400;
	ld.shared.u64 	%rd177, [_ZZN3cub18CUB_300001_SM_10006detail6reduce28DeviceReduceSingleTileKernelINS2_10policy_hubIlyN4cuda3std3__44plusIlEEE10Policy1000EN6thrust24THRUST_300001_SM_1000_NS18transform_iteratorI11count_labelP8DataNodellEEPlyS9_llNS7_10__identityEEEvT0_T1_T2_T3_T4_T6_E12temp_storage+32];
	add.s64 	%rd178, %rd176, %rd177;
	ld.shared.u64 	%rd179, [_ZZN3cub18CUB_300001_SM_10006detail6reduce28DeviceReduceSingleTileKernelINS2_10policy_hubIlyN4cuda3std3__44plusIlEEE10Policy1000EN6thrust24THRUST_300001_SM_1000_NS18transform_iteratorI11count_labelP8DataNodellEEPlyS9_llNS7_10__identityEEEvT0_T1_T2_T3_T4_T6_E12temp_storage+40];
	add.s64 	%rd180, %rd178, %rd179;
	ld.shared.u64 	%rd181, [_ZZN3cub18CUB_300001_SM_10006detail6reduce28DeviceReduceSingleTileKernelINS2_10policy_hubIlyN4cuda3std3__44plusIlEEE10Policy1000EN6thrust24THRUST_300001_SM_1000_NS18transform_iteratorI11count_labelP8DataNodellEEPlyS9_llNS7_10__identityEEEvT0_T1_T2_T3_T4_T6_E12temp_storage+48];
	add.s64 	%rd182, %rd180, %rd181;
	ld.shared.u64 	%rd183, [_ZZN3cub18CUB_300001_SM_10006detail6reduce28DeviceReduceSingleTileKernelINS2_10policy_hubIlyN4cuda3std3__44plusIlEEE10Policy1000EN6thrust24THRUST_300001_SM_1000_NS18transform_iteratorI11count_labelP8DataNodellEEPlyS9_llNS7_10__identityEEEvT0_T1_T2_T3_T4_T6_E12temp_storage+56];
	add.s64 	%rd184, %rd182, %rd183;
	ld.shared.u64 	%rd185, [_ZZN3cub18CUB_300001_SM_10006detail6reduce28DeviceReduceSingleTileKernelINS2_10policy_hubIlyN4cuda3std3__44plusIlEEE10Policy1000EN6thrust24THRUST_300001_SM_1000_NS18transform_iteratorI11count_labelP8DataNodellEEPlyS9_llNS7_10__identityEEEvT0_T1_T2_T3_T4_T6_E12temp_storage+64];
	add.s64 	%rd186, %rd184, %rd185;
	ld.shared.u64 	%rd187, [_ZZN3cub18CUB_300001_SM_10006detail6reduce28DeviceReduceSingleTileKernelINS2_10policy_hubIlyN4cuda3std3__44plusIlEEE10Policy1000EN6thrust24THRUST_300001_SM_1000_NS18transform_iteratorI11count_labelP8DataNodellEEPlyS9_llNS7_10__identityEEEvT0_T1_T2_T3_T4_T6_E12temp_storage+72];
	add.s64 	%rd188, %rd186, %rd187;
	ld.shared.u64 	%rd189, [_ZZN3cub18CUB_300001_SM_10006detail6reduce28DeviceReduceSingleTileKernelINS2_10policy_hubIlyN4cuda3std3__44plusIlEEE10Policy1000EN6thrust24THRUST_300001_SM_1000_NS18transform_iteratorI11count_labelP8DataNodellEEPlyS9_llNS7_10__identityEEEvT0_T1_T2_T3_T4_T6_E12temp_storage+80];
	add.s64 	%rd190, %rd188, %rd189;
	ld.shared.u64 	%rd191, [_ZZN3cub18CUB_300001_SM_10006detail6reduce28DeviceReduceSingleTileKernelINS2_10policy_hubIlyN4cuda3std3__44plusIlEEE10Policy1000EN6thrust24THRUST_300001_SM_1000_NS18transform_iteratorI11count_labelP8DataNodellEEPlyS9_llNS7_10__identityEEEvT0_T1_T2_T3_T4_T6_E12temp_storage+88];
	add.s64 	%rd192, %rd190, %rd191;
	ld.shared.u64 	%rd193, [_ZZN3cub18CUB_300001_SM_10006detail6reduce28DeviceReduceSingleTileKernelINS2_10policy_hubIlyN4cuda3std3__44plusIlEEE10Policy1000EN6thrust24THRUST_300001_SM_1000_NS18transform_iteratorI11count_labelP8DataNodellEEPlyS9_llNS7_10__identityEEEvT0_T1_T2_T3_T4_T6_E12temp_storage+96];
	add.s64 	%rd194, %rd192, %rd193;
	ld.shared.u64 	%rd195, [_ZZN3cub18CUB_300001_SM_10006detail6reduce28DeviceReduceSingleTileKernelINS2_10policy_hubIlyN4cuda3std3__44plusIlEEE10Policy1000EN6thrust24THRUST_300001_SM_1000_NS18transform_iteratorI11count_labelP8DataNodellEEPlyS9_llNS7_10__identityEEEvT0_T1_T2_T3_T4_T6_E12temp_storage+104];
	add.s64 	%rd196, %rd194, %rd195;
	ld.shared.u64 	%rd197, [_ZZN3cub18CUB_300001_SM_10006detail6reduce28DeviceReduceSingleTileKernelINS2_10policy_hubIlyN4cuda3std3__44plusIlEEE10Policy1000EN6thrust24THRUST_300001_SM_1000_NS18transform_iteratorI11count_labelP8DataNodellEEPlyS9_llNS7_10__identityEEEvT0_T1_T2_T3_T4_T6_E12temp_storage+112];
	add.s64 	%rd198, %rd196, %rd197;
	ld.shared.u64 	%rd199, [_ZZN3cub18CUB_300001_SM_10006detail6reduce28DeviceReduceSingleTileKernelINS2_10policy_hubIlyN4cuda3std3__44plusIlEEE10Policy1000EN6thrust24THRUST_300001_SM_1000_NS18transform_iteratorI11count_labelP8DataNodellEEPlyS9_llNS7_10__identityEEEvT0_T1_T2_T3_T4_T6_E12temp_storage+120];
	add.s64 	%rd200, %rd198, %rd199;
	ld.shared.u64 	%rd201, [_ZZN3cub18CUB_300001_SM_10006detail6reduce28DeviceReduceSingleTileKernelINS2_10policy_hubIlyN4cuda3std3__44plusIlEEE10Policy1000EN6thrust24THRUST_300001_SM_1000_NS18transform_iteratorI11count_labelP8DataNodellEEPlyS9_llNS7_10__identityEEEvT0_T1_T2_T3_T4_T6_E12temp_storage+128];
	add.s64 	%rd202, %rd200, %rd201;
	ld.shared.u64 	%rd203, [_ZZN3cub18CUB_300001_SM_10006detail6reduce28DeviceReduceSingleTileKernelINS2_10policy_hubIlyN4cuda3std3__44plusIlEEE10Policy1000EN6thrust24THRUST_300001_SM_1000_NS18transform_iteratorI11count_labelP8DataNodellEEPlyS9_llNS7_10__identityEEEvT0_T1_T2_T3_T4_T6_E12temp_storage+136];
	add.s64 	%rd400, %rd202, %rd203;
$L__BB13_49:
	mov.u32 	%r310, %tid.x;
	setp.ne.s32 	%p138, %r310, 0;
	@%p138 bra 	$L__BB13_51;
	add.s64 	%rd373, %rd400, %rd60;
	st.global.u64 	[%rd1], %rd373;
$L__BB13_51:
	ret;

}
	// .globl	_ZN3cub18CUB_300001_SM_10006detail6reduce18DeviceReduceKernelINS2_10policy_hubIlyN4cuda3std3__44plusIlEEE10Policy1000EN6thrust24THRUST_300001_SM_1000_NS18transform_iteratorI11count_labelP8DataNodellEEyS9_lNS7_10__identityEEEvT0_PT3_T1_NS0_13GridEvenShareISN_EET2_T4_
.visible .entry _ZN3cub18CUB_300001_SM_10006detail6reduce18DeviceReduceKernelINS2_10policy_hubIlyN4cuda3std3__44plusIlEEE10Policy1000EN6thrust24THRUST_300001_SM_1000_NS18transform_iteratorI11count_labelP8DataNodellEEyS9_lNS7_10__identityEEEvT0_PT3_T1_NS0_13GridEvenShareISN_EET2_T4_(
	.param .align 8 .b8 _ZN3cub18CUB_300001_SM_10006detail6reduce18DeviceReduceKernelINS2_10policy_hubIlyN4cuda3std3__44plusIlEEE10Policy1000EN6thrust24THRUST_300001_SM_1000_NS18transform_iteratorI11count_labelP8DataNodellEEyS9_lNS7_10__identityEEEvT0_PT3_T1_NS0_13GridEvenShareISN_EET2_T4__param_0[16],
	.param .u64 .ptr .align 1 _ZN3cub18CUB_300001_SM_10006detail6reduce18DeviceReduceKernelINS2_10policy_hubIlyN4cuda3std3__44plusIlEEE10Policy1000EN6thrust24THRUST_300001_SM_1000_NS18transform_iteratorI11count_labelP8DataNodellEEyS9_lNS7_10__identityEEEvT0_PT3_T1_NS0_13GridEvenShareISN_EET2_T4__param_1,
	.param .u64 _ZN3cub18CUB_300001_SM_10006detail6reduce18DeviceReduceKernelINS2_10policy_hubIlyN4cuda3std3__44plusIlEEE10Policy1000EN6thrust24THRUST_300001_SM_1000_NS18transform_iteratorI11count_labelP8DataNodellEEyS9_lNS7_10__identityEEEvT0_PT3_T1_NS0_13GridEvenShareISN_EET2_T4__param_2,
	.param .align 8 .b8 _ZN3cub18CUB_300001_SM_10006detail6reduce18DeviceReduceKernelINS2_10policy_hubIlyN4cuda3std3__44plusIlEEE10Policy1000EN6thrust24THRUST_300001_SM_1000_NS18transform_iteratorI11count_labelP8DataNodellEEyS9_lNS7_10__identityEEEvT0_PT3_T1_NS0_13GridEvenShareISN_EET2_T4__param_3[72],
	.param .align 1 .b8 _ZN3cub18CUB_300001_SM_10006detail6reduce18DeviceReduceKernelINS2_10policy_hubIlyN4cuda3std3__44plusIlEEE10Policy1000EN6thrust24THRUST_300001_SM_1000_NS18transform_iteratorI11count_labelP8DataNodellEEyS9_lNS7_10__identityEEEvT0_PT3_T1_NS0_13GridEvenShareISN_EET2_T4__param_4[1],
	.param .align 1 .b8 _ZN3cub18CUB_300001_SM_10006detail6reduce18DeviceReduceKernelINS2_10policy_hubIlyN4cuda3std3__44plusIlEEE10Policy1000EN6thrust24THRUST_300001_SM_1000_NS18transform_iteratorI11count_labelP8DataNodellEEyS9_lNS7_10__identityEEEvT0_PT3_T1_NS0_13GridEvenShareISN_EET2_T4__param_5[1]
)
.maxntid 512
{
	.reg .pred 	%p<138>;
	.reg .b16 	%rs<4>;
	.reg .b32 	%r<354>;
	.reg .b64 	%rd<415>;
	// demoted variable
	.shared .align 8 .b8 _ZZN3cub18CUB_300001_SM_10006detail6reduce18DeviceReduceKernelINS2_10policy_hubIlyN4cuda3std3__44plusIlEEE10Policy1000EN6thrust24THRUST_300001_SM_1000_NS18transform_iteratorI11count_labelP8DataNodellEEyS9_lNS7_10__identityEEEvT0_PT3_T1_NS0_13GridEvenShareISN_EET2_T4_E12temp_storage[152];
	ld.param.u32 	%r2, [_ZN3cub18CUB_300001_SM_10006detail6reduce18DeviceReduceKernelINS2_10policy_hubIlyN4cuda3std3__44plusIlEEE10Policy1000EN6thrust24THRUST_300001_SM_1000_NS18transform_iteratorI11count_labelP8DataNodellEEyS9_lNS7_10__identityEEEvT0_PT3_T1_NS0_13GridEvenShareISN_EET2_T4__param_0+8];
	ld.param.u64 	%rd1, [_ZN3cub18CUB_300001_SM_10006detail6reduce18DeviceReduceKernelINS2_10policy_hubIlyN4cuda3std3__44plusIlEEE10Policy1000EN6thrust24THRUST_300001_SM_1000_NS18transform_iteratorI11count_labelP8DataNodellEEyS9_lNS7_10__identityEEEvT0_PT3_T1_NS0_13GridEvenShareISN_EET2_T4__param_3+32];
	ld.param.u32 	%r1, [_ZN3cub18CUB_300001_SM_10006detail6reduce18DeviceReduceKernelINS2_10policy_hubIlyN4cuda3std3__44plusIlEEE10Policy1000EN6thrust24THRUST_300001_SM_1000_NS18transform_iteratorI11count_labelP8DataNodellEEyS9_lNS7_10__identityEEEvT0_PT3_T1_NS0_13GridEvenShareISN_EET2_T4__param_3+40];
	ld.param.u64 	%rd64, [_ZN3cub18CUB_300001_SM_10006detail6reduce18DeviceReduceKernelINS2_10policy_hubIlyN4cuda3std3__44plusIlEEE10Policy1000EN6thrust24THRUST_300001_SM_1000_NS18transform_iteratorI11count_labelP8DataNodellEEyS9_lNS7_10__identityEEEvT0_PT3_T1_NS0_13GridEvenShareISN_EET2_T4__param_0];
	cvta.to.global.u64 	%rd2, %rd64;
	mov.u32 	%r3, %ctaid.x;
	mul.lo.s32 	%r51, %r1, 3584;
	cvt.s64.s32 	%rd3, %r51;
	mul.lo.s32 	%r52, %r3, 3584;
	cvt.u64.u32 	%rd4, %r52;
	sub.s64 	%rd5, %rd1, %rd4;
	setp.gt.u64 	%p1, %rd5, 3583;
	@%p1 bra 	$L__BB14_25;
	cvt.u32.u64 	%r180, %rd4;
	cvt.u32.u64 	%r4, %rd1;
	sub.s32 	%r5, %r4, %r180;
	mov.u32 	%r6, %tid.x;
	setp.ge.s32 	%p66, %r6, %r5;
	mov.b64 	%rd398, 0;
	mov.u32 	%r341, %r6;
	@%p66 bra 	$L__BB14_3;
	add.s32 	%r182, %r180, %r6;
	mul.wide.u32 	%rd210, %r182, 96;
	add.s64 	%rd211, %rd2, %rd210;
	ld.global.u32 	%r183, [%rd211+80];
	setp.eq.s32 	%p67, %r183, %r2;
	selp.u64 	%rd398, 1, 0, %p67;
	add.s32 	%r341, %r6, 512;
$L__BB14_3:
	setp.ge.s32 	%p68, %r341, %r5;
	@%p68 bra 	$L__BB14_16;
	not.b32 	%r185, %r341;
	add.s32 	%r186, %r185, %r4;
	sub.s32 	%r187, %r186, %r180;
	shr.u32 	%r188, %r187, 9;
	add.s32 	%r9, %r188, 1;
	and.b32  	%r10, %r9, 15;
	setp.lt.u32 	%p69, %r187, 7680;
	@%p69 bra 	$L__BB14_7;
	and.b32  	%r189, %r9, 16777200;
	neg.s32 	%r339, %r189;
	mul.wide.u32 	%rd213, %r3, 344064;
	mul.wide.u32 	%rd214, %r341, 96;
	add.s64 	%rd215, %rd213, %rd214;
	add.s64 	%rd216, %rd215, %rd2;
	add.s64 	%rd389, %rd216, 393296;
$L__BB14_6:
	.pragma "nounroll";
	ld.global.u32 	%r190, [%rd389+-393216];
	setp.eq.s32 	%p70, %r190, %r2;
	selp.u64 	%rd217, 1, 0, %p70;
	add.s64 	%rd218, %rd398, %rd217;
	ld.global.u32 	%r191, [%rd389+-344064];
	setp.eq.s32 	%p71, %r191, %r2;
	selp.u64 	%rd219, 1, 0, %p71;
	add.s64 	%rd220, %rd218, %rd219;
	ld.global.u32 	%r192, [%rd389+-294912];
	setp.eq.s32 	%p72, %r192, %r2;
	selp.u64 	%rd221, 1, 0, %p72;
	add.s64 	%rd222, %rd220, %rd221;
	ld.global.u32 	%r193, [%rd389+-245760];
	setp.eq.s32 	%p73, %r193, %r2;
	selp.u64 	%rd223, 1, 0, %p73;
	add.s64 	%rd224, %rd222, %rd223;
	ld.global.u32 	%r194, [%rd389+-196608];
	setp.eq.s32 	%p74, %r194, %r2;
	selp.u64 	%rd225, 1, 0, %p74;
	add.s64 	%rd226, %rd224, %rd225;
	ld.global.u32 	%r195, [%rd389+-147456];
	setp.eq.s32 	%p75, %r195, %r2;
	selp.u64 	%rd227, 1, 0, %p75;
	add.s64 	%rd228, %rd226, %rd227;
	ld.global.u32 	%r196, [%rd389+-98304];
	setp.eq.s32 	%p76, %r196, %r2;
	selp.u64 	%rd229, 1, 0, %p76;
	add.s64 	%rd230, %rd228, %rd229;
	ld.global.u32 	%r197, [%rd389+-49152];
	setp.eq.s32 	%p77, %r197, %r2;
	selp.u64 	%rd231, 1, 0, %p77;
	add.s64 	%rd232, %rd230, %rd231;
	ld.global.u32 	%r198, [%rd389];
	setp.eq.s32 	%p78, %r198, %r2;
	selp.u64 	%rd233, 1, 0, %p78;
	add.s64 	%rd234, %rd232, %rd233;
	ld.global.u32 	%r199, [%rd389+49152];
	setp.eq.s32 	%p79, %r199, %r2;
	selp.u64 	%rd235, 1, 0, %p79;
	add.s64 	%rd236, %rd234, %rd235;
	ld.global.u32 	%r200, [%rd389+98304];
	setp.eq.s32 	%p80, %r200, %r2;
	selp.u64 	%rd237, 1, 0, %p80;
	add.s64 	%rd238, %rd236, %rd237;
	ld.global.u32 	%r201, [%rd389+147456];
	setp.eq.s32 	%p81, %r201, %r2;
	selp.u64 	%rd239, 1, 0, %p81;
	add.s64 	%rd240, %rd238, %rd239;
	ld.global.u32 	%r202, [%rd389+196608];
	setp.eq.s32 	%p82, %r202, %r2;
	selp.u64 	%rd241, 1, 0, %p82;
	add.s64 	%rd242, %rd240, %rd241;
	ld.global.u32 	%r203, [%rd389+245760];
	setp.eq.s32 	%p83, %r203, %r2;
	selp.u64 	%rd243, 1, 0, %p83;
	add.s64 	%rd244, %rd242, %rd243;
	ld.global.u32 	%r204, [%rd389+294912];
	setp.eq.s32 	%p84, %r204, %r2;
	selp.u64 	%rd245, 1, 0, %p84;
	add.s64 	%rd246, %rd244, %rd245;
	ld.global.u32 	%r205, [%rd389+344064];
	setp.eq.s32 	%p85, %r205, %r2;
	selp.u64 	%rd247, 1, 0, %p85;
	add.s64 	%rd398, %rd246, %rd247;
	add.s32 	%r341, %r341, 8192;
	add.s32 	%r339, %r339, 16;
	add.s64 	%rd389, %rd389, 786432;
	setp.ne.s32 	%p86, %r339, 0;
	@%p86 bra 	$L__BB14_6;
$L__BB14_7:
	setp.eq.s32 	%p87, %r10, 0;
	@%p87 bra 	$L__BB14_16;
	and.b32  	%r17, %r9, 7;
	setp.lt.u32 	%p88, %r10, 8;
	@%p88 bra 	$L__BB14_10;
	cvt.s64.s32 	%rd249, %r341;
	add.s64 	%rd250, %rd249, %rd4;
	mad.lo.s64 	%rd251, %rd250, 96, %rd2;
	ld.global.u32 	%r206, [%rd251+80];
	setp.eq.s32 	%p89, %r206, %r2;
	selp.u64 	%rd252, 1, 0, %p89;
	add.s64 	%rd253, %rd398, %rd252;
	ld.global.u32 	%r207, [%rd251+49232];
	setp.eq.s32 	%p90, %r207, %r2;
	selp.u64 	%rd254, 1, 0, %p90;
	add.s64 	%rd255, %rd253, %rd254;
	ld.global.u32 	%r208, [%rd251+98384];
	setp.eq.s32 	%p91, %r208, %r2;
	selp.u64 	%rd256, 1, 0, %p91;
	add.s64 	%rd257, %rd255, %rd256;
	ld.global.u32 	%r209, [%rd251+147536];
	setp.eq.s32 	%p92, %r209, %r2;
	selp.u64 	%rd258, 1, 0, %p92;
	add.s64 	%rd259, %rd257, %rd258;
	ld.global.u32 	%r210, [%rd251+196688];
	setp.eq.s32 	%p93, %r210, %r2;
	selp.u64 	%rd260, 1, 0, %p93;
	add.s64 	%rd261, %rd259, %rd260;
	ld.global.u32 	%r211, [%rd251+245840];
	setp.eq.s32 	%p94, %r211, %r2;
	selp.u64 	%rd262, 1, 0, %p94;
	add.s64 	%rd263, %rd261, %rd262;
	ld.global.u32 	%r212, [%rd251+294992];
	setp.eq.s32 	%p95, %r212, %r2;
	selp.u64 	%rd264, 1, 0, %p95;
	add.s64 	%rd265, %rd263, %rd264;
	ld.global.u32 	%r213, [%rd251+344144];
	setp.eq.s32 	%p96, %r213, %r2;
	selp.u64 	%rd266, 1, 0, %p96;
	add.s64 	%rd398, %rd265, %rd266;
	add.s32 	%r341, %r341, 4096;
$L__BB14_10:
	setp.eq.s32 	%p97, %r17, 0;
	@%p97 bra 	$L__BB14_16;
	and.b32  	%r20, %r9, 3;
	setp.lt.u32 	%p98, %r17, 4;
	@%p98 bra 	$L__BB14_13;
	cvt.s64.s32 	%rd268, %r341;
	add.s64 	%rd269, %rd268, %rd4;
	mad.lo.s64 	%rd270, %rd269, 96, %rd2;
	ld.global.u32 	%r214, [%rd270+80];
	setp.eq.s32 	%p99, %r214, %r2;
	selp.u64 	%rd271, 1, 0, %p99;
	add.s64 	%rd272, %rd398, %rd271;
	ld.global.u32 	%r215, [%rd270+49232];
	setp.eq.s32 	%p100, %r215, %r2;
	selp.u64 	%rd273, 1, 0, %p100;
	add.s64 	%rd274, %rd272, %rd273;
	ld.global.u32 	%r216, [%rd270+98384];
	setp.eq.s32 	%p101, %r216, %r2;
	selp.u64 	%rd275, 1, 0, %p101;
	add.s64 	%rd276, %rd274, %rd275;
	ld.global.u32 	%r217, [%rd270+147536];
	setp.eq.s32 	%p102, %r217, %r2;
	selp.u64 	%rd277, 1, 0, %p102;
	add.s64 	%rd398, %rd276, %rd277;
	add.s32 	%r341, %r341, 2048;
$L__BB14_13:
	setp.eq.s32 	%p103, %r20, 0;
	@%p103 bra 	$L__BB14_16;
	mul.wide.u32 	%rd278, %r3, 344064;
	add.s64 	%rd279, %rd278, %rd2;
	add.s64 	%rd21, %rd279, 80;
	neg.s32 	%r344, %r20;
$L__BB14_15:
	.pragma "nounroll";
	mul.wide.s32 	%rd280, %r341, 96;
	add.s64 	%rd281, %rd21, %rd280;
	ld.global.u32 	%r218, [%rd281];
	setp.eq.s32 	%p104, %r218, %r2;
	selp.u64 	%rd282, 1, 0, %p104;
	add.s64 	%rd398, %rd398, %rd282;
	add.s32 	%r341, %r341, 512;
	add.s32 	%r344, %r344, 1;
	setp.ne.s32 	%p105, %r344, 0;
	@%p105 bra 	$L__BB14_15;
$L__BB14_16:
	setp.lt.s32 	%p106, %r5, 512;
	@%p106 bra 	$L__BB14_21;
	// begin inline asm
	mov.u32 %r282, %laneid;
	// end inline asm
	mov.b64 	{%r284, %r289}, %rd398;
	mov.b32 	%r290, 1;
	mov.b32 	%r331, 31;
	mov.b32 	%r332, -1;
	// begin inline asm
	shfl.sync.down.b32 %r283, %r284, %r290, %r331, %r332;
	// end inline asm
	// begin inline asm
	shfl.sync.down.b32 %r288, %r289, %r290, %r331, %r332;
	// end inline asm
	mov.b64 	%rd341, {%r283, %r288};
	setp.gt.s32 	%p130, %r282, 30;
	selp.b64 	%rd342, 0, %rd341, %p130;
	add.s64 	%rd343, %rd342, %rd398;
	mov.b64 	{%r294, %r299}, %rd343;
	mov.b32 	%r300, 2;
	// begin inline asm
	shfl.sync.down.b32 %r293, %r294, %r300, %r331, %r332;
	// end inline asm
	// begin inline asm
	shfl.sync.down.b32 %r298, %r299, %r300, %r331, %r332;
	// end inline asm
	mov.b64 	%rd344, {%r293, %r298};
	setp.gt.s32 	%p131, %r282, 29;
	selp.b64 	%rd345, 0, %rd344, %p131;
	add.s64 	%rd346, %rd345, %rd343;
	mov.b64 	{%r304, %r309}, %rd346;
	mov.b32 	%r310, 4;
	// begin inline asm
	shfl.sync.down.b32 %r303, %r304, %r310, %r331, %r332;
	// end inline asm
	// begin inline asm
	shfl.sync.down.b32 %r308, %r309, %r310, %r331, %r332;
	// end inline asm
	mov.b64 	%rd347, {%r303, %r308};
	setp.gt.s32 	%p132, %r282, 27;
	selp.b64 	%rd348, 0, %rd347, %p132;
	add.s64 	%rd349, %rd348, %rd346;
	mov.b64 	{%r314, %r319}, %rd349;
	mov.b32 	%r320, 8;
	// begin inline asm
	shfl.sync.down.b32 %r313, %r314, %r320, %r331, %r332;
	// end inline asm
	// begin inline asm
	shfl.sync.down.b32 %r318, %r319, %r320, %r331, %r332;
	// end inline asm
	mov.b64 	%rd350, {%r313, %r318};
	setp.gt.s32 	%p133, %r282, 23;
	selp.b64 	%rd351, 0, %rd350, %p133;
	add.s64 	%rd352, %rd351, %rd349;
	mov.b64 	{%r324, %r329}, %rd352;
	mov.b32 	%r330, 16;
	// begin inline asm
	shfl.sync.down.b32 %r323, %r324, %r330, %r331, %r332;
	// end inline asm
	// begin inline asm
	shfl.sync.down.b32 %r328, %r329, %r330, %r331, %r332;
	// end inline asm
	mov.b64 	%rd353, {%r323, %r328};
	setp.gt.s32 	%p134, %r282, 15;
	selp.b64 	%rd354, 0, %rd353, %p134;
	add.s64 	%rd414, %rd354, %rd352;
	setp.ne.s32 	%p135, %r282, 0;
	@%p135 bra 	$L__BB14_19;
	shr.u32 	%r333, %r6, 2;
	and.b32  	%r334, %r333, 248;
	mov.u32 	%r335, _ZZN3cub18CUB_300001_SM_10006detail6reduce18DeviceReduceKernelINS2_10policy_hubIlyN4cuda3std3__44plusIlEEE10Policy1000EN6thrust24THRUST_300001_SM_1000_NS18transform_iteratorI11count_labelP8DataNodellEEyS9_lNS7_10__identityEEEvT0_PT3_T1_NS0_13GridEvenShareISN_EET2_T4_E12temp_storage;
	add.s32 	%r336, %r335, %r334;
	st.shared.u64 	[%r336+16], %rd414;
$L__BB14_19:
	bar.sync 	0;
	setp.ne.s32 	%p136, %r6, 0;
	@%p136 bra 	$L__BB14_46;
	ld.shared.u64 	%rd355, [_ZZN3cub18CUB_300001_SM_10006detail6reduce18DeviceReduceKernelINS2_10policy_hubIlyN4cuda3std3__44plusIlEEE10Policy1000EN6thrust24THRUST_300001_SM_1000_NS18transform_iteratorI11count_labelP8DataNodellEEyS9_lNS7_10__identityEEEvT0_PT3_T1_NS0_13GridEvenShareISN_EET2_T4_E12temp_storage+24];
	add.s64 	%rd356, %rd355, %rd414;
	ld.shared.u64 	%rd357, [_ZZN3cub18CUB_300001_SM_10006detail6reduce18DeviceReduceKernelINS2_10policy_hubIlyN4cuda3std3__44plusIlEEE10Policy1000EN6thrust24THRUST_300001_SM_1000_NS18transform_iteratorI11count_labelP8DataNodellEEyS9_lNS7_10__identityEEEvT0_PT3_T1_NS0_13GridEvenShareISN_EET2_T4_E12temp_storage+32];
	add.s64 	%rd358, %rd356, %rd357;
	ld.shared.u64 	%rd359, [_ZZN3cub18CUB_300001_SM_10006detail6reduce18DeviceReduceKernelINS2_10policy_hubIlyN4cuda3std3__44plusIlEEE10Policy1000EN6thrust24THRUST_300001_SM_1000_NS18transform_iteratorI11count_labelP8DataNodellEEyS9_lNS7_10__identityEEEvT0_PT3_T1_NS0_13GridEvenShareISN_EET2_T4_E12temp_storage+40];
	add.s64 	%rd360, %rd358, %rd359;
	ld.shared.u64 	%rd361, [_ZZN3cub18CUB_300001_SM_10006detail6reduce18DeviceReduceKernelINS2_10policy_hubIlyN4cuda3std3__44plusIlEEE10Policy1000EN6thrust24THRUST_300001_SM_1000_NS18transform_iteratorI11count_labelP8DataNodellEEyS9_lNS7_10__identityEEEvT0_PT3_T1_NS0_13GridEvenShareISN_EET2_T4_E12temp_storage+48];
	add.s64 	%rd362, %rd360, %rd361;
	ld.shared.u64 	%rd363, [_ZZN3cub18CUB_300001_SM_10006detail6reduce18DeviceReduceKernelINS2_10policy_hubIlyN4cuda3std3__44plusIlEEE10Policy1000EN6thrust24THRUST_300001_SM_1000_NS18transform_iteratorI11count_labelP8DataNodellEEyS9_lNS7_10__identityEEEvT0_PT3_T1_NS0_13GridEvenShareISN_EET2_T4_E12temp_storage+56];
	add.s64 	%rd364, %rd362, %rd363;
	ld.shared.u64 	%rd365, [_ZZN3cub18CUB_300001_SM_10006detail6reduce18DeviceReduceKernelINS2_10policy_hubIlyN4cuda3std3__44plusIlEEE10Policy1000EN6thrust24THRUST_300001_SM_1000_NS18transform_iteratorI11count_labelP8DataNodellEEyS9_lNS7_10__identityEEEvT0_PT3_T1_NS0_13GridEvenShareISN_EET2_T4_E12temp_storage+64];
	add.s64 	%rd366, %rd364, %rd365;
	ld.shared.u64 	%rd367, [_ZZN3cub18CUB_300001_SM_10006detail6reduce18DeviceReduceKernelINS2_10policy_hubIlyN4cuda3std3__44plusIlEEE10Policy1000EN6thrust24THRUST_300001_SM_1000_NS18transform_iteratorI11count_labelP8DataNodellEEyS9_lNS7_10__identityEEEvT0_PT3_T1_NS0_13GridEvenShareISN_EET2_T4_E12temp_storage+72];
	add.s64 	%rd368, %rd366, %rd367;
	ld.shared.u64 	%rd369, [_ZZN3cub18CUB_300001_SM_10006detail6reduce18DeviceReduceKernelINS2_10policy_hubIlyN4cuda3std3__44plusIlEEE10Policy1000EN6thrust24THRUST_300001_SM_1000_NS18transform_iteratorI11count_labelP8DataNodellEEyS9_lNS7_10__identityEEEvT0_PT3_T1_NS0_13GridEvenShareISN_EET2_T4_E12temp_storage+80];
	add.s64 	%rd370, %rd368, %rd369;
	ld.shared.u64 	%rd371, [_ZZN3cub18CUB_300001_SM_10006detail6reduce18DeviceReduceKernelINS2_10policy_hubIlyN4cuda3std3__44plusIlEEE10Policy1000EN6thrust24THRUST_300001_SM_1000_NS18transform_iteratorI11count_labelP8DataNodellEEyS9_lNS7_10__identityEEEvT0_PT3_T1_NS0_13GridEvenShareISN_EET2_T4_E12temp_storage+88];
	add.s64 	%rd372, %rd370, %rd371;
	ld.shared.u64 	%rd373, [_ZZN3cub18CUB_300001_SM_10006detail6reduce18DeviceReduceKernelINS2_10policy_hubIlyN4cuda3std3__44plusIlEEE10Policy1000EN6thrust24THRUST_300001_SM_1000_NS18transform_iteratorI11count_labelP8DataNodellEEyS9_lNS7_10__identityEEEvT0_PT3_T1_NS0_13GridEvenShareISN_EET2_T4_E12temp_storage+96];
	add.s64 	%rd374, %rd372, %rd373;
	ld.shared.u64 	%rd375, [_ZZN3cub18CUB_300001_SM_10006detail6reduce18DeviceReduceKernelINS2_10policy_hubIlyN4cuda3std3__44plusIlEEE10Policy1000EN6thrust24THRUST_300001_SM_1000_NS18transform_iteratorI11count_labelP8DataNodellEEyS9_lNS7_10__identityEEEvT0_PT3_T1_NS0_13GridEvenShareISN_EET2_T4_E12temp_storage+104];
	add.s64 	%rd376, %rd374, %rd375;
	ld.shared.u64 	%rd377, [_ZZN3cub18CUB_300001_SM_10006detail6reduce18DeviceReduceKernelINS2_10policy_hubIlyN4cuda3std3__44plusIlEEE10Policy1000EN6thrust24THRUST_300001_SM_1000_NS18transform_iteratorI11count_labelP8DataNodellEEyS9_lNS7_10__identityEEEvT0_PT3_T1_NS0_13GridEvenShareISN_EET2_T4_E12temp_storage+112];
	add.s64 	%rd378, %rd376, %rd377;
	ld.shared.u64 	%rd379, [_ZZN3cub18CUB_300001_SM_10006detail6reduce18DeviceReduceKernelINS2_10policy_hubIlyN4cuda3std3__44plusIlEEE10Policy1000EN6thrust24THRUST_300001_SM_1000_NS18transform_iteratorI11count_labelP8DataNodellEEyS9_lNS7_10__identityEEEvT0_PT3_T1_NS0_13GridEvenShareISN_EET2_T4_E12temp_storage+120];
	add.s64 	%rd380, %rd378, %rd379;
	ld.shared.u64 	%rd381, [_ZZN3cub18CUB_300001_SM_10006detail6reduce18DeviceReduceKernelINS2_10policy_hubIlyN4cuda3std3__44plusIlEEE10Policy1000EN6thrust24THRUST_300001_SM_1000_NS18transform_iteratorI11count_labelP8DataNodellEEyS9_lNS7_10__identityEEEvT0_PT3_T1_NS0_13GridEvenShareISN_EET2_T4_E12temp_storage+128];
	add.s64 	%rd382, %rd380, %rd381;
	ld.shared.u64 	%rd383, [_ZZN3cub18CUB_300001_SM_10006detail6reduce18DeviceReduceKernelINS2_10policy_hubIlyN4cuda3std3__44plusIlEEE10Policy1000EN6thrust24THRUST_300001_SM_1000_NS18transform_iteratorI11count_labelP8DataNodellEEyS9_lNS7_10__identityEEEvT0_PT3_T1_NS0_13GridEvenShareISN_EET2_T4_E12temp_storage+136];
	add.s64 	%rd414, %rd382, %rd383;
	bra.uni 	$L__BB14_46;
$L__BB14_21:
	// begin inline asm
	mov.u32 %r219, %laneid;
	// end inline asm
	and.b32  	%r270, %r6, 992;
	add.s32 	%r271, %r270, 32;
	setp.gt.s32 	%p107, %r271, %r5;
	not.b32 	%r272, %r270;
	add.s32 	%r273, %r5, %r272;
	selp.b32 	%r268, %r273, 31, %p107;
	mov.b64 	{%r221, %r226}, %rd398;
	mov.b32 	%r227, 1;
	mov.b32 	%r269, -1;
	// begin inline asm
	shfl.sync.down.b32 %r220, %r221, %r227, %r268, %r269;
	// end inline asm
	// begin inline asm
	shfl.sync.down.b32 %r225, %r226, %r227, %r268, %r269;
	// end inline asm
	mov.b64 	%rd283, {%r220, %r225};
	setp.lt.s32 	%p108, %r219, %r268;
	selp.b64 	%rd284, %rd283, 0, %p108;
	add.s64 	%rd285, %rd284, %rd398;
	mov.b64 	{%r231, %r236}, %rd285;
	mov.b32 	%r237, 2;
	// begin inline asm
	shfl.sync.down.b32 %r230, %r231, %r237, %r268, %r269;
	// end inline asm
	// begin inline asm
	shfl.sync.down.b32 %r235, %r236, %r237, %r268, %r269;
	// end inline asm
	mov.b64 	%rd286, {%r230, %r235};
	add.s32 	%r274, %r219, 2;
	setp.gt.s32 	%p109, %r274, %r268;
	selp.b64 	%rd287, 0, %rd286, %p109;
	add.s64 	%rd288, %rd287, %rd285;
	mov.b64 	{%r241, %r246}, %rd288;
	mov.b32 	%r247, 4;
	// begin inline asm
	shfl.sync.down.b32 %r240, %r241, %r247, %r268, %r269;
	// end inline asm
	// begin inline asm
	shfl.sync.down.b32 %r245, %r246, %r247, %r268, %r269;
	// end inline asm
	mov.b64 	%rd289, {%r240, %r245};
	add.s32 	%r275, %r219, 4;
	setp.gt.s32 	%p110, %r275, %r268;
	selp.b64 	%rd290, 0, %rd289, %p110;
	add.s64 	%rd291, %rd290, %rd288;
	mov.b64 	{%r251, %r256}, %rd291;
	mov.b32 	%r257, 8;
	// begin inline asm
	shfl.sync.down.b32 %r250, %r251, %r257, %r268, %r269;
	// end inline asm
	// begin inline asm
	shfl.sync.down.b32 %r255, %r256, %r257, %r268, %r269;
	// end inline asm
	mov.b64 	%rd292, {%r250, %r255};
	add.s32 	%r276, %r219, 8;
	setp.gt.s32 	%p111, %r276, %r268;
	selp.b64 	%rd293, 0, %rd292, %p111;
	add.s64 	%rd294, %rd293, %rd291;
	mov.b64 	{%r261, %r266}, %rd294;
	mov.b32 	%r267, 16;
	// begin inline asm
	shfl.sync.down.b32 %r260, %r261, %r267, %r268, %r269;
	// end inline asm
	// begin inline asm
	shfl.sync.down.b32 %r265, %r266, %r267, %r268, %r269;
	// end inline asm
	mov.b64 	%rd295, {%r260, %r265};
	add.s32 	%r277, %r219, 16;
	setp.gt.s32 	%p112, %r277, %r268;
	selp.b64 	%rd296, 0, %rd295, %p112;
	add.s64 	%rd414, %rd296, %rd294;
	setp.ne.s32 	%p113, %r219, 0;
	@%p113 bra 	$L__BB14_23;
	shr.u32 	%r278, %r6, 2;
	and.b32  	%r279, %r278, 248;
	mov.u32 	%r280, _ZZN3cub18CUB_300001_SM_10006detail6reduce18DeviceReduceKernelINS2_10policy_hubIlyN4cuda3std3__44plusIlEEE10Policy1000EN6thrust24THRUST_300001_SM_1000_NS18transform_iteratorI11count_labelP8DataNodellEEyS9_lNS7_10__identityEEEvT0_PT3_T1_NS0_13GridEvenShareISN_EET2_T4_E12temp_storage;
	add.s32 	%r281, %r280, %r279;
	st.shared.u64 	[%r281+16], %rd414;
$L__BB14_23:
	bar.sync 	0;
	setp.ne.s32 	%p114, %r6, 0;
	@%p114 bra 	$L__BB14_46;
	setp.gt.s32 	%p115, %r5, 32;
	ld.shared.u64 	%rd297, [_ZZN3cub18CUB_300001_SM_10006detail6reduce18DeviceReduceKernelINS2_10policy_hubIlyN4cuda3std3__44plusIlEEE10Policy1000EN6thrust24THRUST_300001_SM_1000_NS18transform_iteratorI11count_labelP8DataNodellEEyS9_lNS7_10__identityEEEvT0_PT3_T1_NS0_13GridEvenShareISN_EET2_T4_E12temp_storage+24];
	selp.b64 	%rd298, %rd297, 0, %p115;
	add.s64 	%rd299, %rd298, %rd414;
	setp.gt.s32 	%p116, %r5, 64;
	ld.shared.u64 	%rd300, [_ZZN3cub18CUB_300001_SM_10006detail6reduce18DeviceReduceKernelINS2_10policy_hubIlyN4cuda3std3__44plusIlEEE10Policy1000EN6thrust24THRUST_300001_SM_1000_NS18transform_iteratorI11count_labelP8DataNodellEEyS9_lNS7_10__identityEEEvT0_PT3_T1_NS0_13GridEvenShareISN_EET2_T4_E12temp_storage+32];
	selp.b64 	%rd301, %rd300, 0, %p116;
	add.s64 	%rd302, %rd299, %rd301;
	setp.gt.s32 	%p117, %r5, 96;
	ld.shared.u64 	%rd303, [_ZZN3cub18CUB_300001_SM_10006detail6reduce18DeviceReduceKernelINS2_10policy_hubIlyN4cuda3std3__44plusIlEEE10Policy1000EN6thrust24THRUST_300001_SM_1000_NS18transform_iteratorI11count_labelP8DataNodellEEyS9_lNS7_10__identityEEEvT0_PT3_T1_NS0_13GridEvenShareISN_EET2_T4_E12temp_storage+40];
	selp.b64 	%rd304, %rd303, 0, %p117;
	add.s64 	%rd305, %rd302, %rd304;
	setp.gt.s32 	%p118, %r5, 128;
	ld.shared.u64 	%rd306, [_ZZN3cub18CUB_300001_SM_10006detail6reduce18DeviceReduceKernelINS2_10policy_hubIlyN4cuda3std3__44plusIlEEE10Policy1000EN6thrust24THRUST_300001_SM_1000_NS18transform_iteratorI11count_labelP8DataNodellEEyS9_lNS7_10__identityEEEvT0_PT3_T1_NS0_13GridEvenShareISN_EET2_T4_E12temp_storage+48];
	selp.b64 	%rd307, %rd306, 0, %p118;
	add.s64 	%rd308, %rd305, %rd307;
	setp.gt.s32 	%p119, %r5, 160;
	ld.shared.u64 	%rd309, [_ZZN3cub18CUB_300001_SM_10006detail6reduce18DeviceReduceKernelINS2_10policy_hubIlyN4cuda3std3__44plusIlEEE10Policy1000EN6thrust24THRUST_300001_SM_1000_NS18transform_iteratorI11count_labelP8DataNodellEEyS9_lNS7_10__identityEEEvT0_PT3_T1_NS0_13GridEvenShareISN_EET2_T4_E12temp_storage+56];
	selp.b64 	%rd310, %rd309, 0, %p119;
	add.s64 	%rd311, %rd308, %rd310;
	setp.gt.s32 	%p120, %r5, 192;
	ld.shared.u64 	%rd312, [_ZZN3cub18CUB_300001_SM_10006detail6reduce18DeviceReduceKernelINS2_10policy_hubIlyN4cuda3std3__44plusIlEEE10Policy1000EN6thrust24THRUST_300001_SM_1000_NS18transform_iteratorI11count_labelP8DataNodellEEyS9_lNS7_10__identityEEEvT0_PT3_T1_NS0_13GridEvenShareISN_EET2_T4_E12temp_storage+64];
	selp.b64 	%rd313, %rd312, 0, %p120;
	add.s64 	%rd314, %rd311, %rd313;
	setp.gt.s32 	%p121, %r5, 224;
	ld.shared.u64 	%rd315, [_ZZN3cub18CUB_300001_SM_10006detail6reduce18DeviceReduceKernelINS2_10policy_hubIlyN4cuda3std3__44plusIlEEE10Policy1000EN6thrust24THRUST_300001_SM_1000_NS18transform_iteratorI11count_labelP8DataNodellEEyS9_lNS7_10__identityEEEvT0_PT3_T1_NS0_13GridEvenShareISN_EET2_T4_E12temp_storage+72];
	selp.b64 	%rd316, %rd315, 0, %p121;
	add.s64 	%rd317, %rd314, %rd316;
	setp.gt.s32 	%p122, %r5, 256;
	ld.shared.u64 	%rd318, [_ZZN3cub18CUB_300001_SM_10006detail6reduce18DeviceReduceKernelINS2_10policy_hubIlyN4cuda3std3__44plusIlEEE10Policy1000EN6thrust24THRUST_300001_SM_1000_NS18transform_iteratorI11count_labelP8DataNodellEEyS9_lNS7_10__identityEEEvT0_PT3_T1_NS0_13GridEvenShareISN_EET2_T4_E12temp_storage+80];
	selp.b64 	%rd319, %rd318, 0, %p122;
	add.s64 	%rd320, %rd317, %rd319;
	setp.gt.s32 	%p123, %r5, 288;
	ld.shared.u64 	%rd321, [_ZZN3cub18CUB_300001_SM_10006detail6reduce18DeviceReduceKernelINS2_10policy_hubIlyN4cuda3std3__44plusIlEEE10Policy1000EN6thrust24THRUST_300001_SM_1000_NS18transform_iteratorI11count_labelP8DataNodellEEyS9_lNS7_10__identityEEEvT0_PT3_T1_NS0_13GridEvenShareISN_EET2_T4_E12temp_storage+88];
	selp.b64 	%rd322, %rd321, 0, %p123;
	add.s64 	%rd323, %rd320, %rd322;
	setp.gt.s32 	%p124, %r5, 320;
	ld.shared.u64 	%rd324, [_ZZN3cub18CUB_300001_SM_10006detail6reduce18DeviceReduceKernelINS2_10policy_hubIlyN4cuda3std3__44plusIlEEE10Policy1000EN6thrust24THRUST_300001_SM_1000_NS18transform_iteratorI11count_labelP8DataNodellEEyS9_lNS7_10__identityEEEvT0_PT3_T1_NS0_13GridEvenShareISN_EET2_T4_E12temp_storage+96];
	selp.b64 	%rd325, %rd324, 0, %p124;
	add.s64 	%rd326, %rd323, %rd325;
	setp.gt.s32 	%p125, %r5, 352;
	ld.shared.u64 	%rd327, [_ZZN3cub18CUB_300001_SM_10006detail6reduce18DeviceReduceKernelINS2_10policy_hubIlyN4cuda3std3__44plusIlEEE10Policy1000EN6thrust24THRUST_300001_SM_1000_NS18transform_iteratorI11count_labelP8DataNodellEEyS9_lNS7_10__identityEEEvT0_PT3_T1_NS0_13GridEvenShareISN_EET2_T4_E12temp_storage+104];
	selp.b64 	%rd328, %rd327, 0, %p125;
	add.s64 	%rd329, %rd326, %rd328;
	setp.gt.s32 	%p126, %r5, 384;
	ld.shared.u64 	%rd330, [_ZZN3cub18CUB_300001_SM_10006detail6reduce18DeviceReduceKernelINS2_10policy_hubIlyN4cuda3std3__44plusIlEEE10Policy1000EN6thrust24THRUST_300001_SM_1000_NS18transform_iteratorI11count_labelP8DataNodellEEyS9_lNS7_10__identityEEEvT0_PT3_T1_NS0_13GridEvenShareISN_EET2_T4_E12temp_storage+112];
	selp.b64 	%rd331, %rd330, 0, %p126;
	add.s64 	%rd332, %rd329, %rd331;
	setp.gt.s32 	%p127, %r5, 416;
	ld.shared.u64 	%rd333, [_ZZN3cub18CUB_300001_SM_10006detail6reduce18DeviceReduceKernelINS2_10policy_hubIlyN4cuda3std3__44plusIlEEE10Policy1000EN6thrust24THRUST_300001_SM_1000_NS18transform_iteratorI11count_labelP8DataNodellEEyS9_lNS7_10__identityEEEvT0_PT3_T1_NS0_13GridEvenShareISN_EET2_T4_E12temp_storage+120];
	selp.b64 	%rd334, %rd333, 0, %p127;
	add.s64 	%rd335, %rd332, %rd334;
	setp.gt.s32 	%p128, %r5, 448;
	ld.shared.u64 	%rd336, [_ZZN3cub18CUB_300001_SM_10006detail6reduce18DeviceReduceKernelINS2_10policy_hubIlyN4cuda3std3__44plusIlEEE10Policy1000EN6thrust24THRUST_300001_SM_1000_NS18transform_iteratorI11count_labelP8DataNodellEEyS9_lNS7_10__identityEEEvT0_PT3_T1_NS0_13GridEvenShareISN_EET2_T4_E12temp_storage+128];
	selp.b64 	%rd337, %rd336, 0, %p128;
	add.s64 	%rd338, %rd335, %rd337;
	setp.gt.s32 	%p129, %r5, 480;
	ld.shared.u64 	%rd339, [_ZZN3cub18CUB_300001_SM_10006detail6reduce18DeviceReduceKernelINS2_10policy_hubIlyN4cuda3std3__44plusIlEEE10Policy1000EN6thrust24THRUST_300001_SM_1000_NS18transform_iteratorI11count_labelP8DataNodellEEyS9_lNS7_10__identityEEEvT0_PT3_T1_NS0_13GridEvenShareISN_EET2_T4_E12temp_storage+136];
	selp.b64 	%rd340, %rd339, 0, %p129;
	add.s64 	%rd414, %rd338, %rd340;
	bra.uni 	$L__BB14_46;
$L__BB14_25:
	cvt.u32.u64 	%r53, %rd4;
	mov.u32 	%r28, %tid.x;
	add.s32 	%r54, %r53, %r28;
	mul.wide.u32 	%rd65, %r54, 96;
	add.s64 	%rd66, %rd2, %rd65;
	ld.global.u32 	%r55, [%rd66+80];
	setp.eq.s32 	%p2, %r55, %r2;
	selp.u64 	%rd67, 1, 0, %p2;
	ld.global.u32 	%r56, [%rd66+49232];
	setp.eq.s32 	%p3, %r56, %r2;
	selp.u64 	%rd68, 1, 0, %p3;
	ld.global.u32 	%r57, [%rd66+98384];
	setp.eq.s32 	%p4, %r57, %r2;
	selp.u64 	%rd69, 1, 0, %p4;
	ld.global.u32 	%r58, [%rd66+147536];
	setp.eq.s32 	%p5, %r58, %r2;
	selp.u64 	%rd70, 1, 0, %p5;
	ld.global.u32 	%r59, [%rd66+196688];
	setp.eq.s32 	%p6, %r59, %r2;
	selp.u64 	%rd71, 1, 0, %p6;
	ld.global.u32 	%r60, [%rd66+245840];
	setp.eq.s32 	%p7, %r60, %r2;
	selp.u64 	%rd72, 1, 0, %p7;
	ld.global.u32 	%r61, [%rd66+294992];
	setp.eq.s32 	%p8, %r61, %r2;
	selp.u64 	%rd73, 1, 0, %p8;
	add.s64 	%rd74, %rd68, %rd67;
	add.s64 	%rd75, %rd74, %rd69;
	add.s64 	%rd76, %rd75, %rd70;
	add.s64 	%rd77, %rd76, %rd71;
	add.s64 	%rd78, %rd77, %rd72;
	add.s64 	%rd413, %rd78, %rd73;
	setp.lt.u64 	%p9, %rd5, %rd3;
	@%p9 bra 	$L__BB14_42;
	cvt.u32.u64 	%r63, %rd3;
	cvt.u64.u32 	%rd30, %r28;
	add.s64 	%rd400, %rd4, %rd3;
	cvt.u32.u64 	%r29, %rd1;
	not.b32 	%r65, %r28;
	add.s32 	%r66, %r65, %r29;
	sub.s32 	%r67, %r66, %r63;
	sub.s32 	%r346, %r67, %r53;
	add.s64 	%rd79, %rd400, %rd30;
	mad.lo.s64 	%rd80, %rd79, 96, %rd2;
	add.s64 	%rd399, %rd80, 393296;
	mov.b32 	%r347, 0;
	mov.u64 	%rd402, %rd4;
$L__BB14_27:
	cvt.s64.s32 	%rd37, %r51;
	add.s64 	%rd402, %rd402, %rd37;
	add.s64 	%rd81, %rd1, -3584;
	setp.gt.u64 	%p10, %rd402, %rd81;
	@%p10 bra 	$L__BB14_29;
	mul.lo.s32 	%r69, %r1, 3584;
	cvt.s64.s32 	%rd82, %r69;
	add.s64 	%rd83, %rd402, %rd30;
	mad.lo.s64 	%rd84, %rd83, 96, %rd2;
	ld.global.u32 	%r70, [%rd84+80];
	setp.eq.s32 	%p11, %r70, %r2;
	selp.u64 	%rd85, 1, 0, %p11;
	ld.global.u32 	%r71, [%rd84+49232];
	setp.eq.s32 	%p12, %r71, %r2;
	selp.u64 	%rd86, 1, 0, %p12;
	ld.global.u32 	%r72, [%rd84+98384];
	setp.eq.s32 	%p13, %r72, %r2;
	selp.u64 	%rd87, 1, 0, %p13;
	ld.global.u32 	%r73, [%rd84+147536];
	setp.eq.s32 	%p14, %r73, %r2;
	selp.u64 	%rd88, 1, 0, %p14;
	ld.global.u32 	%r74, [%rd84+196688];
	setp.eq.s32 	%p15, %r74, %r2;
	selp.u64 	%rd89, 1, 0, %p15;
	ld.global.u32 	%r75, [%rd84+245840];
	setp.eq.s32 	%p16, %r75, %r2;
	selp.u64 	%rd90, 1, 0, %p16;
	ld.global.u32 	%r76, [%rd84+294992];
	setp.eq.s32 	%p17, %r76, %r2;
	selp.u64 	%rd91, 1, 0, %p17;
	add.s64 	%rd92, %rd413, %rd85;
	add.s64 	%rd93, %rd92, %rd86;
	add.s64 	%rd94, %rd93, %rd87;
	add.s64 	%rd95, %rd94, %rd88;
	add.s64 	%rd96, %rd95, %rd89;
	add.s64 	%rd97, %rd96, %rd90;
	add.s64 	%rd413, %rd97, %rd91;
	sub.s64 	%rd98, %rd1, %rd402;
	setp.lt.u64 	%p18, %rd98, %rd82;
	add.s32 	%r347, %r347, 1;
	add.s64 	%rd400, %rd400, %rd82;
	sub.s32 	%r346, %r346, %r69;
	mul.wide.s32 	%rd99, %r69, 96;
	add.s64 	%rd399, %rd399, %rd99;
	@%p18 bra 	$L__BB14_42;
	bra.uni 	$L__BB14_27;
$L__BB14_29:
	setp.le.u64 	%p19, %rd1, %rd402;
	cvt.u32.u64 	%r77, %rd402;
	cvt.u32.u64 	%r78, %rd1;
	sub.s32 	%r79, %r78, %r77;
	setp.ge.s32 	%p20, %r28, %r79;
	or.pred  	%p21, %p19, %p20;
	@%p21 bra 	$L__BB14_42;
	cvt.u32.u64 	%r81, %rd37;
	cvt.u32.u64 	%r82, %rd4;
	not.b32 	%r83, %r28;
	add.s32 	%r84, %r83, %r29;
	add.s32 	%r85, %r81, %r82;
	sub.s32 	%r86, %r84, %r85;
	mul.lo.s32 	%r87, %r1, %r347;
	mad.lo.s32 	%r88, %r87, -3584, %r86;
	shr.u32 	%r89, %r88, 9;
	add.s32 	%r35, %r89, 1;
	and.b32  	%r36, %r35, 15;
	setp.lt.u32 	%p22, %r88, 7680;
	mov.u32 	%r350, %r28;
	@%p22 bra 	$L__BB14_33;
	shr.u32 	%r90, %r346, 9;
	add.s32 	%r91, %r90, 1;
	and.b32  	%r92, %r91, 16777200;
	neg.s32 	%r348, %r92;
	mov.u32 	%r350, %r28;
$L__BB14_32:
	.pragma "nounroll";
	ld.global.u32 	%r93, [%rd399+-393216];
	setp.eq.s32 	%p23, %r93, %r2;
	selp.u64 	%rd101, 1, 0, %p23;
	add.s64 	%rd102, %rd413, %rd101;
	ld.global.u32 	%r94, [%rd399+-344064];
	setp.eq.s32 	%p24, %r94, %r2;
	selp.u64 	%rd103, 1, 0, %p24;
	add.s64 	%rd104, %rd102, %rd103;
	ld.global.u32 	%r95, [%rd399+-294912];
	setp.eq.s32 	%p25, %r95, %r2;
	selp.u64 	%rd105, 1, 0, %p25;
	add.s64 	%rd106, %rd104, %rd105;
	ld.global.u32 	%r96, [%rd399+-245760];
	setp.eq.s32 	%p26, %r96, %r2;
	selp.u64 	%rd107, 1, 0, %p26;
	add.s64 	%rd108, %rd106, %rd107;
	ld.global.u32 	%r97, [%rd399+-196608];
	setp.eq.s32 	%p27, %r97, %r2;
	selp.u64 	%rd109, 1, 0, %p27;
	add.s64 	%rd110, %rd108, %rd109;
	ld.global.u32 	%r98, [%rd399+-147456];
	setp.eq.s32 	%p28, %r98, %r2;
	selp.u64 	%rd111, 1, 0, %p28;
	add.s64 	%rd112, %rd110, %rd111;
	ld.global.u32 	%r99, [%rd399+-98304];
	setp.eq.s32 	%p29, %r99, %r2;
	selp.u64 	%rd113, 1, 0, %p29;
	add.s64 	%rd114, %rd112, %rd113;
	ld.global.u32 	%r100, [%rd399+-49152];
	setp.eq.s32 	%p30, %r100, %r2;
	selp.u64 	%rd115, 1, 0, %p30;
	add.s64 	%rd116, %rd114, %rd115;
	ld.global.u32 	%r101, [%rd399];
	setp.eq.s32 	%p31, %r101, %r2;
	selp.u64 	%rd117, 1, 0, %p31;
	add.s64 	%rd118, %rd116, %rd117;
	ld.global.u32 	%r102, [%rd399+49152];
	setp.eq.s32 	%p32, %r102, %r2;
	selp.u64 	%rd119, 1, 0, %p32;
	add.s64 	%rd120, %rd118, %rd119;
	ld.global.u32 	%r103, [%rd399+98304];
	setp.eq.s32 	%p33, %r103, %r2;
	selp.u64 	%rd121, 1, 0, %p33;
	add.s64 	%rd122, %rd120, %rd121;
	ld.global.u32 	%r104, [%rd399+147456];
	setp.eq.s32 	%p34, %r104, %r2;
	selp.u64 	%rd123, 1, 0, %p34;
	add.s64 	%rd124, %rd122, %rd123;
	ld.global.u32 	%r105, [%rd399+196608];
	setp.eq.s32 	%p35, %r105, %r2;
	selp.u64 	%rd125, 1, 0, %p35;
	add.s64 	%rd126, %rd124, %rd125;
	ld.global.u32 	%r106, [%rd399+245760];
	setp.eq.s32 	%p36, %r106, %r2;
	selp.u64 	%rd127, 1, 0, %p36;
	add.s64 	%rd128, %rd126, %rd127;
	ld.global.u32 	%r107, [%rd399+294912];
	setp.eq.s32 	%p37, %r107, %r2;
	selp.u64 	%rd129, 1, 0, %p37;
	add.s64 	%rd130, %rd128, %rd129;
	ld.global.u32 	%r108, [%rd399+344064];
	setp.eq.s32 	%p38, %r108, %r2;
	selp.u64 	%rd131, 1, 0, %p38;
	add.s64 	%rd413, %rd130, %rd131;
	add.s32 	%r350, %r350, 8192;
	add.s32 	%r348, %r348, 16;
	add.s64 	%rd399, %rd399, 786432;
	setp.ne.s32 	%p39, %r348, 0;
	@%p39 bra 	$L__BB14_32;
$L__BB14_33:
	setp.eq.s32 	%p40, %r36, 0;
	@%p40 bra 	$L__BB14_42;
	and.b32  	%r43, %r35, 7;
	setp.lt.u32 	%p41, %r36, 8;
	@%p41 bra 	$L__BB14_36;
	cvt.u64.u32 	%rd133, %r350;
	add.s64 	%rd134, %rd402, %rd133;
	mad.lo.s64 	%rd135, %rd134, 96, %rd2;
	ld.global.u32 	%r109, [%rd135+80];
	setp.eq.s32 	%p42, %r109, %r2;
	selp.u64 	%rd136, 1, 0, %p42;
	add.s64 	%rd137, %rd413, %rd136;
	ld.global.u32 	%r110, [%rd135+49232];
	setp.eq.s32 	%p43, %r110, %r2;
	selp.u64 	%rd138, 1, 0, %p43;
	add.s64 	%rd139, %rd137, %rd138;
	ld.global.u32 	%r111, [%rd135+98384];
	setp.eq.s32 	%p44, %r111, %r2;
	selp.u64 	%rd140, 1, 0, %p44;
	add.s64 	%rd141, %rd139, %rd140;
	ld.global.u32 	%r112, [%rd135+147536];
	setp.eq.s32 	%p45, %r112, %r2;
	selp.u64 	%rd142, 1, 0, %p45;
	add.s64 	%rd143, %rd141, %rd142;
	ld.global.u32 	%r113, [%rd135+196688];
	setp.eq.s32 	%p46, %r113, %r2;
	selp.u64 	%rd144, 1, 0, %p46;
	add.s64 	%rd145, %rd143, %rd144;
	ld.global.u32 	%r114, [%rd135+245840];
	setp.eq.s32 	%p47, %r114, %r2;
	selp.u64 	%rd146, 1, 0, %p47;
	add.s64 	%rd147, %rd145, %rd146;
	ld.global.u32 	%r115, [%rd135+294992];
	setp.eq.s32 	%p48, %r115, %r2;
	selp.u64 	%rd148, 1, 0, %p48;
	add.s64 	%rd149, %rd147, %rd148;
	ld.global.u32 	%r116, [%rd135+344144];
	setp.eq.s32 	%p49, %r116, %r2;
	selp.u64 	%rd150, 1, 0, %p49;
	add.s64 	%rd413, %rd149, %rd150;
	add.s32 	%r350, %r350, 4096;
$L__BB14_36:
	setp.eq.s32 	%p50, %r43, 0;
	@%p50 bra 	$L__BB14_42;
	setp.lt.u32 	%p51, %r43, 4;
	@%p51 bra 	$L__BB14_39;
	cvt.u64.u32 	%rd152, %r350;
	add.s64 	%rd153, %rd402, %rd152;
	mad.lo.s64 	%rd154, %rd153, 96, %rd2;
	ld.global.u32 	%r117, [%rd154+80];
	setp.eq.s32 	%p52, %r117, %r2;
	selp.u64 	%rd155, 1, 0, %p52;
	add.s64 	%rd156, %rd413, %rd155;
	ld.global.u32 	%r118, [%rd154+49232];
	setp.eq.s32 	%p53, %r118, %r2;
	selp.u64 	%rd157, 1, 0, %p53;
	add.s64 	%rd158, %rd156, %rd157;
	ld.global.u32 	%r119, [%rd154+98384];
	setp.eq.s32 	%p54, %r119, %r2;
	selp.u64 	%rd159, 1, 0, %p54;
	add.s64 	%rd160, %rd158, %rd159;
	ld.global.u32 	%r120, [%rd154+147536];
	setp.eq.s32 	%p55, %r120, %r2;
	selp.u64 	%rd161, 1, 0, %p55;
	add.s64 	%rd413, %rd160, %rd161;
	add.s32 	%r350, %r350, 2048;
$L__BB14_39:
	and.b32  	%r121, %r35, 3;
	setp.eq.s32 	%p56, %r121, 0;
	@%p56 bra 	$L__BB14_42;
	cvt.u64.u32 	%rd162, %r350;
	add.s64 	%rd163, %rd162, %rd400;
	mad.lo.s64 	%rd164, %rd163, 96, %rd2;
	add.s64 	%rd411, %rd164, 80;
	cvt.u16.u32 	%rs1, %r346;
	shr.u16 	%rs2, %rs1, 9;
	add.s16 	%rs3, %rs2, 1;
	cvt.u32.u16 	%r122, %rs3;
	and.b32  	%r123, %r122, 3;
	neg.s32 	%r353, %r123;
$L__BB14_41:
	.pragma "nounroll";
	ld.global.u32 	%r124, [%rd411];
	setp.eq.s32 	%p57, %r124, %r2;
	selp.u64 	%rd165, 1, 0, %p57;
	add.s64 	%rd413, %rd413, %rd165;
	add.s64 	%rd411, %rd411, 49152;
	add.s32 	%r353, %r353, 1;
	setp.ne.s32 	%p58, %r353, 0;
	@%p58 bra 	$L__BB14_41;
$L__BB14_42:
	// begin inline asm
	mov.u32 %r125, %laneid;
	// end inline asm
	mov.b64 	{%r127, %r132}, %rd413;
	mov.b32 	%r133, 1;
	mov.b32 	%r174, 31;
	mov.b32 	%r175, -1;
	// begin inline asm
	shfl.sync.down.b32 %r126, %r127, %r133, %r174, %r175;
	// end inline asm
	// begin inline asm
	shfl.sync.down.b32 %r131, %r132, %r133, %r174, %r175;
	// end inline asm
	mov.b64 	%rd166, {%r126, %r131};
	setp.gt.s32 	%p59, %r125, 30;
	selp.b64 	%rd167, 0, %rd166, %p59;
	add.s64 	%rd168, %rd167, %rd413;
	mov.b64 	{%r137, %r142}, %rd168;
	mov.b32 	%r143, 2;
	// begin inline asm
	shfl.sync.down.b32 %r136, %r137, %r143, %r174, %r175;
	// end inline asm
	// begin inline asm
	shfl.sync.down.b32 %r141, %r142, %r143, %r174, %r175;
	// end inline asm
	mov.b64 	%rd169, {%r136, %r141};
	setp.gt.s32 	%p60, %r125, 29;
	selp.b64 	%rd170, 0, %rd169, %p60;
	add.s64 	%rd171, %rd170, %rd168;
	mov.b64 	{%r147, %r152}, %rd171;
	mov.b32 	%r153, 4;
	// begin inline asm
	shfl.sync.down.b32 %r146, %r147, %r153, %r174, %r175;
	// end inline asm
	// begin inline asm
	shfl.sync.down.b32 %r151, %r152, %r153, %r174, %r175;
	// end inline asm
	mov.b64 	%rd172, {%r146, %r151};
	setp.gt.s32 	%p61, %r125, 27;
	selp.b64 	%rd173, 0, %rd172, %p61;
	add.s64 	%rd174, %rd173, %rd171;
	mov.b64 	{%r157, %r162}, %rd174;
	mov.b32 	%r163, 8;
	// begin inline asm
	shfl.sync.down.b32 %r156, %r157, %r163, %r174, %r175;
	// end inline asm
	// begin inline asm
	shfl.sync.down.b32 %r161, %r162, %r163, %r174, %r175;
	// end inline asm
	mov.b64 	%rd175, {%r156, %r161};
	setp.gt.s32 	%p62, %r125, 23;
	selp.b64 	%rd176, 0, %rd175, %p62;
	add.s64 	%rd177, %rd176, %rd174;
	mov.b64 	{%r167, %r172}, %rd177;
	mov.b32 	%r173, 16;
	// begin inline asm
	shfl.sync.down.b32 %r166, %r167, %r173, %r174, %r175;
	// end inline asm
	// begin inline asm
	shfl.sync.down.b32 %r171, %r172, %r173, %r174, %r175;
	// end inline asm
	mov.b64 	%rd178, {%r166, %r171};
	setp.gt.s32 	%p63, %r125, 15;
	selp.b64 	%rd179, 0, %rd178, %p63;
	add.s64 	%rd414, %rd179, %rd177;
	setp.ne.s32 	%p64, %r125, 0;
	@%p64 bra 	$L__BB14_44;
	shr.u32 	%r176, %r28, 2;
	and.b32  	%r177, %r176, 248;
	mov.u32 	%r178, _ZZN3cub18CUB_300001_SM_10006detail6reduce18DeviceReduceKernelINS2_10policy_hubIlyN4cuda3std3__44plusIlEEE10Policy1000EN6thrust24THRUST_300001_SM_1000_NS18transform_iteratorI11count_labelP8DataNodellEEyS9_lNS7_10__identityEEEvT0_PT3_T1_NS0_13GridEvenShareISN_EET2_T4_E12temp_storage;
	add.s32 	%r179, %r178, %r177;
	st.shared.u64 	[%r179+16], %rd414;
$L__BB14_44:
	bar.sync 	0;
	setp.ne.s32 	%p65, %r28, 0;
	@%p65 bra 	$L__BB14_46;
	ld.shared.u64 	%rd180, [_ZZN3cub18CUB_300001_SM_10006detail6reduce18DeviceReduceKernelINS2_10policy_hubIlyN4cuda3std3__44plusIlEEE10Policy1000EN6thrust24THRUST_300001_SM_1000_NS18transform_iteratorI11count_labelP8DataNodellEEyS9_lNS7_10__identityEEEvT0_PT3_T1_NS0_13GridEvenShareISN_EET2_T4_E12temp_storage+24];
	add.s64 	%rd181, %rd180, %rd414;
	ld.shared.u64 	%rd182, [_ZZN3cub18CUB_300001_SM_10006detail6reduce18DeviceReduceKernelINS2_10policy_hubIlyN4cuda3std3__44plusIlEEE10Policy1000EN6thrust24THRUST_300001_SM_1000_NS18transform_iteratorI11count_labelP8DataNodellEEyS9_lNS7_10__identityEEEvT0_PT3_T1_NS0_13GridEvenShareISN_EET2_T4_E12temp_storage+32];
	add.s64 	%rd183, %rd181, %rd182;
	ld.shared.u64 	%rd184, [_ZZN3cub18CUB_300001_SM_10006detail6reduce18DeviceReduceKernelINS2_10policy_hubIlyN4cuda3std3__44plusIlEEE10Policy1000EN6thrust24THRUST_300001_SM_1000_NS18transform_iteratorI11count_labelP8DataNodellEEyS9_lNS7_10__identityEEEvT0_PT3_T1_NS0_13GridEvenShareISN_EET2_T4_E12temp_storage+40];
	add.s64 	%rd185, %rd183, %rd184;
	ld.shared.u64 	%rd186, [_ZZN3cub18CUB_300001_SM_10006detail6reduce18DeviceReduceKernelINS2_10policy_hubIlyN4cuda3std3__44plusIlEEE10Policy1000EN6thrust24THRUST_300001_SM_1000_NS18transform_iteratorI11count_labelP8DataNodellEEyS9_lNS7_10__identityEEEvT0_PT3_T1_NS0_13GridEvenShareISN_EET2_T4_E12temp_storage+48];
	add.s64 	%rd187, %rd185, %rd186;
	ld.shared.u64 	%rd188, [_ZZN3cub18CUB_300001_SM_10006detail6reduce18DeviceReduceKernelINS2_10policy_hubIlyN4cuda3std3__44plusIlEEE10Policy1000EN6thrust24THRUST_300001_SM_1000_NS18transform_iteratorI11count_labelP8DataNodellEEyS9_lNS7_10__identityEEEvT0_PT3_T1_NS0_13GridEvenShareISN_EET2_T4_E12temp_storage+56];
	add.s64 	%rd189, %rd187, %rd188;
	ld.shared.u64 	%rd190, [_ZZN3cub18CUB_300001_SM_10006detail6reduce18DeviceReduceKernelINS2_10policy_hubIlyN4cuda3std3__44plusIlEEE10Policy1000EN6thrust24THRUST_300001_SM_1000_NS18transform_iteratorI11count_labelP8DataNodellEEyS9_lNS7_10__identityEEEvT0_PT3_T1_NS0_13GridEvenShareISN_EET2_T4_E12temp_storage+64];
	add.s64 	%rd191, %rd189, %rd190;
	ld.shared.u64 	%rd192, [_ZZN3cub18CUB_300001_SM_10006detail6reduce18DeviceReduceKernelINS2_10policy_hubIlyN4cuda3std3__44plusIlEEE10Policy1000EN6thrust24THRUST_300001_SM_1000_NS18transform_iteratorI11count_labelP8DataNodellEEyS9_lNS7_10__identityEEEvT0_PT3_T1_NS0_13GridEvenShareISN_EET2_T4_E12temp_storage+72];
	add.s64 	%rd193, %rd191, %rd192;
	ld.shared.u64 	%rd194, [_ZZN3cub18CUB_300001_SM_10006detail6reduce18DeviceReduceKernelINS2_10policy_hubIlyN4cuda3std3__44plusIlEEE10Policy1000EN6thrust24THRUST_300001_SM_1000_NS18transform_iteratorI11count_labelP8DataNodellEEyS9_lNS7_10__identityEEEvT0_PT3_T1_NS0_13GridEvenShareISN_EET2_T4_E12temp_storage+80];
	add.s64 	%rd195, %rd193, %rd194;
	ld.shared.u64 	%rd196, [_ZZN3cub18CUB_300001_SM_10006detail6reduce18DeviceReduceKernelINS2_10policy_hubIlyN4cuda3std3__44plusIlEEE10Policy1000EN6thrust24THRUST_300001_SM_1000_NS18transform_iteratorI11count_labelP8DataNodellEEyS9_lNS7_10__identityEEEvT0_PT3_T1_NS0_13GridEvenShareISN_EET2_T4_E12temp_storage+88];
	add.s64 	%rd197, %rd195, %rd196;
	ld.shared.u64 	%rd198, [_ZZN3cub18CUB_300001_SM_10006detail6reduce18DeviceReduceKernelINS2_10policy_hubIlyN4cuda3std3__44plusIlEEE10Policy1000EN6thrust24THRUST_300001_SM_1000_NS18transform_iteratorI11count_labelP8DataNodellEEyS9_lNS7_10__identityEEEvT0_PT3_T1_NS0_13GridEvenShareISN_EET2_T4_E12temp_storage+96];
	add.s64 	%rd199, %rd197, %rd198;
	ld.shared.u64 	%rd200, [_ZZN3cub18CUB_300001_SM_10006detail6reduce18DeviceReduceKernelINS2_10policy_hubIlyN4cuda3std3__44plusIlEEE10Policy1000EN6thrust24THRUST_300001_SM_1000_NS18transform_iteratorI11count_labelP8DataNodellEEyS9_lNS7_10__identityEEEvT0_PT3_T1_NS0_13GridEvenShareISN_EET2_T4_E12temp_storage+104];
	add.s64 	%rd201, %rd199, %rd200;
	ld.shared.u64 	%rd202, [_ZZN3cub18CUB_300001_SM_10006detail6reduce18DeviceReduceKernelINS2_10policy_hubIlyN4cuda3std3__44plusIlEEE10Policy1000EN6thrust24THRUST_300001_SM_1000_NS18transform_iteratorI11count_labelP8DataNodellEEyS9_lNS7_10__identityEEEvT0_PT3_T1_NS0_13GridEvenShareISN_EET2_T4_E12temp_storage+112];
	add.s64 	%rd203, %rd201, %rd202;
	ld.shared.u64 	%rd204, [_ZZN3cub18CUB_300001_SM_10006detail6reduce18DeviceReduceKernelINS2_10policy_hubIlyN4cuda3std3__44plusIlEEE10Policy1000EN6thrust24THRUST_300001_SM_1000_NS18transform_iteratorI11count_labelP8DataNodellEEyS9_lNS7_10__identityEEEvT0_PT3_T1_NS0_13GridEvenShareISN_EET2_T4_E12temp_storage+120];
	add.s64 	%rd205, %rd203, %rd204;
	ld.shared.u64 	%rd206, [_ZZN3cub18CUB_300001_SM_10006detail6reduce18DeviceReduceKernelINS2_10policy_hubIlyN4cuda3std3__44plusIlEEE10Policy1000EN6thrust24THRUST_300001_SM_1000_NS18transform_iteratorI11count_labelP8DataNodellEEyS9_lNS7_10__identityEEEvT0_PT3_T1_NS0_13GridEvenShareISN_EET2_T4_E12temp_storage+128];
	add.s64 	%rd207, %rd205, %rd206;
	ld.shared.u64 	%rd208, [_ZZN3cub18CUB_300001_SM_10006detail6reduce18DeviceReduceKernelINS2_10policy_hubIlyN4cuda3std3__44plusIlEEE10Policy1000EN6thrust24THRUST_300001_SM_1000_NS18transform_iteratorI11count_labelP8DataNodellEEyS9_lNS7_10__identityEEEvT0_PT3_T1_NS0_13GridEvenShareISN_EET2_T4_E12temp_storage+136];
	add.s64 	%rd414, %rd207, %rd208;
$L__BB14_46:
	mov.u32 	%r337, %tid.x;
	setp.ne.s32 	%p137, %r337, 0;
	@%p137 bra 	$L__BB14_48;
	ld.param.u64 	%rd387, [_ZN3cub18CUB_300001_SM_10006detail6reduce18DeviceReduceKernelINS2_10policy_hubIlyN4cuda3std3__44plusIlEEE10Policy1000EN6thrust24THRUST_300001_SM_1000_NS18transform_iteratorI11count_labelP8DataNodellEEyS9_lNS7_10__identityEEEvT0_PT3_T1_NS0_13GridEvenShareISN_EET2_T4__param_1];
	cvta.to.global.u64 	%rd384, %rd387;
	mul.wide.u32 	%rd385, %r3, 8;
	add.s64 	%rd386, %rd384, %rd385;
	st.global.u64 	[%rd386], %rd414;
$L__BB14_48:
	ret;

}
	// .globl	_ZN3cub18CUB_300001_SM_10006detail6reduce28DeviceReduceSingleTileKernelINS2_10policy_hubIlyN4cuda3std3__44plusIlEEE10Policy1000EPlSC_iS9_llNS7_10__identityEEEvT0_T1_T2_T3_T4_T6_
.visible .entry _ZN3cub18CUB_300001_SM_10006detail6reduce28DeviceReduceSingleTileKernelINS2_10policy_hubIlyN4cuda3std3__44plusIlEEE10Policy1000EPlSC_iS9_llNS7_10__identityEEEvT0_T1_T2_T3_T4_T6_(
	.param .u64 .ptr .align 1 _ZN3cub18CUB_300001_SM_10006detail6reduce28DeviceReduceSingleTileKernelINS2_10policy_hubIlyN4cuda3std3__44plusIlEEE10Policy1000EPlSC_iS9_llNS7_10__identityEEEvT0_T1_T2_T3_T4_T6__param_0,
	.param .u64 .ptr .align 1 _ZN3cub18CUB_300001_SM_10006detail6reduce28DeviceReduceSingleTileKernelINS2_10policy_hubIlyN4cuda3std3__44plusIlEEE10Policy1000EPlSC_iS9_llNS7_10__identityEEEvT0_T1_T2_T3_T4_T6__param_1,
	.param .u32 _ZN3cub18CUB_300001_SM_10006detail6reduce28DeviceReduceSingleTileKernelINS2_10policy_hubIlyN4cuda3std3__44plusIlEEE10Policy1000EPlSC_iS9_llNS7_10__identityEEEvT0_T1_T2_T3_T4_T6__param_2,
	.param .align 1 .b8 _ZN3cub18CUB_300001_SM_10006detail6reduce28DeviceReduceSingleTileKernelINS2_10policy_hubIlyN4cuda3std3__44plusIlEEE10Policy1000EPlSC_iS9_llNS7_10__identityEEEvT0_T1_T2_T3_T4_T6__param_3[1],
	.param .u64 _ZN3cub18CUB_300001_SM_10006detail6reduce28DeviceReduceSingleTileKernelINS2_10policy_hubIlyN4cuda3std3__44plusIlEEE10Policy1000EPlSC_iS9_llNS7_10__identityEEEvT0_T1_T2_T3_T4_T6__param_4,
	.param .align 1 .b8 _ZN3cub18CUB_300001_SM_10006detail6reduce28DeviceReduceSingleTileKernelINS2_10policy_hubIlyN4cuda3std3__44plusIlEEE10Policy1000EPlSC_iS9_llNS7_10__identityEEEvT0_T1_T2_T3_T4_T6__param_5[1]
)
.maxntid 512
.minnctapersm 1
{
	.reg .pred 	%p<58>;
	.reg .b32 	%r<238>;
	.reg .b64 	%rd<281>;
	// demoted variable
	.shared .align 8 .b8 _ZZN3cub18CUB_300001_SM_10006detail6reduce28DeviceReduceSingleTileKernelINS2_10policy_hubIlyN4cuda3std3__44plusIlEEE10Policy1000EPlSC_iS9_llNS7_10__identityEEEvT0_T1_T2_T3_T4_T6_E12temp_storage[152];
	ld.param.u64 	%rd35, [_ZN3cub18CUB_300001_SM_10006detail6reduce28DeviceReduceSingleTileKernelINS2_10policy_hubIlyN4cuda3std3__44plusIlEEE10Policy1000EPlSC_iS9_llNS7_10__identityEEEvT0_T1_T2_T3_T4_T6__param_0];
	ld.param.u64 	%rd37, [_ZN3cub18CUB_300001_SM_10006detail6reduce28DeviceReduceSingleTileKernelINS2_10policy_hubIlyN4cuda3std3__44plusIlEEE10Policy1000EPlSC_iS9_llNS7_10__identityEEEvT0_T1_T2_T3_T4_T6__param_1];
	ld.param.u32 	%r34, [_ZN3cub18CUB_300001_SM_10006detail6reduce28DeviceReduceSingleTileKernelINS2_10policy_hubIlyN4cuda3std3__44plusIlEEE10Policy1000EPlSC_iS9_llNS7_10__identityEEEvT0_T1_T2_T3_T4_T6__param_2];
	ld.param.u64 	%rd36, [_ZN3cub18CUB_300001_SM_10006detail6reduce28DeviceReduceSingleTileKernelINS2_10policy_hubIlyN4cuda3std3__44plusIlEEE10Policy1000EPlSC_iS9_llNS7_10__identityEEEvT0_T1_T2_T3_T4_T6__param_4];
	cvta.to.global.u64 	%rd1, %rd37;
	setp.ne.s32 	%p1, %r34, 0;
	@%p1 bra 	$L__BB15_3;
	mov.u32 	%r224, %tid.x;
	setp.ne.s32 	%p57, %r224, 0;
	@%p57 bra 	$L__BB15_39;
	st.global.u64 	[%rd1], %rd36;
	bra.uni 	$L__BB15_39;
$L__BB15_3:
	setp.gt.s32 	%p2, %r34, 3583;
	@%p2 bra 	$L__BB15_21;
	mov.u32 	%r1, %tid.x;
	setp.ge.s32 	%p19, %r1, %r34;
	mov.b64 	%rd271, 0;
	mov.u32 	%r228, %r1;
	@%p19 bra 	$L__BB15_6;
	mul.wide.u32 	%rd146, %r1, 8;
	add.s64 	%rd145, %rd35, %rd146;
	// begin inline asm
	ld.global.nc.u64 %rd271, [%rd145];
	// end inline asm
	add.s32 	%r228, %r1, 512;
$L__BB15_6:
	setp.ge.s32 	%p20, %r228, %r34;
	@%p20 bra 	$L__BB15_12;
	not.b32 	%r100, %r228;
	add.s32 	%r4, %r34, %r100;
	and.b32  	%r101, %r4, 1536;
	setp.eq.s32 	%p21, %r101, 1536;
	@%p21 bra 	$L__BB15_10;
	mul.wide.u32 	%rd148, %r228, 8;
	add.s64 	%rd266, %rd35, %rd148;
	shr.u32 	%r102, %r4, 9;
	add.s32 	%r103, %r102, 1;
	and.b32  	%r104, %r103, 3;
	neg.s32 	%r226, %r104;
$L__BB15_9:
	.pragma "nounroll";
	// begin inline asm
	ld.global.nc.u64 %rd149, [%rd266];
	// end inline asm
	add.s64 	%rd271, %rd149, %rd271;
	add.s32 	%r228, %r228, 512;
	add.s64 	%rd266, %rd266, 4096;
	add.s32 	%r226, %r226, 1;
	setp.ne.s32 	%p22, %r226, 0;
	@%p22 bra 	$L__BB15_9;
$L__BB15_10:
	setp.lt.u32 	%p23, %r4, 1536;
	@%p23 bra 	$L__BB15_12;
$L__BB15_11:
	mul.wide.s32 	%rd159, %r228, 8;
	add.s64 	%rd152, %rd35, %rd159;
	// begin inline asm
	ld.global.nc.u64 %rd151, [%rd152];
	// end inline asm
	add.s64 	%rd160, %rd151, %rd271;
	add.s64 	%rd154, %rd152, 4096;
	// begin inline asm
	ld.global.nc.u64 %rd153, [%rd154];
	// end inline asm
	add.s64 	%rd161, %rd153, %rd160;
	add.s64 	%rd156, %rd152, 8192;
	// begin inline asm
	ld.global.nc.u64 %rd155, [%rd156];
	// end inline asm
	add.s64 	%rd162, %rd155, %rd161;
	add.s64 	%rd158, %rd152, 12288;
	// begin inline asm
	ld.global.nc.u64 %rd157, [%rd158];
	// end inline asm
	add.s64 	%rd271, %rd157, %rd162;
	add.s32 	%r228, %r228, 2048;
	setp.lt.s32 	%p24, %r228, %r34;
	@%p24 bra 	$L__BB15_11;
$L__BB15_12:
	setp.lt.s32 	%p25, %r34, 512;
	@%p25 bra 	$L__BB15_17;
	// begin inline asm
	mov.u32 %r168, %laneid;
	// end inline asm
	mov.b64 	{%r170, %r175}, %rd271;
	mov.b32 	%r176, 1;
	mov.b32 	%r217, 31;
	mov.b32 	%r218, -1;
	// begin inline asm
	shfl.sync.down.b32 %r169, %r170, %r176, %r217, %r218;
	// end inline asm
	// begin inline asm
	shfl.sync.down.b32 %r174, %r175, %r176, %r217, %r218;
	// end inline asm
	mov.b64 	%rd221, {%r169, %r174};
	setp.gt.s32 	%p49, %r168, 30;
	selp.b64 	%rd222, 0, %rd221, %p49;
	add.s64 	%rd223, %rd222, %rd271;
	mov.b64 	{%r180, %r185}, %rd223;
	mov.b32 	%r186, 2;
	// begin inline asm
	shfl.sync.down.b32 %r179, %r180, %r186, %r217, %r218;
	// end inline asm
	// begin inline asm
	shfl.sync.down.b32 %r184, %r185, %r186, %r217, %r218;
	// end inline asm
	mov.b64 	%rd224, {%r179, %r184};
	setp.gt.s32 	%p50, %r168, 29;
	selp.b64 	%rd225, 0, %rd224, %p50;
	add.s64 	%rd226, %rd225, %rd223;
	mov.b64 	{%r190, %r195}, %rd226;
	mov.b32 	%r196, 4;
	// begin inline asm
	shfl.sync.down.b32 %r189, %r190, %r196, %r217, %r218;
	// end inline asm
	// begin inline asm
	shfl.sync.down.b32 %r194, %r195, %r196, %r217, %r218;
	// end inline asm
	mov.b64 	%rd227, {%r189, %r194};
	setp.gt.s32 	%p51, %r168, 27;
	selp.b64 	%rd228, 0, %rd227, %p51;
	add.s64 	%rd229, %rd228, %rd226;
	mov.b64 	{%r200, %r205}, %rd229;
	mov.b32 	%r206, 8;
	// begin inline asm
	shfl.sync.down.b32 %r199, %r200, %r206, %r217, %r218;
	// end inline asm
	// begin inline asm
	shfl.sync.down.b32 %r204, %r205, %r206, %r217, %r218;
	// end inline asm
	mov.b64 	%rd230, {%r199, %r204};
	setp.gt.s32 	%p52, %r168, 23;
	selp.b64 	%rd231, 0, %rd230, %p52;
	add.s64 	%rd232, %rd231, %rd229;
	mov.b64 	{%r210, %r215}, %rd232;
	mov.b32 	%r216, 16;
	// begin inline asm
	shfl.sync.down.b32 %r209, %r210, %r216, %r217, %r218;
	// end inline asm
	// begin inline asm
	shfl.sync.down.b32 %r214, %r215, %r216, %r217, %r218;
	// end inline asm
	mov.b64 	%rd233, {%r209, %r214};
	setp.gt.s32 	%p53, %r168, 15;
	selp.b64 	%rd234, 0, %rd233, %p53;
	add.s64 	%rd280, %rd234, %rd232;
	setp.ne.s32 	%p54, %r168, 0;
	@%p54 bra 	$L__BB15_15;
	shr.u32 	%r219, %r1, 2;
	and.b32  	%r220, %r219, 248;
	mov.u32 	%r221, _ZZN3cub18CUB_300001_SM_10006detail6reduce28DeviceReduceSingleTileKernelINS2_10policy_hubIlyN4cuda3std3__44plusIlEEE10Policy1000EPlSC_iS9_llNS7_10__identityEEEvT0_T1_T2_T3_T4_T6_E12temp_storage;
	add.s32 	%r222, %r221, %r220;
	st.shared.u64 	[%r222+16], %rd280;
$L__BB15_15:
	bar.sync 	0;
	setp.ne.s32 	%p55, %r1, 0;
	@%p55 bra 	$L__BB15_37;
	ld.shared.u64 	%rd235, [_ZZN3cub18CUB_300001_SM_10006detail6reduce28DeviceReduceSingleTileKernelINS2_10policy_hubIlyN4cuda3std3__44plusIlEEE10Policy1000EPlSC_iS9_llNS7_10__identityEEEvT0_T1_T2_T3_T4_T6_E12temp_storage+24];
	add.s64 	%rd236, %rd235, %rd280;
	ld.shared.u64 	%rd237, [_ZZN3cub18CUB_300001_SM_10006detail6reduce28DeviceReduceSingleTileKernelINS2_10policy_hubIlyN4cuda3std3__44plusIlEEE10Policy1000EPlSC_iS9_llNS7_10__identityEEEvT0_T1_T2_T3_T4_T6_E12temp_storage+32];
	add.s64 	%rd238, %rd236, %rd237;
	ld.shared.u64 	%rd239, [_ZZN3cub18CUB_300001_SM_10006detail6reduce28DeviceReduceSingleTileKernelINS2_10policy_hubIlyN4cuda3std3__44plusIlEEE10Policy1000EPlSC_iS9_llNS7_10__identityEEEvT0_T1_T2_T3_T4_T6_E12temp_storage+40];
	add.s64 	%rd240, %rd238, %rd239;
	ld.shared.u64 	%rd241, [_ZZN3cub18CUB_300001_SM_10006detail6reduce28DeviceReduceSingleTileKernelINS2_10policy_hubIlyN4cuda3std3__44plusIlEEE10Policy1000EPlSC_iS9_llNS7_10__identityEEEvT0_T1_T2_T3_T4_T6_E12temp_storage+48];
	add.s64 	%rd242, %rd240, %rd241;
	ld.shared.u64 	%rd243, [_ZZN3cub18CUB_300001_SM_10006detail6reduce28DeviceReduceSingleTileKernelINS2_10policy_hubIlyN4cuda3std3__44plusIlEEE10Policy1000EPlSC_iS9_llNS7_10__identityEEEvT0_T1_T2_T3_T4_T6_E12temp_storage+56];
	add.s64 	%rd244, %rd242, %rd243;
	ld.shared.u64 	%rd245, [_ZZN3cub18CUB_300001_SM_10006detail6reduce28DeviceReduceSingleTileKernelINS2_10policy_hubIlyN4cuda3std3__44plusIlEEE10Policy1000EPlSC_iS9_llNS7_10__identityEEEvT0_T1_T2_T3_T4_T6_E12temp_storage+64];
	add.s64 	%rd246, %rd244, %rd245;
	ld.shared.u64 	%rd247, [_ZZN3cub18CUB_300001_SM_10006detail6reduce28DeviceReduceSingleTileKernelINS2_10policy_hubIlyN4cuda3std3__44plusIlEEE10Policy1000EPlSC_iS9_llNS7_10__identityEEEvT0_T1_T2_T3_T4_T6_E12temp_storage+72];
	add.s64 	%rd248, %rd246, %rd247;
	ld.shared.u64 	%rd249, [_ZZN3cub18CUB_300001_SM_10006detail6reduce28DeviceReduceSingleTileKernelINS2_10policy_hubIlyN4cuda3std3__44plusIlEEE10Policy1000EPlSC_iS9_llNS7_10__identityEEEvT0_T1_T2_T3_T4_T6_E12temp_storage+80];
	add.s64 	%rd250, %rd248, %rd249;
	ld.shared.u64 	%rd251, [_ZZN3cub18CUB_300001_SM_10006detail6reduce28DeviceReduceSingleTileKernelINS2_10policy_hubIlyN4cuda3std3__44plusIlEEE10Policy1000EPlSC_iS9_llNS7_10__identityEEEvT0_T1_T2_T3_T4_T6_E12temp_storage+88];
	add.s64 	%rd252, %rd250, %rd251;
	ld.shared.u64 	%rd253, [_ZZN3cub18CUB_300001_SM_10006detail6reduce28DeviceReduceSingleTileKernelINS2_10policy_hubIlyN4cuda3std3__44plusIlEEE10Policy1000EPlSC_iS9_llNS7_10__identityEEEvT0_T1_T2_T3_T4_T6_E12temp_storage+96];
	add.s64 	%rd254, %rd252, %rd253;
	ld.shared.u64 	%rd255, [_ZZN3cub18CUB_300001_SM_10006detail6reduce28DeviceReduceSingleTileKernelINS2_10policy_hubIlyN4cuda3std3__44plusIlEEE10Policy1000EPlSC_iS9_llNS7_10__identityEEEvT0_T1_T2_T3_T4_T6_E12temp_storage+104];
	add.s64 	%rd256, %rd254, %rd255;
	ld.shared.u64 	%rd257, [_ZZN3cub18CUB_300001_SM_10006detail6reduce28DeviceReduceSingleTileKernelINS2_10policy_hubIlyN4cuda3std3__44plusIlEEE10Policy1000EPlSC_iS9_llNS7_10__identityEEEvT0_T1_T2_T3_T4_T6_E12temp_storage+112];
	add.s64 	%rd258, %rd256, %rd257;
	ld.shared.u64 	%rd259, [_ZZN3cub18CUB_300001_SM_10006detail6reduce28DeviceReduceSingleTileKernelINS2_10policy_hubIlyN4cuda3std3__44plusIlEEE10Policy1000EPlSC_iS9_llNS7_10__identityEEEvT0_T1_T2_T3_T4_T6_E12temp_storage+120];
	add.s64 	%rd260, %rd258, %rd259;
	ld.shared.u64 	%rd261, [_ZZN3cub18CUB_300001_SM_10006detail6reduce28DeviceReduceSingleTileKernelINS2_10policy_hubIlyN4cuda3std3__44plusIlEEE10Policy1000EPlSC_iS9_llNS7_10__identityEEEvT0_T1_T2_T3_T4_T6_E12temp_storage+128];
	add.s64 	%rd262, %rd260, %rd261;
	ld.shared.u64 	%rd263, [_ZZN3cub18CUB_300001_SM_10006detail6reduce28DeviceReduceSingleTileKernelINS2_10policy_hubIlyN4cuda3std3__44plusIlEEE10Policy1000EPlSC_iS9_llNS7_10__identityEEEvT0_T1_T2_T3_T4_T6_E12temp_storage+136];
	add.s64 	%rd280, %rd262, %rd263;
	bra.uni 	$L__BB15_37;
$L__BB15_17:
	// begin inline asm
	mov.u32 %r105, %laneid;
	// end inline asm
	and.b32  	%r156, %r1, 992;
	add.s32 	%r157, %r156, 32;
	setp.gt.s32 	%p26, %r157, %r34;
	not.b32 	%r158, %r156;
	add.s32 	%r159, %r34, %r158;
	selp.b32 	%r154, %r159, 31, %p26;
	mov.b64 	{%r107, %r112}, %rd271;
	mov.b32 	%r113, 1;
	mov.b32 	%r155, -1;
	// begin inline asm
	shfl.sync.down.b32 %r106, %r107, %r113, %r154, %r155;
	// end inline asm
	// begin inline asm
	shfl.sync.down.b32 %r111, %r112, %r113, %r154, %r155;
	// end inline asm
	mov.b64 	%rd163, {%r106, %r111};
	setp.lt.s32 	%p27, %r105, %r154;
	selp.b64 	%rd164, %rd163, 0, %p27;
	add.s64 	%rd165, %rd164, %rd271;
	mov.b64 	{%r117, %r122}, %rd165;
	mov.b32 	%r123, 2;
	// begin inline asm
	shfl.sync.down.b32 %r116, %r117, %r123, %r154, %r155;
	// end inline asm
	// begin inline asm
	shfl.sync.down.b32 %r121, %r122, %r123, %r154, %r155;
	// end inline asm
	mov.b64 	%rd166, {%r116, %r121};
	add.s32 	%r160, %r105, 2;
	setp.gt.s32 	%p28, %r160, %r154;
	selp.b64 	%rd167, 0, %rd166, %p28;
	add.s64 	%rd168, %rd167, %rd165;
	mov.b64 	{%r127, %r132}, %rd168;
	mov.b32 	%r133, 4;
	// begin inline asm
	shfl.sync.down.b32 %r126, %r127, %r133, %r154, %r155;
	// end inline asm
	// begin inline asm
	shfl.sync.down.b32 %r131, %r132, %r133, %r154, %r155;
	// end inline asm
	mov.b64 	%rd169, {%r126, %r131};
	add.s32 	%r161, %r105, 4;
	setp.gt.s32 	%p29, %r161, %r154;
	selp.b64 	%rd170, 0, %rd169, %p29;
	add.s64 	%rd171, %rd170, %rd168;
	mov.b64 	{%r137, %r142}, %rd171;
	mov.b32 	%r143, 8;
	// begin inline asm
	shfl.sync.down.b32 %r136, %r137, %r143, %r154, %r155;
	// end inline asm
	// begin inline asm
	shfl.sync.down.b32 %r141, %r142, %r143, %r154, %r155;
	// end inline asm
	mov.b64 	%rd172, {%r136, %r141};
	add.s32 	%r162, %r105, 8;
	setp.gt.s32 	%p30, %r162, %r154;
	selp.b64 	%rd173, 0, %rd172, %p30;
	add.s64 	%rd174, %rd173, %rd171;
	mov.b64 	{%r147, %r152}, %rd174;
	mov.b32 	%r153, 16;
	// begin inline asm
	shfl.sync.down.b32 %r146, %r147, %r153, %r154, %r155;
	// end inline asm
	// begin inline asm
	shfl.sync.down.b32 %r151, %r152, %r153, %r154, %r155;
	// end inline asm
	mov.b64 	%rd175, {%r146, %r151};
	add.s32 	%r163, %r105, 16;
	setp.gt.s32 	%p31, %r163, %r154;
	selp.b64 	%rd176, 0, %rd175, %p31;
	add.s64 	%rd280, %rd176, %rd174;
	setp.ne.s32 	%p32, %r105, 0;
	@%p32 bra 	$L__BB15_19;
	shr.u32 	%r164, %r1, 2;
	and.b32  	%r165, %r164, 248;
	mov.u32 	%r166, _ZZN3cub18CUB_300001_SM_10006detail6reduce28DeviceReduceSingleTileKernelINS2_10policy_hubIlyN4cuda3std3__44plusIlEEE10Policy1000EPlSC_iS9_llNS7_10__identityEEEvT0_T1_T2_T3_T4_T6_E12temp_storage;
	add.s32 	%r167, %r166, %r165;
	st.shared.u64 	[%r167+16], %rd280;
$L__BB15_19:
	bar.sync 	0;
	setp.ne.s32 	%p33, %r1, 0;
	@%p33 bra 	$L__BB15_37;
	setp.gt.s32 	%p34, %r34, 32;
	ld.shared.u64 	%rd177, [_ZZN3cub18CUB_300001_SM_10006detail6reduce28DeviceReduceSingleTileKernelINS2_10policy_hubIlyN4cuda3std3__44plusIlEEE10Policy1000EPlSC_iS9_llNS7_10__identityEEEvT0_T1_T2_T3_T4_T6_E12temp_storage+24];
	selp.b64 	%rd178, %rd177, 0, %p34;
	add.s64 	%rd179, %rd178, %rd280;
	setp.gt.s32 	%p35, %r34, 64;
	ld.shared.u64 	%rd180, [_ZZN3cub18CUB_300001_SM_10006detail6reduce28DeviceReduceSingleTileKernelINS2_10policy_hubIlyN4cuda3std3__44plusIlEEE10Policy1000EPlSC_iS9_llNS7_10__identityEEEvT0_T1_T2_T3_T4_T6_E12temp_storage+32];
	selp.b64 	%rd181, %rd180, 0, %p35;
	add.s64 	%rd182, %rd179, %rd181;
	setp.gt.s32 	%p36, %r34, 96;
	ld.shared.u64 	%rd183, [_ZZN3cub18CUB_300001_SM_10006detail6reduce28DeviceReduceSingleTileKernelINS2_10policy_hubIlyN4cuda3std3__44plusIlEEE10Policy1000EPlSC_iS9_llNS7_10__identityEEEvT0_T1_T2_T3_T4_T6_E12temp_storage+40];
	selp.b64 	%rd184, %rd183, 0, %p36;
	add.s64 	%rd185, %rd182, %rd184;
	setp.gt.s32 	%p37, %r34, 128;
	ld.shared.u64 	%rd186, [_ZZN3cub18CUB_300001_SM_10006detail6reduce28DeviceReduceSingleTileKernelINS2_10policy_hubIlyN4cuda3std3__44plusIlEEE10Policy1000EPlSC_iS9_llNS7_10__identityEEEvT0_T1_T2_T3_T4_T6_E12temp_storage+48];
	selp.b64 	%rd187, %rd186, 0, %p37;
	add.s64 	%rd188, %rd185, %rd187;
	setp.gt.s32 	%p38, %r34, 160;
	ld.shared.u64 	%rd189, [_ZZN3cub18CUB_300001_SM_10006detail6reduce28DeviceReduceSingleTileKernelINS2_10policy_hubIlyN4cuda3std3__44plusIlEEE10Policy1000EPlSC_iS9_llNS7_10__identityEEEvT0_T1_T2_T3_T4_T6_E12temp_storage+56];
	selp.b64 	%rd190, %rd189, 0, %p38;
	add.s64 	%rd191, %rd188, %rd190;
	setp.gt.s32 	%p39, %r34, 192;
	ld.shared.u64 	%rd192, [_ZZN3cub18CUB_300001_SM_10006detail6reduce28DeviceReduceSingleTileKernelINS2_10policy_hubIlyN4cuda3std3__44plusIlEEE10Policy1000EPlSC_iS9_llNS7_10__identityEEEvT0_T1_T2_T3_T4_T6_E12temp_storage+64];
	selp.b64 	%rd193, %rd192, 0, %p39;
	add.s64 	%rd194, %rd191, %rd193;
	setp.gt.s32 	%p40, %r34, 224;
	ld.shared.u64 	%rd195, [_ZZN3cub18CUB_300001_SM_10006detail6reduce28DeviceReduceSingleTileKernelINS2_10policy_hubIlyN4cuda3std3__44plusIlEEE10Policy1000EPlSC_iS9_llNS7_10__identityEEEvT0_T1_T2_T3_T4_T6_E12temp_storage+72];
	selp.b64 	%rd196, %rd195, 0, %p40;
	add.s64 	%rd197, %rd194, %rd196;
	setp.gt.s32 	%p41, %r34, 256;
	ld.shared.u64 	%rd198, [_ZZN3cub18CUB_300001_SM_10006detail6reduce28DeviceReduceSingleTileKernelINS2_10policy_hubIlyN4cuda3std3__44plusIlEEE10Policy1000EPlSC_iS9_llNS7_10__identityEEEvT0_T1_T2_T3_T4_T6_E12temp_storage+80];
	selp.b64 	%rd199, %rd198, 0, %p41;
	add.s64 	%rd200, %rd197, %rd199;
	setp.gt.s32 	%p42, %r34, 288;
	ld.shared.u64 	%rd201, [_ZZN3cub18CUB_300001_SM_10006detail6reduce28DeviceReduceSingleTileKernelINS2_10policy_hubIlyN4cuda3std3__44plusIlEEE10Policy1000EPlSC_iS9_llNS7_10__identityEEEvT0_T1_T2_T3_T4_T6_E12temp_storage+88];
	selp.b64 	%rd202, %rd201, 0, %p42;
	add.s64 	%rd203, %rd200, %rd202;
	setp.gt.s32 	%p43, %r34, 320;
	ld.shared.u64 	%rd204, [_ZZN3cub18CUB_300001_SM_10006detail6reduce28DeviceReduceSingleTileKernelINS2_10policy_hubIlyN4cuda3std3__44plusIlEEE10Policy1000EPlSC_iS9_llNS7_10__identityEEEvT0_T1_T2_T3_T4_T6_E12temp_storage+96];
	selp.b64 	%rd205, %rd204, 0, %p43;
	add.s64 	%rd206, %rd203, %rd205;
	setp.gt.s32 	%p44, %r34, 352;
	ld.shared.u64 	%rd207, [_ZZN3cub18CUB_300001_SM_10006detail6reduce28DeviceReduceSingleTileKernelINS2_10policy_hubIlyN4cuda3std3__44plusIlEEE10Policy1000EPlSC_iS9_llNS7_10__identityEEEvT0_T1_T2_T3_T4_T6_E12temp_storage+104];
	selp.b64 	%rd208, %rd207, 0, %p44;
	add.s64 	%rd209, %rd206, %rd208;
	setp.gt.s32 	%p45, %r34, 384;
	ld.shared.u64 	%rd210, [_ZZN3cub18CUB_300001_SM_10006detail6reduce28DeviceReduceSingleTileKernelINS2_10policy_hubIlyN4cuda3std3__44plusIlEEE10Policy1000EPlSC_iS9_llNS7_10__identityEEEvT0_T1_T2_T3_T4_T6_E12temp_storage+112];
	selp.b64 	%rd211, %rd210, 0, %p45;
	add.s64 	%rd212, %rd209, %rd211;
	setp.gt.s32 	%p46, %r34, 416;
	ld.shared.u64 	%rd213, [_ZZN3cub18CUB_300001_SM_10006detail6reduce28DeviceReduceSingleTileKernelINS2_10policy_hubIlyN4cuda3std3__44plusIlEEE10Policy1000EPlSC_iS9_llNS7_10__identityEEEvT0_T1_T2_T3_T4_T6_E12temp_storage+120];
	selp.b64 	%rd214, %rd213, 0, %p46;
	add.s64 	%rd215, %rd212, %rd214;
	setp.gt.s32 	%p47, %r34, 448;
	ld.shared.u64 	%rd216, [_ZZN3cub18CUB_300001_SM_10006detail6reduce28DeviceReduceSingleTileKernelINS2_10policy_hubIlyN4cuda3std3__44plusIlEEE10Policy1000EPlSC_iS9_llNS7_10__identityEEEvT0_T1_T2_T3_T4_T6_E12temp_storage+128];
	selp.b64 	%rd217, %rd216, 0, %p47;
	add.s64 	%rd218, %rd215, %rd217;
	setp.gt.s32 	%p48, %r34, 480;
	ld.shared.u64 	%rd219, [_ZZN3cub18CUB_300001_SM_10006detail6reduce28DeviceReduceSingleTileKernelINS2_10policy_hubIlyN4cuda3std3__44plusIlEEE10Policy1000EPlSC_iS9_llNS7_10__identityEEEvT0_T1_T2_T3_T4_T6_E12temp_storage+136];
	selp.b64 	%rd220, %rd219, 0, %p48;
	add.s64 	%rd280, %rd218, %rd220;
	bra.uni 	$L__BB15_37;
$L__BB15_21:
	mov.u32 	%r13, %tid.x;
	mul.wide.u32 	%rd52, %r13, 8;
	add.s64 	%rd39, %rd35, %rd52;
	// begin inline asm
	ld.global.nc.u64 %rd38, [%rd39];
	// end inline asm
	add.s64 	%rd41, %rd39, 4096;
	// begin inline asm
	ld.global.nc.u64 %rd40, [%rd41];
	// end inline asm
	add.s64 	%rd43, %rd39, 8192;
	// begin inline asm
	ld.global.nc.u64 %rd42, [%rd43];
	// end inline asm
	add.s64 	%rd45, %rd39, 12288;
	// begin inline asm
	ld.global.nc.u64 %rd44, [%rd45];
	// end inline asm
	add.s64 	%rd47, %rd39, 16384;
	// begin inline asm
	ld.global.nc.u64 %rd46, [%rd47];
	// end inline asm
	add.s64 	%rd49, %rd39, 20480;
	// begin inline asm
	ld.global.nc.u64 %rd48, [%rd49];
	// end inline asm
	add.s64 	%rd51, %rd39, 24576;
	// begin inline asm
	ld.global.nc.u64 %rd50, [%rd51];
	// end inline asm
	add.s64 	%rd53, %rd40, %rd38;
	add.s64 	%rd54, %rd42, %rd53;
	add.s64 	%rd55, %rd44, %rd54;
	add.s64 	%rd56, %rd46, %rd55;
	add.s64 	%rd57, %rd48, %rd56;
	add.s64 	%rd279, %rd50, %rd57;
	setp.lt.u32 	%p3, %r34, 7168;
	mov.b32 	%r231, 3584;
	@%p3 bra 	$L__BB15_25;
	add.s32 	%r14, %r34, -3584;
	mov.b32 	%r231, 3584;
$L__BB15_23:
	add.s32 	%r37, %r231, %r13;
	mul.wide.u32 	%rd72, %r37, 8;
	add.s64 	%rd59, %rd35, %rd72;
	// begin inline asm
	ld.global.nc.u64 %rd58, [%rd59];
	// end inline asm
	add.s64 	%rd61, %rd59, 4096;
	// begin inline asm
	ld.global.nc.u64 %rd60, [%rd61];
	// end inline asm
	add.s64 	%rd63, %rd59, 8192;
	// begin inline asm
	ld.global.nc.u64 %rd62, [%rd63];
	// end inline asm
	add.s64 	%rd65, %rd59, 12288;
	// begin inline asm
	ld.global.nc.u64 %rd64, [%rd65];
	// end inline asm
	add.s64 	%rd67, %rd59, 16384;
	// begin inline asm
	ld.global.nc.u64 %rd66, [%rd67];
	// end inline asm
	add.s64 	%rd69, %rd59, 20480;
	// begin inline asm
	ld.global.nc.u64 %rd68, [%rd69];
	// end inline asm
	add.s64 	%rd71, %rd59, 24576;
	// begin inline asm
	ld.global.nc.u64 %rd70, [%rd71];
	// end inline asm
	add.s64 	%rd73, %rd58, %rd279;
	add.s64 	%rd74, %rd60, %rd73;
	add.s64 	%rd75, %rd62, %rd74;
	add.s64 	%rd76, %rd64, %rd75;
	add.s64 	%rd77, %rd66, %rd76;
	add.s64 	%rd78, %rd68, %rd77;
	add.s64 	%rd279, %rd70, %rd78;
	sub.s32 	%r38, %r34, %r231;
	setp.lt.s32 	%p4, %r38, 3584;
	@%p4 bra 	$L__BB15_33;
	add.s32 	%r231, %r231, 3584;
	setp.le.s32 	%p5, %r231, %r14;
	@%p5 bra 	$L__BB15_23;
$L__BB15_25:
	setp.le.s32 	%p6, %r34, %r231;
	@%p6 bra 	$L__BB15_33;
	sub.s32 	%r18, %r34, %r231;
	setp.ge.s32 	%p7, %r13, %r18;
	@%p7 bra 	$L__BB15_33;
	not.b32 	%r39, %r13;
	add.s32 	%r40, %r34, %r39;
	sub.s32 	%r19, %r40, %r231;
	and.b32  	%r41, %r19, 1536;
	setp.eq.s32 	%p8, %r41, 1536;
	mov.u32 	%r235, %r13;
	@%p8 bra 	$L__BB15_30;
	add.s32 	%r233, %r13, %r231;
	shr.u32 	%r42, %r19, 9;
	add.s32 	%r43, %r42, 1;
	and.b32  	%r44, %r43, 3;
	neg.s32 	%r232, %r44;
	mov.u32 	%r235, %r13;
$L__BB15_29:
	.pragma "nounroll";
	mul.wide.u32 	%rd82, %r233, 8;
	add.s64 	%rd81, %rd35, %rd82;
	// begin inline asm
	ld.global.nc.u64 %rd80, [%rd81];
	// end inline asm
	add.s64 	%rd279, %rd80, %rd279;
	add.s32 	%r235, %r235, 512;
	add.s32 	%r233, %r233, 512;
	add.s32 	%r232, %r232, 1;
	setp.ne.s32 	%p9, %r232, 0;
	@%p9 bra 	$L__BB15_29;
$L__BB15_30:
	setp.lt.u32 	%p10, %r19, 1536;
	@%p10 bra 	$L__BB15_33;
	cvt.u64.u32 	%rd83, %r235;
	cvt.u64.u32 	%rd84, %r231;
	add.s64 	%rd85, %rd83, %rd84;
	shl.b64 	%rd86, %rd85, 3;
	add.s64 	%rd87, %rd86, %rd35;
	add.s64 	%rd277, %rd87, 8192;
	add.s32 	%r236, %r235, %r231;
$L__BB15_32:
	mul.wide.u32 	%rd96, %r236, 8;
	add.s64 	%rd89, %rd35, %rd96;
	// begin inline asm
	ld.global.nc.u64 %rd88, [%rd89];
	// end inline asm
	add.s64 	%rd97, %rd88, %rd279;
	add.s64 	%rd91, %rd277, -4096;
	// begin inline asm
	ld.global.nc.u64 %rd90, [%rd91];
	// end inline asm
	add.s64 	%rd98, %rd90, %rd97;
	// begin inline asm
	ld.global.nc.u64 %rd92, [%rd277];
	// end inline asm
	add.s64 	%rd99, %rd92, %rd98;
	add.s64 	%rd95, %rd277, 4096;
	// begin inline asm
	ld.global.nc.u64 %rd94, [%rd95];
	// end inline asm
	add.s64 	%rd279, %rd94, %rd99;
	add.s32 	%r235, %r235, 2048;
	add.s64 	%rd277, %rd277, 16384;
	add.s32 	%r236, %r236, 2048;
	setp.lt.s32 	%p11, %r235, %r18;
	@%p11 bra 	$L__BB15_32;
$L__BB15_33:
	// begin inline asm
	mov.u32 %r45, %laneid;
	// end inline asm
	mov.b64 	{%r47, %r52}, %rd279;
	mov.b32 	%r53, 1;
	mov.b32 	%r94, 31;
	mov.b32 	%r95, -1;
	// begin inline asm
	shfl.sync.down.b32 %r46, %r47, %r53, %r94, %r95;
	// end inline asm
	// begin inline asm
	shfl.sync.down.b32 %r51, %r52, %r53, %r94, %r95;
	// end inline asm
	mov.b64 	%rd100, {%r46, %r51};
	setp.gt.s32 	%p12, %r45, 30;
	selp.b64 	%rd101, 0, %rd100, %p12;
	add.s64 	%rd102, %rd101, %rd279;
	mov.b64 	{%r57, %r62}, %rd102;
	mov.b32 	%r63, 2;
	// begin inline asm
	shfl.sync.down.b32 %r56, %r57, %r63, %r94, %r95;
	// end inline asm
	// begin inline asm
	shfl.sync.down.b32 %r61, %r62, %r63, %r94, %r95;
	// end inline asm
	mov.b64 	%rd103, {%r56, %r61};
	setp.gt.s32 	%p13, %r45, 29;
	selp.b64 	%rd104, 0, %rd103, %p13;
	add.s64 	%rd105, %rd104, %rd102;
	mov.b64 	{%r67, %r72}, %rd105;
	mov.b32 	%r73, 4;
	// begin inline asm
	shfl.sync.down.b32 %r66, %r67, %r73, %r94, %r95;
	// end inline asm
	// begin inline asm
	shfl.sync.down.b32 %r71, %r72, %r73, %r94, %r95;
	// end inline asm
	mov.b64 	%rd106, {%r66, %r71};
	setp.gt.s32 	%p14, %r45, 27;
	selp.b64 	%rd107, 0, %rd106, %p14;
	add.s64 	%rd108, %rd107, %rd105;
	mov.b64 	{%r77, %r82}, %rd108;
	mov.b32 	%r83, 8;
	// begin inline asm
	shfl.sync.down.b32 %r76, %r77, %r83, %r94, %r95;
	// end inline asm
	// begin inline asm
	shfl.sync.down.b32 %r81, %r82, %r83, %r94, %r95;
	// end inline asm
	mov.b64 	%rd109, {%r76, %r81};
	setp.gt.s32 	%p15, %r45, 23;
	selp.b64 	%rd110, 0, %rd109, %p15;
	add.s64 	%rd111, %rd110, %rd108;
	mov.b64 	{%r87, %r92}, %rd111;
	mov.b32 	%r93, 16;
	// begin inline asm
	shfl.sync.down.b32 %r86, %r87, %r93, %r94, %r95;
	// end inline asm
	// begin inline asm
	shfl.sync.down.b32 %r91, %r92, %r93, %r94, %r95;
	// end inline asm
	mov.b64 	%rd112, {%r86, %r91};
	setp.gt.s32 	%p16, %r45, 15;
	selp.b64 	%rd113, 0, %rd112, %p16;
	add.s64 	%rd280, %rd113, %rd111;
	setp.ne.s32 	%p17, %r45, 0;
	@%p17 bra 	$L__BB15_35;
	shr.u32 	%r96, %r13, 2;
	and.b32  	%r97, %r96, 248;
	mov.u32 	%r98, _ZZN3cub18CUB_300001_SM_10006detail6reduce28DeviceReduceSingleTileKernelINS2_10policy_hubIlyN4cuda3std3__44plusIlEEE10Policy1000EPlSC_iS9_llNS7_10__identityEEEvT0_T1_T2_T3_T4_T6_E12temp_storage;
	add.s32 	%r99, %r98, %r97;
	st.shared.u64 	[%r99+16], %rd280;
$L__BB15_35:
	bar.sync 	0;
	setp.ne.s32 	%p18, %r13, 0;
	@%p18 bra 	$L__BB15_37;
	ld.shared.u64 	%rd114, [_ZZN3cub18CUB_300001_SM_10006detail6reduce28DeviceReduceSingleTileKernelINS2_10policy_hubIlyN4cuda3std3__44plusIlEEE10Policy1000EPlSC_iS9_llNS7_10__identityEEEvT0_T1_T2_T3_T4_T6_E12temp_storage+24];
	add.s64 	%rd115, %rd114, %rd280;
	ld.shared.u64 	%rd116, [_ZZN3cub18CUB_300001_SM_10006detail6reduce28DeviceReduceSingleTileKernelINS2_10policy_hubIlyN4cuda3std3__44plusIlEEE10Policy1000EPlSC_iS9_llNS7_10__identityEEEvT0_T1_T2_T3_T4_T6_E12temp_storage+32];
	add.s64 	%rd117, %rd115, %rd116;
	ld.shared.u64 	%rd118, [_ZZN3cub18CUB_300001_SM_10006detail6reduce28DeviceReduceSingleTileKernelINS2_10policy_hubIlyN4cuda3std3__44plusIlEEE10Policy1000EPlSC_iS9_llNS7_10__identityEEEvT0_T1_T2_T3_T4_T6_E12temp_storage+40];
	add.s64 	%rd119, %rd117, %rd118;
	ld.shared.u64 	%rd120, [_ZZN3cub18CUB_300001_SM_10006detail6reduce28DeviceReduceSingleTileKernelINS2_10policy_hubIlyN4cuda3std3__44plusIlEEE10Policy1000EPlSC_iS9_llNS7_10__identityEEEvT0_T1_T2_T3_T4_T6_E12temp_storage+48];
	add.s64 	%rd121, %rd119, %rd120;
	ld.shared.u64 	%rd122, [_ZZN3cub18CUB_300001_SM_10006detail6reduce28DeviceReduceSingleTileKernelINS2_10policy_hubIlyN4cuda3std3__44plusIlEEE10Policy1000EPlSC_iS9_llNS7_10__identityEEEvT0_T1_T2_T3_T4_T6_E12temp_storage+56];
	add.s64 	%rd123, %rd121, %rd122;
	ld.shared.u64 	%rd124, [_ZZN3cub18CUB_300001_SM_10006detail6reduce28DeviceReduceSingleTileKernelINS2_10policy_hubIlyN4cuda3std3__44plusIlEEE10Policy1000EPlSC_iS9_llNS7_10__identityEEEvT0_T1_T2_T3_T4_T6_E12temp_storage+64];
	add.s64 	%rd125, %rd123, %rd124;
	ld.shared.u64 	%rd126, [_ZZN3cub18CUB_300001_SM_10006detail6reduce28DeviceReduceSingleTileKernelINS2_10policy_hubIlyN4cuda3std3__44plusIlEEE10Policy1000EPlSC_iS9_llNS7_10__identityEEEvT0_T1_T2_T3_T4_T6_E12temp_storage+72];
	add.s64 	%rd127, %rd125, %rd126;
	ld.shared.u64 	%rd128, [_ZZN3cub18CUB_300001_SM_10006detail6reduce28DeviceReduceSingleTileKernelINS2_10policy_hubIlyN4cuda3std3__44plusIlEEE10Policy1000EPlSC_iS9_llNS7_10__identityEEEvT0_T1_T2_T3_T4_T6_E12temp_storage+80];
	add.s64 	%rd129, %rd127, %rd128;
	ld.shared.u64 	%rd130, [_ZZN3cub18CUB_300001_SM_10006detail6reduce28DeviceReduceSingleTileKernelINS2_10policy_hubIlyN4cuda3std3__44plusIlEEE10Policy1000EPlSC_iS9_llNS7_10__identityEEEvT0_T1_T2_T3_T4_T6_E12temp_storage+88];
	add.s64 	%rd131, %rd129, %rd130;
	ld.shared.u64 	%rd132, [_ZZN3cub18CUB_300001_SM_10006detail6reduce28DeviceReduceSingleTileKernelINS2_10policy_hubIlyN4cuda3std3__44plusIlEEE10Policy1000EPlSC_iS9_llNS7_10__identityEEEvT0_T1_T2_T3_T4_T6_E12temp_storage+96];
	add.s64 	%rd133, %rd131, %rd132;
	ld.shared.u64 	%rd134, [_ZZN3cub18CUB_300001_SM_10006detail6reduce28DeviceReduceSingleTileKernelINS2_10policy_hubIlyN4cuda3std3__44plusIlEEE10Policy1000EPlSC_iS9_llNS7_10__identityEEEvT0_T1_T2_T3_T4_T6_E12temp_storage+104];
	add.s64 	%rd135, %rd133, %rd134;
	ld.shared.u64 	%rd136, [_ZZN3cub18CUB_300001_SM_10006detail6reduce28DeviceReduceSingleTileKernelINS2_10policy_hubIlyN4cuda3std3__44plusIlEEE10Policy1000EPlSC_iS9_llNS7_10__identityEEEvT0_T1_T2_T3_T4_T6_E12temp_storage+112];
	add.s64 	%rd137, %rd135, %rd136;
	ld.shared.u64 	%rd138, [_ZZN3cub18CUB_300001_SM_10006detail6reduce28DeviceReduceSingleTileKernelINS2_10policy_hubIlyN4cuda3std3__44plusIlEEE10Policy1000EPlSC_iS9_llNS7_10__identityEEEvT0_T1_T2_T3_T4_T6_E12temp_storage+120];
	add.s64 	%rd139, %rd137, %rd138;
	ld.shared.u64 	%rd140, [_ZZN3cub18CUB_300001_SM_10006detail6reduce28DeviceReduceSingleTileKernelINS2_10policy_hubIlyN4cuda3std3__44plusIlEEE10Policy1000EPlSC_iS9_llNS7_10__identityEEEvT0_T1_T2_T3_T4_T6_E12temp_storage+128];
	add.s64 	%rd141, %rd139, %rd140;
	ld.shared.u64 	%rd142, [_ZZN3cub18CUB_300001_SM_10006detail6reduce28DeviceReduceSingleTileKernelINS2_10policy_hubIlyN4cuda3std3__44plusIlEEE10Policy1000EPlSC_iS9_llNS7_10__identityEEEvT0_T1_T2_T3_T4_T6_E12temp_storage+136];
	add.s64 	%rd280, %rd141, %rd142;
$L__BB15_37:
	mov.u32 	%r223, %tid.x;
	setp.ne.s32 	%p56, %r223, 0;
	@%p56 bra 	$L__BB15_39;
	add.s64 	%rd264, %rd280, %rd36;
	st.global.u64 	[%rd1], %rd264;
$L__BB15_39:
	ret;

}
	// .globl	_ZN3cub18CUB_300001_SM_10006detail10merge_sort30DeviceMergeSortBlockSortKernelINS2_10policy_hubIP8DataNodeE9Policy600ES6_PNS0_8NullTypeES6_SA_j11cmp_featureS5_S9_EEvbT0_T1_T2_T3_T4_PT6_PT7_T5_NS1_7vsmem_tE
.visible .entry _ZN3cub18CUB_300001_SM_10006detail10merge_sort30DeviceMergeSortBlockSortKernelINS2_10policy_hubIP8DataNodeE9Policy600ES6_PNS0_8NullTypeES6_SA_j11cmp_featureS5_S9_EEvbT0_T1_T2_T3_T4_PT6_PT7_T5_NS1_7vsmem_tE(
	.param .u8 _ZN3cub18CUB_300001_SM_10006detail10merge_sort30DeviceMergeSortBlockSortKernelINS2_10policy_hubIP8DataNodeE9Policy600ES6_PNS0_8NullTypeES6_SA_j11cmp_featureS5_S9_EEvbT0_T1_T2_T3_T4_PT6_PT7_T5_NS1_7vsmem_tE_param_0,
	.param .u64 .ptr .align 1 _ZN3cub18CUB_300001_SM_10006detail10merge_sort30DeviceMergeSortBlockSortKernelINS2_10policy_hubIP8DataNodeE9Policy600ES6_PNS0_8NullTypeES6_SA_j11cmp_featureS5_S9_EEvbT0_T1_T2_T3_T4_PT6_PT7_T5_NS1_7vsmem_tE_param_1,
	.param .u64 .ptr .align 1 _ZN3cub18CUB_300001_SM_10006detail10merge_sort30DeviceMergeSortBlockSortKernelINS2_10policy_hubIP8DataNodeE9Policy600ES6_PNS0_8NullTypeES6_SA_j11cmp_featureS5_S9_EEvbT0_T1_T2_T3_T4_PT6_PT7_T5_NS1_7vsmem_tE_param_2,
	.param .u64 .ptr .align 1 _ZN3cub18CUB_300001_SM_10006detail10merge_sort30DeviceMergeSortBlockSortKernelINS2_10policy_hubIP8DataNodeE9Policy600ES6_PNS0_8NullTypeES6_SA_j11cmp_featureS5_S9_EEvbT0_T1_T2_T3_T4_PT6_PT7_T5_NS1_7vsmem_tE_param_3,
	.param .u64 .ptr .align 1 _ZN3cub18CUB_300001_SM_10006detail10merge_sort30DeviceMergeSortBlockSortKernelINS2_10policy_hubIP8DataNodeE9Policy600ES6_PNS0_8NullTypeES6_SA_j11cmp_featureS5_S9_EEvbT0_T1_T2_T3_T4_PT6_PT7_T5_NS1_7vsmem_tE_param_4,
	.param .u32 _ZN3cub18CUB_300001_SM_10006detail10merge_sort30DeviceMergeSortBlockSortKernelINS2_10policy_hubIP8DataNodeE9Policy600ES6_PNS0_8NullTypeES6_SA_j11cmp_featureS5_S9_EEvbT0_T1_T2_T3_T4_PT6_PT7_T5_NS1_7vsmem_tE_param_5,
	.param .u64 .ptr .align 1 _ZN3cub18CUB_300001_SM_10006detail10merge_sort30DeviceMergeSortBlockSortKernelINS2_10policy_hubIP8DataNodeE9Policy600ES6_PNS0_8NullTypeES6_SA_j11cmp_featureS5_S9_EEvbT0_T1_T2_T3_T4_PT6_PT7_T5_NS1_7vsmem_tE_param_6,
	.param .u64 .ptr .align 1 _ZN3cub18CUB_300001_SM_10006detail10merge_sort30DeviceMergeSortBlockSortKernelINS2_10policy_hubIP8DataNodeE9Policy600ES6_PNS0_8NullTypeES6_SA_j11cmp_featureS5_S9_EEvbT0_T1_T2_T3_T4_PT6_PT7_T5_NS1_7vsmem_tE_param_7,
	.param .align 4 .b8 _ZN3cub18CUB_300001_SM_10006detail10merge_sort30DeviceMergeSortBlockSortKernelINS2_10policy_hubIP8DataNodeE9Policy600ES6_PNS0_8NullTypeES6_SA_j11cmp_featureS5_S9_EEvbT0_T1_T2_T3_T4_PT6_PT7_T5_NS1_7vsmem_tE_param_8[4],
	.param .align 8 .b8 _ZN3cub18CUB_300001_SM_10006detail10merge_sort30DeviceMergeSortBlockSortKernelINS2_10policy_hubIP8DataNodeE9Policy600ES6_PNS0_8NullTypeES6_SA_j11cmp_featureS5_S9_EEvbT0_T1_T2_T3_T4_PT6_PT7_T5_NS1_7vsmem_tE_param_9[8]
)
.maxntid 256
{
	.local .align 8 .b8 	__local_depot16[192];
	.reg .b64 	%SP;
	.reg .b64 	%SPL;
	.reg .pred 	%p<192>;
	.reg .b16 	%rs<4>;
	.reg .b32 	%r<802>;
	.reg .b64 	%rd<60>;
	.reg .b64 	%fd<1399>;
	// demoted variable
	.shared .align 16 .b8 _ZZN3cub18CUB_300001_SM_10006detail10merge_sort30DeviceMergeSortBlockSortKernelINS2_10policy_hubIP8DataNodeE9Policy600ES6_PNS0_8NullTypeES6_SA_j11cmp_featureS5_S9_EEvbT0_T1_T2_T3_T4_PT6_PT7_T5_NS1_7vsmem_tEE19static_temp_storage[24672];
	mov.u64 	%SPL, __local_depot16;
	ld.param.u32 	%r1, [_ZN3cub18CUB_300001_SM_10006detail10merge_sort30DeviceMergeSortBlockSortKernelINS2_10policy_hubIP8DataNodeE9Policy600ES6_PNS0_8NullTypeES6_SA_j11cmp_featureS5_S9_EEvbT0_T1_T2_T3_T4_PT6_PT7_T5_NS1_7vsmem_tE_param_8];
	ld.param.u64 	%rd27, [_ZN3cub18CUB_300001_SM_10006detail10merge_sort30DeviceMergeSortBlockSortKernelINS2_10policy_hubIP8DataNodeE9Policy600ES6_PNS0_8NullTypeES6_SA_j11cmp_featureS5_S9_EEvbT0_T1_T2_T3_T4_PT6_PT7_T5_NS1_7vsmem_tE_param_1];
	ld.param.u32 	%r302, [_ZN3cub18CUB_300001_SM_10006detail10merge_sort30DeviceMergeSortBlockSortKernelINS2_10policy_hubIP8DataNodeE9Policy600ES6_PNS0_8NullTypeES6_SA_j11cmp_featureS5_S9_EEvbT0_T1_T2_T3_T4_PT6_PT7_T5_NS1_7vsmem_tE_param_5];
	cvta.to.global.u64 	%rd1, %rd27;
	add.u64 	%rd2, %SPL, 0;
	add.u64 	%rd3, %SPL, 96;
	add.u64 	%rd4, %SPL, 0;
	add.u64 	%rd5, %SPL, 96;
	add.u64 	%rd6, %SPL, 0;
	add.u64 	%rd7, %SPL, 96;
	add.u64 	%rd8, %SPL, 0;
	add.u64 	%rd9, %SPL, 96;
	mov.u32 	%r303, %ctaid.x;
	mov.u32 	%r304, %nctaid.x;
	shl.b32 	%r2, %r303, 8;
	add.s32 	%r305, %r304, -1;
	setp.ge.u32 	%p15, %r303, %r305;
	@%p15 bra 	$L__BB16_73;
	// begin inline asm
	griddepcontrol.wait;
	// end inline asm
	cvt.u64.u32 	%rd47, %r2;
	mov.u32 	%r3, %tid.x;
	and.b32  	%r4, %r3, 31;
	and.b32  	%r5, %r3, 992;
	or.b32  	%r507, %r5, %r4;
	cvt.u64.u32 	%rd48, %r507;
	add.s64 	%rd10, %rd48, %rd47;
	mad.lo.s64 	%rd49, %rd10, 96, %rd1;
	// begin inline asm
	mov.u32 %r506, %laneid;
	// end inline asm
	add.s32 	%r508, %r506, %r5;
	mov.u32 	%r509, _ZZN3cub18CUB_300001_SM_10006detail10merge_sort30DeviceMergeSortBlockSortKernelINS2_10policy_hubIP8DataNodeE9Policy600ES6_PNS0_8NullTypeES6_SA_j11cmp_featureS5_S9_EEvbT0_T1_T2_T3_T4_PT6_PT7_T5_NS1_7vsmem_tEE19static_temp_storage;
	mad.lo.s32 	%r6, %r508, 96, %r509;
	ld.global.v2.u32 	{%r510, %r511}, [%rd49];
	ld.global.v2.u32 	{%r512, %r513}, [%rd49+8];
	ld.global.v2.u32 	{%r514, %r515}, [%rd49+16];
	ld.global.v2.u32 	{%r516, %r517}, [%rd49+24];
	ld.global.v2.u32 	{%r518, %r519}, [%rd49+32];
	ld.global.v2.u32 	{%r520, %r521}, [%rd49+40];
	ld.global.v2.u32 	{%r522, %r523}, [%rd49+48];
	ld.global.v2.u32 	{%r524, %r525}, [%rd49+56];
	ld.global.v2.u32 	{%r526, %r527}, [%rd49+64];
	ld.global.v2.u32 	{%r528, %r529}, [%rd49+72];
	.pragma "used_bytes_mask 15";
	ld.global.v2.u32 	{%r530, %r531}, [%rd49+80];
	ld.global.v2.u32 	{%r532, %r533}, [%rd49+88];
	st.shared.v4.u32 	[%r6], {%r510, %r511, %r512, %r513};
	st.shared.v4.u32 	[%r6+16], {%r514, %r515, %r516, %r517};
	st.shared.v4.u32 	[%r6+32], {%r518, %r519, %r520, %r521};
	st.shared.v4.u32 	[%r6+48], {%r522, %r523, %r524, %r525};
	st.shared.v4.u32 	[%r6+64], {%r526, %r527, %r528, %r529};
	st.shared.v4.u32 	[%r6+80], {%r530, %r531, %r532, %r533};
	bar.warp.sync 	-1;
	ld.shared.v2.f64 	{%fd887, %fd888}, [%r6];
	ld.shared.v2.f64 	{%fd889, %fd890}, [%r6+16];
	ld.shared.v2.f64 	{%fd891, %fd892}, [%r6+32];
	ld.shared.v2.f64 	{%fd893, %fd894}, [%r6+48];
	ld.shared.v2.f64 	{%fd895, %fd896}, [%r6+64];
	ld.shared.u32 	%r534, [%r6+80];
	ld.shared.f64 	%fd897, [%r6+88];
	bar.sync 	0;
	// begin inline asm
	griddepcontrol.launch_dependents;
	// end inline asm
	mad.lo.s32 	%r7, %r3, 96, %r509;
	cvt.s64.s32 	%rd11, %r1;
	mul.wide.s32 	%rd50, %r1, 8;
	add.s64 	%rd12, %rd9, %rd50;
	add.s64 	%rd13, %rd8, %rd50;
	bar.sync 	0;
	st.shared.v2.f64 	[%r7], {%fd887, %fd888};
	st.shared.v2.f64 	[%r7+16], {%fd889, %fd890};
	st.shared.v2.f64 	[%r7+32], {%fd891, %fd892};
	st.shared.v2.f64 	[%r7+48], {%fd893, %fd894};
	st.shared.v2.f64 	[%r7+64], {%fd895, %fd896};
	st.shared.u32 	[%r7+80], %r534;
	st.shared.f64 	[%r7+88], %fd897;
	bar.sync 	0;
	and.b32  	%r535, %r3, 1022;
	and.b32  	%r8, %r3, 1;
	min.u32 	%r9, %r535, 256;
	min.u32 	%r10, %r535, 255;
	add.s32 	%r11, %r10, 1;
	min.u32 	%r536, %r535, 254;
	add.s32 	%r12, %r536, 2;
	sub.s32 	%r537, %r11, %r9;
	sub.s32 	%r538, %r12, %r11;
	setp.lt.s32 	%p100, %r8, %r538;
	sub.s32 	%r539, %r8, %r538;
	selp.b32 	%r739, 0, %r539, %p100;
	min.s32 	%r737, %r537, %r8;
	setp.ge.s32 	%p101, %r739, %r737;
	@%p101 bra 	$L__BB16_3;
$L__BB16_2:
	sub.s32 	%r540, %r737, %r739;
	shr.u32 	%r541, %r540, 31;
	add.s32 	%r542, %r540, %r541;
	shr.s32 	%r543, %r542, 1;
	add.s32 	%r544, %r543, %r739;
	add.s32 	%r545, %r544, %r9;
	mad.lo.s32 	%r547, %r545, 96, %r509;
	ld.shared.v2.f64 	{%fd898, %fd899}, [%r547];
	ld.shared.v2.f64 	{%fd900, %fd901}, [%r547+16];
	ld.shared.v2.f64 	{%fd902, %fd903}, [%r547+32];
	ld.shared.v2.f64 	{%fd904, %fd905}, [%r547+48];
	ld.shared.v2.f64 	{%fd906, %fd907}, [%r547+64];
	ld.shared.u32 	%r548, [%r547+80];
	ld.shared.f64 	%fd908, [%r547+88];
	st.local.f64 	[%rd8], %fd898;
	st.local.f64 	[%rd8+8], %fd899;
	st.local.f64 	[%rd8+16], %fd900;
	st.local.f64 	[%rd8+24], %fd901;
	st.local.f64 	[%rd8+32], %fd902;
	st.local.f64 	[%rd8+40], %fd903;
	st.local.f64 	[%rd8+48], %fd904;
	st.local.f64 	[%rd8+56], %fd905;
	st.local.f64 	[%rd8+64], %fd906;
	st.local.f64 	[%rd8+72], %fd907;
	st.local.u32 	[%rd8+80], %r548;
	st.local.f64 	[%rd8+88], %fd908;
	not.b32 	%r549, %r544;
	add.s32 	%r550, %r10, %r8;
	add.s32 	%r551, %r550, %r549;
	mad.lo.s32 	%r552, %r551, 96, %r509;
	ld.shared.v2.f64 	{%fd909, %fd910}, [%r552+96];
	ld.shared.v2.f64 	{%fd911, %fd912}, [%r552+112];
	ld.shared.v2.f64 	{%fd913, %fd914}, [%r552+128];
	ld.shared.v2.f64 	{%fd915, %fd916}, [%r552+144];
	ld.shared.v2.f64 	{%fd917, %fd918}, [%r552+160];
	ld.shared.u32 	%r553, [%r552+176];
	ld.shared.f64 	%fd919, [%r552+184];
	st.local.f64 	[%rd9], %fd909;
	st.local.f64 	[%rd9+8], %fd910;
	st.local.f64 	[%rd9+16], %fd911;
	st.local.f64 	[%rd9+24], %fd912;
	st.local.f64 	[%rd9+32], %fd913;
	st.local.f64 	[%rd9+40], %fd914;
	st.local.f64 	[%rd9+48], %fd915;
	st.local.f64 	[%rd9+56], %fd916;
	st.local.f64 	[%rd9+64], %fd917;
	st.local.f64 	[%rd9+72], %fd918;
	st.local.u32 	[%rd9+80], %r553;
	st.local.f64 	[%rd9+88], %fd919;
	ld.local.f64 	%fd920, [%rd12];
	ld.local.f64 	%fd921, [%rd13];
	setp.geu.f64 	%p102, %fd920, %fd921;
	add.s32 	%r554, %r544, 1;
	selp.b32 	%r739, %r554, %r739, %p102;
	selp.b32 	%r737, %r737, %r544, %p102;
	setp.lt.s32 	%p103, %r739, %r737;
	@%p103 bra 	$L__BB16_2;
$L__BB16_3:
	shl.b64 	%rd51, %rd11, 3;
	add.s64 	%rd14, %rd7, %rd51;
	add.s64 	%rd15, %rd6, %rd51;
	add.s32 	%r20, %r739, %r9;
	add.s32 	%r555, %r11, %r8;
	sub.s32 	%r556, %r555, %r739;
	add.s32 	%r557, %r10, %r8;
	sub.s32 	%r558, %r557, %r739;
	mov.u32 	%r559, _ZZN3cub18CUB_300001_SM_10006detail10merge_sort30DeviceMergeSortBlockSortKernelINS2_10policy_hubIP8DataNodeE9Policy600ES6_PNS0_8NullTypeES6_SA_j11cmp_featureS5_S9_EEvbT0_T1_T2_T3_T4_PT6_PT7_T5_NS1_7vsmem_tEE19static_temp_storage;
	mad.lo.s32 	%r21, %r20, 96, %r559;
	ld.shared.v2.f64 	{%fd1, %fd2}, [%r21];
	ld.shared.v2.f64 	{%fd3, %fd4}, [%r21+16];
	ld.shared.v2.f64 	{%fd5, %fd6}, [%r21+32];
	ld.shared.v2.f64 	{%fd7, %fd8}, [%r21+48];
	ld.shared.v2.f64 	{%fd9, %fd10}, [%r21+64];
	ld.shared.u32 	%r22, [%r21+80];
	ld.shared.f64 	%fd11, [%r21+88];
	st.local.f64 	[%rd6], %fd1;
	st.local.f64 	[%rd6+8], %fd2;
	st.local.f64 	[%rd6+16], %fd3;
	st.local.f64 	[%rd6+24], %fd4;
	st.local.f64 	[%rd6+32], %fd5;
	st.local.f64 	[%rd6+40], %fd6;
	st.local.f64 	[%rd6+48], %fd7;
	st.local.f64 	[%rd6+56], %fd8;
	st.local.f64 	[%rd6+64], %fd9;
	st.local.f64 	[%rd6+72], %fd10;
	st.local.u32 	[%rd6+80], %r22;
	st.local.f64 	[%rd6+88], %fd11;
	mad.lo.s32 	%r23, %r558, 96, %r559;
	ld.shared.v2.f64 	{%fd1212, %fd1213}, [%r23+96];
	ld.shared.v2.f64 	{%fd1214, %fd1215}, [%r23+112];
	ld.shared.v2.f64 	{%fd1216, %fd1217}, [%r23+128];
	ld.shared.v2.f64 	{%fd1218, %fd1219}, [%r23+144];
	ld.shared.v2.f64 	{%fd1220, %fd1221}, [%r23+160];
	ld.shared.u32 	%r740, [%r23+176];
	ld.shared.f64 	%fd1222, [%r23+184];
	st.local.f64 	[%rd7], %fd1212;
	st.local.f64 	[%rd7+8], %fd1213;
	st.local.f64 	[%rd7+16], %fd1214;
	st.local.f64 	[%rd7+24], %fd1215;
	st.local.f64 	[%rd7+32], %fd1216;
	st.local.f64 	[%rd7+40], %fd1217;
	st.local.f64 	[%rd7+48], %fd1218;
	st.local.f64 	[%rd7+56], %fd1219;
	st.local.f64 	[%rd7+64], %fd1220;
	st.local.f64 	[%rd7+72], %fd1221;
	st.local.u32 	[%rd7+80], %r740;
	st.local.f64 	[%rd7+88], %fd1222;
	setp.ge.s32 	%p104, %r556, %r12;
	@%p104 bra 	$L__BB16_6;
	setp.gt.s32 	%p106, %r20, %r10;
	mov.pred 	%p178, -1;
	@%p106 bra 	$L__BB16_7;
	ld.local.f64 	%fd922, [%rd14];
	ld.local.f64 	%fd923, [%rd15];
	setp.lt.f64 	%p108, %fd922, %fd923;
	@%p108 bra 	$L__BB16_7;
$L__BB16_6:
	mov.pred 	%p178, 0;
	mov.f64 	%fd1212, %fd1;
	mov.f64 	%fd1213, %fd2;
	mov.f64 	%fd1214, %fd3;
	mov.f64 	%fd1215, %fd4;
	mov.f64 	%fd1216, %fd5;
	mov.f64 	%fd1217, %fd6;
	mov.f64 	%fd1218, %fd7;
	mov.f64 	%fd1219, %fd8;
	mov.f64 	%fd1220, %fd9;
	mov.f64 	%fd1221, %fd10;
	mov.u32 	%r740, %r22;
	mov.f64 	%fd1222, %fd11;
$L__BB16_7:
	not.pred 	%p110, %p178;
	@%p110 bra 	$L__BB16_9;
	ld.shared.v2.f64 	{%fd932, %fd933}, [%r23+192];
	ld.shared.v2.f64 	{%fd934, %fd935}, [%r23+208];
	st.local.f64 	[%rd7], %fd932;
	st.local.f64 	[%rd7+8], %fd933;
	st.local.f64 	[%rd7+16], %fd934;
	st.local.f64 	[%rd7+24], %fd935;
	bra.uni 	$L__BB16_10;
$L__BB16_9:
	ld.shared.v2.f64 	{%fd924, %fd925}, [%r21+96];
	ld.shared.v2.f64 	{%fd926, %fd927}, [%r21+112];
	ld.shared.v2.f64 	{%fd928, %fd929}, [%r21+128];
	ld.shared.v2.f64 	{%fd930, %fd931}, [%r21+144];
	st.local.f64 	[%rd6], %fd924;
	st.local.f64 	[%rd6+8], %fd925;
	st.local.f64 	[%rd6+16], %fd926;
	st.local.f64 	[%rd6+24], %fd927;
	st.local.f64 	[%rd6+32], %fd928;
	st.local.f64 	[%rd6+40], %fd929;
	st.local.f64 	[%rd6+48], %fd930;
	st.local.f64 	[%rd6+56], %fd931;
$L__BB16_10:
	bar.sync 	0;
	st.shared.v2.f64 	[%r7], {%fd1212, %fd1213};
	st.shared.v2.f64 	[%r7+16], {%fd1214, %fd1215};
	st.shared.v2.f64 	[%r7+32], {%fd1216, %fd1217};
	st.shared.v2.f64 	[%r7+48], {%fd1218, %fd1219};
	st.shared.v2.f64 	[%r7+64], {%fd1220, %fd1221};
	st.shared.u32 	[%r7+80], %r740;
	st.shared.f64 	[%r7+88], %fd1222;
	bar.sync 	0;
	and.b32  	%r560, %r3, 1020;
	and.b32  	%r26, %r3, 3;
	min.u32 	%r27, %r560, 256;
	min.u32 	%r28, %r560, 254;
	add.s32 	%r29, %r28, 2;
	min.u32 	%r561, %r560, 252;
	add.s32 	%r30, %r561, 4;
	sub.s32 	%r562, %r29, %r27;
	sub.s32 	%r563, %r30, %r29;
	setp.lt.s32 	%p111, %r26, %r563;
	sub.s32 	%r564, %r26, %r563;
	selp.b32 	%r743, 0, %r564, %p111;
	min.s32 	%r741, %r562, %r26;
	setp.ge.s32 	%p112, %r743, %r741;
	@%p112 bra 	$L__BB16_12;
$L__BB16_11:
	sub.s32 	%r565, %r741, %r743;
	shr.u32 	%r566, %r565, 31;
	add.s32 	%r567, %r565, %r566;
	shr.s32 	%r568, %r567, 1;
	add.s32 	%r569, %r568, %r743;
	add.s32 	%r570, %r569, %r27;
	mov.u32 	%r571, _ZZN3cub18CUB_300001_SM_10006detail10merge_sort30DeviceMergeSortBlockSortKernelINS2_10policy_hubIP8DataNodeE9Policy600ES6_PNS0_8NullTypeES6_SA_j11cmp_featureS5_S9_EEvbT0_T1_T2_T3_T4_PT6_PT7_T5_NS1_7vsmem_tEE19static_temp_storage;
	mad.lo.s32 	%r572, %r570, 96, %r571;
	ld.shared.v2.f64 	{%fd936, %fd937}, [%r572];
	ld.shared.v2.f64 	{%fd938, %fd939}, [%r572+16];
	ld.shared.v2.f64 	{%fd940, %fd941}, [%r572+32];
	ld.shared.v2.f64 	{%fd942, %fd943}, [%r572+48];
	ld.shared.v2.f64 	{%fd944, %fd945}, [%r572+64];
	ld.shared.u32 	%r573, [%r572+80];
	ld.shared.f64 	%fd946, [%r572+88];
	st.local.f64 	[%rd8], %fd936;
	st.local.f64 	[%rd8+8], %fd937;
	st.local.f64 	[%rd8+16], %fd938;
	st.local.f64 	[%rd8+24], %fd939;
	st.local.f64 	[%rd8+32], %fd940;
	st.local.f64 	[%rd8+40], %fd941;
	st.local.f64 	[%rd8+48], %fd942;
	st.local.f64 	[%rd8+56], %fd943;
	st.local.f64 	[%rd8+64], %fd944;
	st.local.f64 	[%rd8+72], %fd945;
	st.local.u32 	[%rd8+80], %r573;
	st.local.f64 	[%rd8+88], %fd946;
	not.b32 	%r574, %r569;
	add.s32 	%r575, %r28, %r26;
	add.s32 	%r576, %r575, %r574;
	mad.lo.s32 	%r577, %r576, 96, %r571;
	ld.shared.v2.f64 	{%fd947, %fd948}, [%r577+192];
	ld.shared.v2.f64 	{%fd949, %fd950}, [%r577+208];
	ld.shared.v2.f64 	{%fd951, %fd952}, [%r577+224];
	ld.shared.v2.f64 	{%fd953, %fd954}, [%r577+240];
	ld.shared.v2.f64 	{%fd955, %fd956}, [%r577+256];
	ld.shared.u32 	%r578, [%r577+272];
	ld.shared.f64 	%fd957, [%r577+280];
	st.local.f64 	[%rd9], %fd947;
	st.local.f64 	[%rd9+8], %fd948;
	st.local.f64 	[%rd9+16], %fd949;
	st.local.f64 	[%rd9+24], %fd950;
	st.local.f64 	[%rd9+32], %fd951;
	st.local.f64 	[%rd9+40], %fd952;
	st.local.f64 	[%rd9+48], %fd953;
	st.local.f64 	[%rd9+56], %fd954;
	st.local.f64 	[%rd9+64], %fd955;
	st.local.f64 	[%rd9+72], %fd956;
	st.local.u32 	[%rd9+80], %r578;
	st.local.f64 	[%rd9+88], %fd957;
	ld.local.f64 	%fd958, [%rd12];
	ld.local.f64 	%fd959, [%rd13];
	setp.geu.f64 	%p113, %fd958, %fd959;
	add.s32 	%r579, %r569, 1;
	selp.b32 	%r743, %r579, %r743, %p113;
	selp.b32 	%r741, %r741, %r569, %p113;
	setp.lt.s32 	%p114, %r743, %r741;
	@%p114 bra 	$L__BB16_11;
$L__BB16_12:
	add.s32 	%r38, %r743, %r27;
	add.s32 	%r580, %r29, %r26;
	sub.s32 	%r581, %r580, %r743;
	add.s32 	%r582, %r28, %r26;
	sub.s32 	%r583, %r582, %r743;
	mov.u32 	%r584, _ZZN3cub18CUB_300001_SM_10006detail10merge_sort30DeviceMergeSortBlockSortKernelINS2_10policy_hubIP8DataNodeE9Policy600ES6_PNS0_8NullTypeES6_SA_j11cmp_featureS5_S9_EEvbT0_T1_T2_T3_T4_PT6_PT7_T5_NS1_7vsmem_tEE19static_temp_storage;
	mad.lo.s32 	%r39, %r38, 96, %r584;
	ld.shared.v2.f64 	{%fd1223, %fd1224}, [%r39];
	ld.shared.v2.f64 	{%fd1225, %fd1226}, [%r39+16];
	ld.shared.v2.f64 	{%fd1227, %fd1228}, [%r39+32];
	ld.shared.v2.f64 	{%fd1229, %fd1230}, [%r39+48];
	ld.shared.v2.f64 	{%fd1231, %fd1232}, [%r39+64];
	ld.shared.u32 	%r744, [%r39+80];
	ld.shared.f64 	%fd1233, [%r39+88];
	st.local.f64 	[%rd6], %fd1223;
	st.local.f64 	[%rd6+8], %fd1224;
	st.local.f64 	[%rd6+16], %fd1225;
	st.local.f64 	[%rd6+24], %fd1226;
	st.local.f64 	[%rd6+32], %fd1227;
	st.local.f64 	[%rd6+40], %fd1228;
	st.local.f64 	[%rd6+48], %fd1229;
	st.local.f64 	[%rd6+56], %fd1230;
	st.local.f64 	[%rd6+64], %fd1231;
	st.local.f64 	[%rd6+72], %fd1232;
	st.local.u32 	[%rd6+80], %r744;
	st.local.f64 	[%rd6+88], %fd1233;
	mad.lo.s32 	%r41, %r583, 96, %r584;
	ld.shared.v2.f64 	{%fd45, %fd46}, [%r41+192];
	ld.shared.v2.f64 	{%fd47, %fd48}, [%r41+208];
	ld.shared.v2.f64 	{%fd49, %fd50}, [%r41+224];
	ld.shared.v2.f64 	{%fd51, %fd52}, [%r41+240];
	ld.shared.v2.f64 	{%fd53, %fd54}, [%r41+256];
	ld.shared.u32 	%r42, [%r41+272];
	ld.shared.f64 	%fd55, [%r41+280];
	st.local.f64 	[%rd7], %fd45;
	st.local.f64 	[%rd7+8], %fd46;
	st.local.f64 	[%rd7+16], %fd47;
	st.local.f64 	[%rd7+24], %fd48;
	st.local.f64 	[%rd7+32], %fd49;
	st.local.f64 	[%rd7+40], %fd50;
	st.local.f64 	[%rd7+48], %fd51;
	st.local.f64 	[%rd7+56], %fd52;
	st.local.f64 	[%rd7+64], %fd53;
	st.local.f64 	[%rd7+72], %fd54;
	st.local.u32 	[%rd7+80], %r42;
	st.local.f64 	[%rd7+88], %fd55;
	setp.ge.s32 	%p116, %r581, %r30;
	mov.pred 	%p179, 0;
	@%p116 bra 	$L__BB16_16;
	setp.ge.s32 	%p117, %r38, %r29;
	@%p117 bra 	$L__BB16_15;
	ld.local.f64 	%fd960, [%rd14];
	ld.local.f64 	%fd961, [%rd15];
	setp.geu.f64 	%p119, %fd960, %fd961;
	@%p119 bra 	$L__BB16_16;
$L__BB16_15:
	mov.pred 	%p179, -1;
	mov.f64 	%fd1223, %fd45;
	mov.f64 	%fd1224, %fd46;
	mov.f64 	%fd1225, %fd47;
	mov.f64 	%fd1226, %fd48;
	mov.f64 	%fd1227, %fd49;
	mov.f64 	%fd1228, %fd50;
	mov.f64 	%fd1229, %fd51;
	mov.f64 	%fd1230, %fd52;
	mov.f64 	%fd1231, %fd53;
	mov.f64 	%fd1232, %fd54;
	mov.u32 	%r744, %r42;
	mov.f64 	%fd1233, %fd55;
$L__BB16_16:
	@%p179 bra 	$L__BB16_18;
	ld.shared.v2.f64 	{%fd962, %fd963}, [%r39+96];
	ld.shared.v2.f64 	{%fd964, %fd965}, [%r39+112];
	ld.shared.v2.f64 	{%fd966, %fd967}, [%r39+128];
	ld.shared.v2.f64 	{%fd968, %fd969}, [%r39+144];
	st.local.f64 	[%rd6], %fd962;
	st.local.f64 	[%rd6+8], %fd963;
	st.local.f64 	[%rd6+16], %fd964;
	st.local.f64 	[%rd6+24], %fd965;
	st.local.f64 	[%rd6+32], %fd966;
	st.local.f64 	[%rd6+40], %fd967;
	st.local.f64 	[%rd6+48], %fd968;
	st.local.f64 	[%rd6+56], %fd969;
	bra.uni 	$L__BB16_19;
$L__BB16_18:
	ld.shared.v2.f64 	{%fd970, %fd971}, [%r41+288];
	ld.shared.v2.f64 	{%fd972, %fd973}, [%r41+304];
	st.local.f64 	[%rd7], %fd970;
	st.local.f64 	[%rd7+8], %fd971;
	st.local.f64 	[%rd7+16], %fd972;
	st.local.f64 	[%rd7+24], %fd973;
$L__BB16_19:
	bar.sync 	0;
	st.shared.v2.f64 	[%r7], {%fd1223, %fd1224};
	st.shared.v2.f64 	[%r7+16], {%fd1225, %fd1226};
	st.shared.v2.f64 	[%r7+32], {%fd1227, %fd1228};
	st.shared.v2.f64 	[%r7+48], {%fd1229, %fd1230};
	st.shared.v2.f64 	[%r7+64], {%fd1231, %fd1232};
	st.shared.u32 	[%r7+80], %r744;
	st.shared.f64 	[%r7+88], %fd1233;
	bar.sync 	0;
	and.b32  	%r585, %r3, 1016;
	and.b32  	%r44, %r3, 7;
	min.u32 	%r45, %r585, 256;
	min.u32 	%r46, %r585, 252;
	add.s32 	%r47, %r46, 4;
	min.u32 	%r586, %r585, 248;
	add.s32 	%r48, %r586, 8;
	sub.s32 	%r587, %r47, %r45;
	sub.s32 	%r588, %r48, %r47;
	setp.lt.s32 	%p121, %r44, %r588;
	sub.s32 	%r589, %r44, %r588;
	selp.b32 	%r747, 0, %r589, %p121;
	min.s32 	%r745, %r587, %r44;
	setp.ge.s32 	%p122, %r747, %r745;
	@%p122 bra 	$L__BB16_21;
$L__BB16_20:
	sub.s32 	%r590, %r745, %r747;
	shr.u32 	%r591, %r590, 31;
	add.s32 	%r592, %r590, %r591;
	shr.s32 	%r593, %r592, 1;
	add.s32 	%r594, %r593, %r747;
	add.s32 	%r595, %r594, %r45;
	mov.u32 	%r596, _ZZN3cub18CUB_300001_SM_10006detail10merge_sort30DeviceMergeSortBlockSortKernelINS2_10policy_hubIP8DataNodeE9Policy600ES6_PNS0_8NullTypeES6_SA_j11cmp_featureS5_S9_EEvbT0_T1_T2_T3_T4_PT6_PT7_T5_NS1_7vsmem_tEE19static_temp_storage;
	mad.lo.s32 	%r597, %r595, 96, %r596;
	ld.shared.v2.f64 	{%fd974, %fd975}, [%r597];
	ld.shared.v2.f64 	{%fd976, %fd977}, [%r597+16];
	ld.shared.v2.f64 	{%fd978, %fd979}, [%r597+32];
	ld.shared.v2.f64 	{%fd980, %fd981}, [%r597+48];
	ld.shared.v2.f64 	{%fd982, %fd983}, [%r597+64];
	ld.shared.u32 	%r598, [%r597+80];
	ld.shared.f64 	%fd984, [%r597+88];
	st.local.f64 	[%rd8], %fd974;
	st.local.f64 	[%rd8+8], %fd975;
	st.local.f64 	[%rd8+16], %fd976;
	st.local.f64 	[%rd8+24], %fd977;
	st.local.f64 	[%rd8+32], %fd978;
	st.local.f64 	[%rd8+40], %fd979;
	st.local.f64 	[%rd8+48], %fd980;
	st.local.f64 	[%rd8+56], %fd981;
	st.local.f64 	[%rd8+64], %fd982;
	st.local.f64 	[%rd8+72], %fd983;
	st.local.u32 	[%rd8+80], %r598;
	st.local.f64 	[%rd8+88], %fd984;
	not.b32 	%r599, %r594;
	add.s32 	%r600, %r46, %r44;
	add.s32 	%r601, %r600, %r599;
	mad.lo.s32 	%r602, %r601, 96, %r596;
	ld.shared.v2.f64 	{%fd985, %fd986}, [%r602+384];
	ld.shared.v2.f64 	{%fd987, %fd988}, [%r602+400];
	ld.shared.v2.f64 	{%fd989, %fd990}, [%r602+416];
	ld.shared.v2.f64 	{%fd991, %fd992}, [%r602+432];
	ld.shared.v2.f64 	{%fd993, %fd994}, [%r602+448];
	ld.shared.u32 	%r603, [%r602+464];
	ld.shared.f64 	%fd995, [%r602+472];
	st.local.f64 	[%rd9], %fd985;
	st.local.f64 	[%rd9+8], %fd986;
	st.local.f64 	[%rd9+16], %fd987;
	st.local.f64 	[%rd9+24], %fd988;
	st.local.f64 	[%rd9+32], %fd989;
	st.local.f64 	[%rd9+40], %fd990;
	st.local.f64 	[%rd9+48], %fd991;
	st.local.f64 	[%rd9+56], %fd992;
	st.local.f64 	[%rd9+64], %fd993;
	st.local.f64 	[%rd9+72], %fd994;
	st.local.u32 	[%rd9+80], %r603;
	st.local.f64 	[%rd9+88], %fd995;
	ld.local.f64 	%fd996, [%rd12];
	ld.local.f64 	%fd997, [%rd13];
	setp.geu.f64 	%p123, %fd996, %fd997;
	add.s32 	%r604, %r594, 1;
	selp.b32 	%r747, %r604, %r747, %p123;
	selp.b32 	%r745, %r745, %r594, %p123;
	setp.lt.s32 	%p124, %r747, %r745;
	@%p124 bra 	$L__BB16_20;
$L__BB16_21:
	add.s32 	%r56, %r747, %r45;
	add.s32 	%r605, %r47, %r44;
	sub.s32 	%r606, %r605, %r747;
	add.s32 	%r607, %r46, %r44;
	sub.s32 	%r608, %r607, %r747;
	mov.u32 	%r609, _ZZN3cub18CUB_300001_SM_10006detail10merge_sort30DeviceMergeSortBlockSortKernelINS2_10policy_hubIP8DataNodeE9Policy600ES6_PNS0_8NullTypeES6_SA_j11cmp_featureS5_S9_EEvbT0_T1_T2_T3_T4_PT6_PT7_T5_NS1_7vsmem_tEE19static_temp_storage;
	mad.lo.s32 	%r57, %r56, 96, %r609;
	ld.shared.v2.f64 	{%fd1234, %fd1235}, [%r57];
	ld.shared.v2.f64 	{%fd1236, %fd1237}, [%r57+16];
	ld.shared.v2.f64 	{%fd1238, %fd1239}, [%r57+32];
	ld.shared.v2.f64 	{%fd1240, %fd1241}, [%r57+48];
	ld.shared.v2.f64 	{%fd1242, %fd1243}, [%r57+64];
	ld.shared.u32 	%r748, [%r57+80];
	ld.shared.f64 	%fd1244, [%r57+88];
	st.local.f64 	[%rd6], %fd1234;
	st.local.f64 	[%rd6+8], %fd1235;
	st.local.f64 	[%rd6+16], %fd1236;
	st.local.f64 	[%rd6+24], %fd1237;
	st.local.f64 	[%rd6+32], %fd1238;
	st.local.f64 	[%rd6+40], %fd1239;
	st.local.f64 	[%rd6+48], %fd1240;
	st.local.f64 	[%rd6+56], %fd1241;
	st.local.f64 	[%rd6+64], %fd1242;
	st.local.f64 	[%rd6+72], %fd1243;
	st.local.u32 	[%rd6+80], %r748;
	st.local.f64 	[%rd6+88], %fd1244;
	mad.lo.s32 	%r59, %r608, 96, %r609;
	ld.shared.v2.f64 	{%fd78, %fd79}, [%r59+384];
	ld.shared.v2.f64 	{%fd80, %fd81}, [%r59+400];
	ld.shared.v2.f64 	{%fd82, %fd83}, [%r59+416];
	ld.shared.v2.f64 	{%fd84, %fd85}, [%r59+432];
	ld.shared.v2.f64 	{%fd86, %fd87}, [%r59+448];
	ld.shared.u32 	%r60, [%r59+464];
	ld.shared.f64 	%fd88, [%r59+472];
	st.local.f64 	[%rd7], %fd78;
	st.local.f64 	[%rd7+8], %fd79;
	st.local.f64 	[%rd7+16], %fd80;
	st.local.f64 	[%rd7+24], %fd81;
	st.local.f64 	[%rd7+32], %fd82;
	st.local.f64 	[%rd7+40], %fd83;
	st.local.f64 	[%rd7+48], %fd84;
	st.local.f64 	[%rd7+56], %fd85;
	st.local.f64 	[%rd7+64], %fd86;
	st.local.f64 	[%rd7+72], %fd87;
	st.local.u32 	[%rd7+80], %r60;
	st.local.f64 	[%rd7+88], %fd88;
	setp.ge.s32 	%p126, %r606, %r48;
	mov.pred 	%p180, 0;
	@%p126 bra 	$L__BB16_25;
	setp.ge.s32 	%p127, %r56, %r47;
	@%p127 bra 	$L__BB16_24;
	ld.local.f64 	%fd998, [%rd14];
	ld.local.f64 	%fd999, [%rd15];
	setp.geu.f64 	%p129, %fd998, %fd999;
	@%p129 bra 	$L__BB16_25;
$L__BB16_24:
	mov.pred 	%p180, -1;
	mov.f64 	%fd1234, %fd78;
	mov.f64 	%fd1235, %fd79;
	mov.f64 	%fd1236, %fd80;
	mov.f64 	%fd1237, %fd81;
	mov.f64 	%fd1238, %fd82;
	mov.f64 	%fd1239, %fd83;
	mov.f64 	%fd1240, %fd84;
	mov.f64 	%fd1241, %fd85;
	mov.f64 	%fd1242, %fd86;
	mov.f64 	%fd1243, %fd87;
	mov.u32 	%r748, %r60;
	mov.f64 	%fd1244, %fd88;
$L__BB16_25:
	@%p180 bra 	$L__BB16_27;
	ld.shared.v2.f64 	{%fd1000, %fd1001}, [%r57+96];
	ld.shared.v2.f64 	{%fd1002, %fd1003}, [%r57+112];
	ld.shared.v2.f64 	{%fd1004, %fd1005}, [%r57+128];
	ld.shared.v2.f64 	{%fd1006, %fd1007}, [%r57+144];
	st.local.f64 	[%rd6], %fd1000;
	st.local.f64 	[%rd6+8], %fd1001;
	st.local.f64 	[%rd6+16], %fd1002;
	st.local.f64 	[%rd6+24], %fd1003;
	st.local.f64 	[%rd6+32], %fd1004;
	st.local.f64 	[%rd6+40], %fd1005;
	st.local.f64 	[%rd6+48], %fd1006;
	st.local.f64 	[%rd6+56], %fd1007;
	bra.uni 	$L__BB16_28;
$L__BB16_27:
	ld.shared.v2.f64 	{%fd1008, %fd1009}, [%r59+480];
	ld.shared.v2.f64 	{%fd1010, %fd1011}, [%r59+496];
	st.local.f64 	[%rd7], %fd1008;
	st.local.f64 	[%rd7+8], %fd1009;
	st.local.f64 	[%rd7+16], %fd1010;
	st.local.f64 	[%rd7+24], %fd1011;
$L__BB16_28:
	bar.sync 	0;
	st.shared.v2.f64 	[%r7], {%fd1234, %fd1235};
	st.shared.v2.f64 	[%r7+16], {%fd1236, %fd1237};
	st.shared.v2.f64 	[%r7+32], {%fd1238, %fd1239};
	st.shared.v2.f64 	[%r7+48], {%fd1240, %fd1241};
	st.shared.v2.f64 	[%r7+64], {%fd1242, %fd1243};
	st.shared.u32 	[%r7+80], %r748;
	st.shared.f64 	[%r7+88], %fd1244;
	bar.sync 	0;
	and.b32  	%r610, %r3, 1008;
	and.b32  	%r62, %r3, 15;
	min.u32 	%r63, %r610, 256;
	min.u32 	%r64, %r610, 248;
	add.s32 	%r65, %r64, 8;
	min.u32 	%r611, %r610, 240;
	add.s32 	%r66, %r611, 16;
	sub.s32 	%r612, %r65, %r63;
	sub.s32 	%r613, %r66, %r65;
	setp.lt.s32 	%p131, %r62, %r613;
	sub.s32 	%r614, %r62, %r613;
	selp.b32 	%r751, 0, %r614, %p131;
	min.s32 	%r749, %r612, %r62;
	setp.ge.s32 	%p132, %r751, %r749;
	@%p132 bra 	$L__BB16_30;
$L__BB16_29:
	sub.s32 	%r615, %r749, %r751;
	shr.u32 	%r616, %r615, 31;
	add.s32 	%r617, %r615, %r616;
	shr.s32 	%r618, %r617, 1;
	add.s32 	%r619, %r618, %r751;
	add.s32 	%r620, %r619, %r63;
	mov.u32 	%r621, _ZZN3cub18CUB_300001_SM_10006detail10merge_sort30DeviceMergeSortBlockSortKernelINS2_10policy_hubIP8DataNodeE9Policy600ES6_PNS0_8NullTypeES6_SA_j11cmp_featureS5_S9_EEvbT0_T1_T2_T3_T4_PT6_PT7_T5_NS1_7vsmem_tEE19static_temp_storage;
	mad.lo.s32 	%r622, %r620, 96, %r621;
	ld.shared.v2.f64 	{%fd1012, %fd1013}, [%r622];
	ld.shared.v2.f64 	{%fd1014, %fd1015}, [%r622+16];
	ld.shared.v2.f64 	{%fd1016, %fd1017}, [%r622+32];
	ld.shared.v2.f64 	{%fd1018, %fd1019}, [%r622+48];
	ld.shared.v2.f64 	{%fd1020, %fd1021}, [%r622+64];
	ld.shared.u32 	%r623, [%r622+80];
	ld.shared.f64 	%fd1022, [%r622+88];
	st.local.f64 	[%rd8], %fd1012;
	st.local.f64 	[%rd8+8], %fd1013;
	st.local.f64 	[%rd8+16], %fd1014;
	st.local.f64 	[%rd8+24], %fd1015;
	st.local.f64 	[%rd8+32], %fd1016;
	st.local.f64 	[%rd8+40], %fd1017;
	st.local.f64 	[%rd8+48], %fd1018;
	st.local.f64 	[%rd8+56], %fd1019;
	st.local.f64 	[%rd8+64], %fd1020;
	st.local.f64 	[%rd8+72], %fd1021;
	st.local.u32 	[%rd8+80], %r623;
	st.local.f64 	[%rd8+88], %fd1022;
	not.b32 	%r624, %r619;
	add.s32 	%r625, %r64, %r62;
	add.s32 	%r626, %r625, %r624;
	mad.lo.s32 	%r627, %r626, 96, %r621;
	ld.shared.v2.f64 	{%fd1023, %fd1024}, [%r627+768];
	ld.shared.v2.f64 	{%fd1025, %fd1026}, [%r627+784];
	ld.shared.v2.f64 	{%fd1027, %fd1028}, [%r627+800];
	ld.shared.v2.f64 	{%fd1029, %fd1030}, [%r627+816];
	ld.shared.v2.f64 	{%fd1031, %fd1032}, [%r627+832];
	ld.shared.u32 	%r628, [%r627+848];
	ld.shared.f64 	%fd1033, [%r627+856];
	st.local.f64 	[%rd9], %fd1023;
	st.local.f64 	[%rd9+8], %fd1024;
	st.local.f64 	[%rd9+16], %fd1025;
	st.local.f64 	[%rd9+24], %fd1026;
	st.local.f64 	[%rd9+32], %fd1027;
	st.local.f64 	[%rd9+40], %fd1028;
	st.local.f64 	[%rd9+48], %fd1029;
	st.local.f64 	[%rd9+56], %fd1030;
	st.local.f64 	[%rd9+64], %fd1031;
	st.local.f64 	[%rd9+72], %fd1032;
	st.local.u32 	[%rd9+80], %r628;
	st.local.f64 	[%rd9+88], %fd1033;
	ld.local.f64 	%fd1034, [%rd12];
	ld.local.f64 	%fd1035, [%rd13];
	setp.geu.f64 	%p133, %fd1034, %fd1035;
	add.s32 	%r629, %r619, 1;
	selp.b32 	%r751, %r629, %r751, %p133;
	selp.b32 	%r749, %r749, %r619, %p133;
	setp.lt.s32 	%p134, %r751, %r749;
	@%p134 bra 	$L__BB16_29;
$L__BB16_30:
	add.s32 	%r74, %r751, %r63;
	add.s32 	%r630, %r65, %r62;
	sub.s32 	%r631, %r630, %r751;
	add.s32 	%r632, %r64, %r62;
	sub.s32 	%r633, %r632, %r751;
	mov.u32 	%r634, _ZZN3cub18CUB_300001_SM_10006detail10merge_sort30DeviceMergeSortBlockSortKernelINS2_10policy_hubIP8DataNodeE9Policy600ES6_PNS0_8NullTypeES6_SA_j11cmp_featureS5_S9_EEvbT0_T1_T2_T3_T4_PT6_PT7_T5_NS1_7vsmem_tEE19static_temp_storage;
	mad.lo.s32 	%r75, %r74, 96, %r634;
	ld.shared.v2.f64 	{%fd1245, %fd1246}, [%r75];
	ld.shared.v2.f64 	{%fd1247, %fd1248}, [%r75+16];
	ld.shared.v2.f64 	{%fd1249, %fd1250}, [%r75+32];
	ld.shared.v2.f64 	{%fd1251, %fd1252}, [%r75+48];
	ld.shared.v2.f64 	{%fd1253, %fd1254}, [%r75+64];
	ld.shared.u32 	%r752, [%r75+80];
	ld.shared.f64 	%fd1255, [%r75+88];
	st.local.f64 	[%rd6], %fd1245;
	st.local.f64 	[%rd6+8], %fd1246;
	st.local.f64 	[%rd6+16], %fd1247;
	st.local.f64 	[%rd6+24], %fd1248;
	st.local.f64 	[%rd6+32], %fd1249;
	st.local.f64 	[%rd6+40], %fd1250;
	st.local.f64 	[%rd6+48], %fd1251;
	st.local.f64 	[%rd6+56], %fd1252;
	st.local.f64 	[%rd6+64], %fd1253;
	st.local.f64 	[%rd6+72], %fd1254;
	st.local.u32 	[%rd6+80], %r752;
	st.local.f64 	[%rd6+88], %fd1255;
	mad.lo.s32 	%r77, %r633, 96, %r634;
	ld.shared.v2.f64 	{%fd111, %fd112}, [%r77+768];
	ld.shared.v2.f64 	{%fd113, %fd114}, [%r77+784];
	ld.shared.v2.f64 	{%fd115, %fd116}, [%r77+800];
	ld.shared.v2.f64 	{%fd117, %fd118}, [%r77+816];
	ld.shared.v2.f64 	{%fd119, %fd120}, [%r77+832];
	ld.shared.u32 	%r78, [%r77+848];
	ld.shared.f64 	%fd121, [%r77+856];
	st.local.f64 	[%rd7], %fd111;
	st.local.f64 	[%rd7+8], %fd112;
	st.local.f64 	[%rd7+16], %fd113;
	st.local.f64 	[%rd7+24], %fd114;
	st.local.f64 	[%rd7+32], %fd115;
	st.local.f64 	[%rd7+40], %fd116;
	st.local.f64 	[%rd7+48], %fd117;
	st.local.f64 	[%rd7+56], %fd118;
	st.local.f64 	[%rd7+64], %fd119;
	st.local.f64 	[%rd7+72], %fd120;
	st.local.u32 	[%rd7+80], %r78;
	st.local.f64 	[%rd7+88], %fd121;
	setp.ge.s32 	%p136, %r631, %r66;
	mov.pred 	%p181, 0;
	@%p136 bra 	$L__BB16_34;
	setp.ge.s32 	%p137, %r74, %r65;
	@%p137 bra 	$L__BB16_33;
	ld.local.f64 	%fd1036, [%rd14];
	ld.local.f64 	%fd1037, [%rd15];
	setp.geu.f64 	%p139, %fd1036, %fd1037;
	@%p139 bra 	$L__BB16_34;
$L__BB16_33:
	mov.pred 	%p181, -1;
	mov.f64 	%fd1245, %fd111;
	mov.f64 	%fd1246, %fd112;
	mov.f64 	%fd1247, %fd113;
	mov.f64 	%fd1248, %fd114;
	mov.f64 	%fd1249, %fd115;
	mov.f64 	%fd1250, %fd116;
	mov.f64 	%fd1251, %fd117;
	mov.f64 	%fd1252, %fd118;
	mov.f64 	%fd1253, %fd119;
	mov.f64 	%fd1254, %fd120;
	mov.u32 	%r752, %r78;
	mov.f64 	%fd1255, %fd121;
$L__BB16_34:
	@%p181 bra 	$L__BB16_36;
	ld.shared.v2.f64 	{%fd1038, %fd1039}, [%r75+96];
	ld.shared.v2.f64 	{%fd1040, %fd1041}, [%r75+112];
	ld.shared.v2.f64 	{%fd1042, %fd1043}, [%r75+128];
	ld.shared.v2.f64 	{%fd1044, %fd1045}, [%r75+144];
	st.local.f64 	[%rd6], %fd1038;
	st.local.f64 	[%rd6+8], %fd1039;
	st.local.f64 	[%rd6+16], %fd1040;
	st.local.f64 	[%rd6+24], %fd1041;
	st.local.f64 	[%rd6+32], %fd1042;
	st.local.f64 	[%rd6+40], %fd1043;
	st.local.f64 	[%rd6+48], %fd1044;
	st.local.f64 	[%rd6+56], %fd1045;
	bra.uni 	$L__BB16_37;
$L__BB16_36:
	ld.shared.v2.f64 	{%fd1046, %fd1047}, [%r77+864];
	ld.shared.v2.f64 	{%fd1048, %fd1049}, [%r77+880];
	st.local.f64 	[%rd7], %fd1046;
	st.local.f64 	[%rd7+8], %fd1047;
	st.local.f64 	[%rd7+16], %fd1048;
	st.local.f64 	[%rd7+24], %fd1049;
$L__BB16_37:
	bar.sync 	0;
	st.shared.v2.f64 	[%r7], {%fd1245, %fd1246};
	st.shared.v2.f64 	[%r7+16], {%fd1247, %fd1248};
	st.shared.v2.f64 	[%r7+32], {%fd1249, %fd1250};
	st.shared.v2.f64 	[%r7+48], {%fd1251, %fd1252};
	st.shared.v2.f64 	[%r7+64], {%fd1253, %fd1254};
	st.shared.u32 	[%r7+80], %r752;
	st.shared.f64 	[%r7+88], %fd1255;
	bar.sync 	0;
	min.u32 	%r80, %r5, 256;
	min.u32 	%r81, %r5, 240;
	add.s32 	%r82, %r81, 16;
	min.u32 	%r635, %r5, 224;
	add.s32 	%r83, %r635, 32;
	sub.s32 	%r636, %r82, %r80;
	sub.s32 	%r637, %r83, %r82;
	setp.lt.s32 	%p141, %r4, %r637;
	sub.s32 	%r638, %r4, %r637;
	selp.b32 	%r755, 0, %r638, %p141;
	min.s32 	%r753, %r636, %r4;
	setp.ge.s32 	%p142, %r755, %r753;
	@%p142 bra 	$L__BB16_39;
$L__BB16_38:
	sub.s32 	%r639, %r753, %r755;
	shr.u32 	%r640, %r639, 31;
	add.s32 	%r641, %r639, %r640;
	shr.s32 	%r642, %r641, 1;
	add.s32 	%r643, %r642, %r755;
	add.s32 	%r644, %r643, %r80;
	mov.u32 	%r645, _ZZN3cub18CUB_300001_SM_10006detail10merge_sort30DeviceMergeSortBlockSortKernelINS2_10policy_hubIP8DataNodeE9Policy600ES6_PNS0_8NullTypeES6_SA_j11cmp_featureS5_S9_EEvbT0_T1_T2_T3_T4_PT6_PT7_T5_NS1_7vsmem_tEE19static_temp_storage;
	mad.lo.s32 	%r646, %r644, 96, %r645;
	ld.shared.v2.f64 	{%fd1050, %fd1051}, [%r646];
	ld.shared.v2.f64 	{%fd1052, %fd1053}, [%r646+16];
	ld.shared.v2.f64 	{%fd1054, %fd1055}, [%r646+32];
	ld.shared.v2.f64 	{%fd1056, %fd1057}, [%r646+48];
	ld.shared.v2.f64 	{%fd1058, %fd1059}, [%r646+64];
	ld.shared.u32 	%r647, [%r646+80];
	ld.shared.f64 	%fd1060, [%r646+88];
	st.local.f64 	[%rd8], %fd1050;
	st.local.f64 	[%rd8+8], %fd1051;
	st.local.f64 	[%rd8+16], %fd1052;
	st.local.f64 	[%rd8+24], %fd1053;
	st.local.f64 	[%rd8+32], %fd1054;
	st.local.f64 	[%rd8+40], %fd1055;
	st.local.f64 	[%rd8+48], %fd1056;
	st.local.f64 	[%rd8+56], %fd1057;
	st.local.f64 	[%rd8+64], %fd1058;
	st.local.f64 	[%rd8+72], %fd1059;
	st.local.u32 	[%rd8+80], %r647;
	st.local.f64 	[%rd8+88], %fd1060;
	not.b32 	%r648, %r643;
	add.s32 	%r649, %r81, %r4;
	add.s32 	%r650, %r649, %r648;
	mad.lo.s32 	%r651, %r650, 96, %r645;
	ld.shared.v2.f64 	{%fd1061, %fd1062}, [%r651+1536];
	ld.shared.v2.f64 	{%fd1063, %fd1064}, [%r651+1552];
	ld.shared.v2.f64 	{%fd1065, %fd1066}, [%r651+1568];
	ld.shared.v2.f64 	{%fd1067, %fd1068}, [%r651+1584];
	ld.shared.v2.f64 	{%fd1069, %fd1070}, [%r651+1600];
	ld.shared.u32 	%r652, [%r651+1616];
	ld.shared.f64 	%fd1071, [%r651+1624];
	st.local.f64 	[%rd9], %fd1061;
	st.local.f64 	[%rd9+8], %fd1062;
	st.local.f64 	[%rd9+16], %fd1063;
	st.local.f64 	[%rd9+24], %fd1064;
	st.local.f64 	[%rd9+32], %fd1065;
	st.local.f64 	[%rd9+40], %fd1066;
	st.local.f64 	[%rd9+48], %fd1067;
	st.local.f64 	[%rd9+56], %fd1068;
	st.local.f64 	[%rd9+64], %fd1069;
	st.local.f64 	[%rd9+72], %fd1070;
	st.local.u32 	[%rd9+80], %r652;
	st.local.f64 	[%rd9+88], %fd1071;
	ld.local.f64 	%fd1072, [%rd12];
	ld.local.f64 	%fd1073, [%rd13];
	setp.geu.f64 	%p143, %fd1072, %fd1073;
	add.s32 	%r653, %r643, 1;
	selp.b32 	%r755, %r653, %r755, %p143;
	selp.b32 	%r753, %r753, %r643, %p143;
	setp.lt.s32 	%p144, %r755, %r753;
	@%p144 bra 	$L__BB16_38;
$L__BB16_39:
	add.s32 	%r91, %r755, %r80;
	add.s32 	%r654, %r82, %r4;
	sub.s32 	%r655, %r654, %r755;
	add.s32 	%r656, %r81, %r4;
	sub.s32 	%r657, %r656, %r755;
	mov.u32 	%r658, _ZZN3cub18CUB_300001_SM_10006detail10merge_sort30DeviceMergeSortBlockSortKernelINS2_10policy_hubIP8DataNodeE9Policy600ES6_PNS0_8NullTypeES6_SA_j11cmp_featureS5_S9_EEvbT0_T1_T2_T3_T4_PT6_PT7_T5_NS1_7vsmem_tEE19static_temp_storage;
	mad.lo.s32 	%r92, %r91, 96, %r658;
	ld.shared.v2.f64 	{%fd1256, %fd1257}, [%r92];
	ld.shared.v2.f64 	{%fd1258, %fd1259}, [%r92+16];
	ld.shared.v2.f64 	{%fd1260, %fd1261}, [%r92+32];
	ld.shared.v2.f64 	{%fd1262, %fd1263}, [%r92+48];
	ld.shared.v2.f64 	{%fd1264, %fd1265}, [%r92+64];
	ld.shared.u32 	%r756, [%r92+80];
	ld.shared.f64 	%fd1266, [%r92+88];
	st.local.f64 	[%rd6], %fd1256;
	st.local.f64 	[%rd6+8], %fd1257;
	st.local.f64 	[%rd6+16], %fd1258;
	st.local.f64 	[%rd6+24], %fd1259;
	st.local.f64 	[%rd6+32], %fd1260;
	st.local.f64 	[%rd6+40], %fd1261;
	st.local.f64 	[%rd6+48], %fd1262;
	st.local.f64 	[%rd6+56], %fd1263;
	st.local.f64 	[%rd6+64], %fd1264;
	st.local.f64 	[%rd6+72], %fd1265;
	st.local.u32 	[%rd6+80], %r756;
	st.local.f64 	[%rd6+88], %fd1266;
	mad.lo.s32 	%r94, %r657, 96, %r658;
	ld.shared.v2.f64 	{%fd144, %fd145}, [%r94+1536];
	ld.shared.v2.f64 	{%fd146, %fd147}, [%r94+1552];
	ld.shared.v2.f64 	{%fd148, %fd149}, [%r94+1568];
	ld.shared.v2.f64 	{%fd150, %fd151}, [%r94+1584];
	ld.shared.v2.f64 	{%fd152, %fd153}, [%r94+1600];
	ld.shared.u32 	%r95, [%r94+1616];
	ld.shared.f64 	%fd154, [%r94+1624];
	st.local.f64 	[%rd7], %fd144;
	st.local.f64 	[%rd7+8], %fd145;
	st.local.f64 	[%rd7+16], %fd146;
	st.local.f64 	[%rd7+24], %fd147;
	st.local.f64 	[%rd7+32], %fd148;
	st.local.f64 	[%rd7+40], %fd149;
	st.local.f64 	[%rd7+48], %fd150;
	st.local.f64 	[%rd7+56], %fd151;
	st.local.f64 	[%rd7+64], %fd152;
	st.local.f64 	[%rd7+72], %fd153;
	st.local.u32 	[%rd7+80], %r95;
	st.local.f64 	[%rd7+88], %fd154;
	setp.ge.s32 	%p146, %r655, %r83;
	mov.pred 	%p182, 0;
	@%p146 bra 	$L__BB16_43;
	setp.ge.s32 	%p147, %r91, %r82;
	@%p147 bra 	$L__BB16_42;
	ld.local.f64 	%fd1074, [%rd14];
	ld.local.f64 	%fd1075, [%rd15];
	setp.geu.f64 	%p149, %fd1074, %fd1075;
	@%p149 bra 	$L__BB16_43;
$L__BB16_42:
	mov.pred 	%p182, -1;
	mov.f64 	%fd1256, %fd144;
	mov.f64 	%fd1257, %fd145;
	mov.f64 	%fd1258, %fd146;
	mov.f64 	%fd1259, %fd147;
	mov.f64 	%fd1260, %fd148;
	mov.f64 	%fd1261, %fd149;
	mov.f64 	%fd1262, %fd150;
	mov.f64 	%fd1263, %fd151;
	mov.f64 	%fd1264, %fd152;
	mov.f64 	%fd1265, %fd153;
	mov.u32 	%r756, %r95;
	mov.f64 	%fd1266, %fd154;
$L__BB16_43:
	@%p182 bra 	$L__BB16_45;
	ld.shared.v2.f64 	{%fd1076, %fd1077}, [%r92+96];
	ld.shared.v2.f64 	{%fd1078, %fd1079}, [%r92+112];
	ld.shared.v2.f64 	{%fd1080, %fd1081}, [%r92+128];
	ld.shared.v2.f64 	{%fd1082, %fd1083}, [%r92+144];
	st.local.f64 	[%rd6], %fd1076;
	st.local.f64 	[%rd6+8], %fd1077;
	st.local.f64 	[%rd6+16], %fd1078;
	st.local.f64 	[%rd6+24], %fd1079;
	st.local.f64 	[%rd6+32], %fd1080;
	st.local.f64 	[%rd6+40], %fd1081;
	st.local.f64 	[%rd6+48], %fd1082;
	st.local.f64 	[%rd6+56], %fd1083;
	bra.uni 	$L__BB16_46;
$L__BB16_45:
	ld.shared.v2.f64 	{%fd1084, %fd1085}, [%r94+1632];
	ld.shared.v2.f64 	{%fd1086, %fd1087}, [%r94+1648];
	st.local.f64 	[%rd7], %fd1084;
	st.local.f64 	[%rd7+8], %fd1085;
	st.local.f64 	[%rd7+16], %fd1086;
	st.local.f64 	[%rd7+24], %fd1087;
$L__BB16_46:
	bar.sync 	0;
	st.shared.v2.f64 	[%r7], {%fd1256, %fd1257};
	st.shared.v2.f64 	[%r7+16], {%fd1258, %fd1259};
	st.shared.v2.f64 	[%r7+32], {%fd1260, %fd1261};
	st.shared.v2.f64 	[%r7+48], {%fd1262, %fd1263};
	st.shared.v2.f64 	[%r7+64], {%fd1264, %fd1265};
	st.shared.u32 	[%r7+80], %r756;
	st.shared.f64 	[%r7+88], %fd1266;
	bar.sync 	0;
	and.b32  	%r659, %r3, 960;
	and.b32  	%r97, %r3, 63;
	min.u32 	%r98, %r659, 256;
	min.u32 	%r99, %r659, 224;
	add.s32 	%r100, %r99, 32;
	min.u32 	%r660, %r659, 192;
	add.s32 	%r101, %r660, 64;
	sub.s32 	%r661, %r100, %r98;
	sub.s32 	%r662, %r101, %r100;
	setp.lt.s32 	%p151, %r97, %r662;
	sub.s32 	%r663, %r97, %r662;
	selp.b32 	%r759, 0, %r663, %p151;
	min.s32 	%r757, %r661, %r97;
	setp.ge.s32 	%p152, %r759, %r757;
	@%p152 bra 	$L__BB16_48;
$L__BB16_47:
	sub.s32 	%r664, %r757, %r759;
	shr.u32 	%r665, %r664, 31;
	add.s32 	%r666, %r664, %r665;
	shr.s32 	%r667, %r666, 1;
	add.s32 	%r668, %r667, %r759;
	add.s32 	%r669, %r668, %r98;
	mov.u32 	%r670, _ZZN3cub18CUB_300001_SM_10006detail10merge_sort30DeviceMergeSortBlockSortKernelINS2_10policy_hubIP8DataNodeE9Policy600ES6_PNS0_8NullTypeES6_SA_j11cmp_featureS5_S9_EEvbT0_T1_T2_T3_T4_PT6_PT7_T5_NS1_7vsmem_tEE19static_temp_storage;
	mad.lo.s32 	%r671, %r669, 96, %r670;
	ld.shared.v2.f64 	{%fd1088, %fd1089}, [%r671];
	ld.shared.v2.f64 	{%fd1090, %fd1091}, [%r671+16];
	ld.shared.v2.f64 	{%fd1092, %fd1093}, [%r671+32];
	ld.shared.v2.f64 	{%fd1094, %fd1095}, [%r671+48];
	ld.shared.v2.f64 	{%fd1096, %fd1097}, [%r671+64];
	ld.shared.u32 	%r672, [%r671+80];
	ld.shared.f64 	%fd1098, [%r671+88];
	st.local.f64 	[%rd8], %fd1088;
	st.local.f64 	[%rd8+8], %fd1089;
	st.local.f64 	[%rd8+16], %fd1090;
	st.local.f64 	[%rd8+24], %fd1091;
	st.local.f64 	[%rd8+32], %fd1092;
	st.local.f64 	[%rd8+40], %fd1093;
	st.local.f64 	[%rd8+48], %fd1094;
	st.local.f64 	[%rd8+56], %fd1095;
	st.local.f64 	[%rd8+64], %fd1096;
	st.local.f64 	[%rd8+72], %fd1097;
	st.local.u32 	[%rd8+80], %r672;
	st.local.f64 	[%rd8+88], %fd1098;
	not.b32 	%r673, %r668;
	add.s32 	%r674, %r99, %r97;
	add.s32 	%r675, %r674, %r673;
	mad.lo.s32 	%r676, %r675, 96, %r670;
	ld.shared.v2.f64 	{%fd1099, %fd1100}, [%r676+3072];
	ld.shared.v2.f64 	{%fd1101, %fd1102}, [%r676+3088];
	ld.shared.v2.f64 	{%fd1103, %fd1104}, [%r676+3104];
	ld.shared.v2.f64 	{%fd1105, %fd1106}, [%r676+3120];
	ld.shared.v2.f64 	{%fd1107, %fd1108}, [%r676+3136];
	ld.shared.u32 	%r677, [%r676+3152];
	ld.shared.f64 	%fd1109, [%r676+3160];
	st.local.f64 	[%rd9], %fd1099;
	st.local.f64 	[%rd9+8], %fd1100;
	st.local.f64 	[%rd9+16], %fd1101;
	st.local.f64 	[%rd9+24], %fd1102;
	st.local.f64 	[%rd9+32], %fd1103;
	st.local.f64 	[%rd9+40], %fd1104;
	st.local.f64 	[%rd9+48], %fd1105;
	st.local.f64 	[%rd9+56], %fd1106;
	st.local.f64 	[%rd9+64], %fd1107;
	st.local.f64 	[%rd9+72], %fd1108;
	st.local.u32 	[%rd9+80], %r677;
	st.local.f64 	[%rd9+88], %fd1109;
	ld.local.f64 	%fd1110, [%rd12];
	ld.local.f64 	%fd1111, [%rd13];
	setp.geu.f64 	%p153, %fd1110, %fd1111;
	add.s32 	%r678, %r668, 1;
	selp.b32 	%r759, %r678, %r759, %p153;
	selp.b32 	%r757, %r757, %r668, %p153;
	setp.lt.s32 	%p154, %r759, %r757;
	@%p154 bra 	$L__BB16_47;
$L__BB16_48:
	add.s32 	%r109, %r759, %r98;
	add.s32 	%r679, %r100, %r97;
	sub.s32 	%r680, %r679, %r759;
	add.s32 	%r681, %r99, %r97;
	sub.s32 	%r682, %r681, %r759;
	mov.u32 	%r683, _ZZN3cub18CUB_300001_SM_10006detail10merge_sort30DeviceMergeSortBlockSortKernelINS2_10policy_hubIP8DataNodeE9Policy600ES6_PNS0_8NullTypeES6_SA_j11cmp_featureS5_S9_EEvbT0_T1_T2_T3_T4_PT6_PT7_T5_NS1_7vsmem_tEE19static_temp_storage;
	mad.lo.s32 	%r110, %r109, 96, %r683;
	ld.shared.v2.f64 	{%fd1267, %fd1268}, [%r110];
	ld.shared.v2.f64 	{%fd1269, %fd1270}, [%r110+16];
	ld.shared.v2.f64 	{%fd1271, %fd1272}, [%r110+32];
	ld.shared.v2.f64 	{%fd1273, %fd1274}, [%r110+48];
	ld.shared.v2.f64 	{%fd1275, %fd1276}, [%r110+64];
	ld.shared.u32 	%r760, [%r110+80];
	ld.shared.f64 	%fd1277, [%r110+88];
	st.local.f64 	[%rd6], %fd1267;
	st.local.f64 	[%rd6+8], %fd1268;
	st.local.f64 	[%rd6+16], %fd1269;
	st.local.f64 	[%rd6+24], %fd1270;
	st.local.f64 	[%rd6+32], %fd1271;
	st.local.f64 	[%rd6+40], %fd1272;
	st.local.f64 	[%rd6+48], %fd1273;
	st.local.f64 	[%rd6+56], %fd1274;
	st.local.f64 	[%rd6+64], %fd1275;
	st.local.f64 	[%rd6+72], %fd1276;
	st.local.u32 	[%rd6+80], %r760;
	st.local.f64 	[%rd6+88], %fd1277;
	mad.lo.s32 	%r112, %r682, 96, %r683;
	ld.shared.v2.f64 	{%fd177, %fd178}, [%r112+3072];
	ld.shared.v2.f64 	{%fd179, %fd180}, [%r112+3088];
	ld.shared.v2.f64 	{%fd181, %fd182}, [%r112+3104];
	ld.shared.v2.f64 	{%fd183, %fd184}, [%r112+3120];
	ld.shared.v2.f64 	{%fd185, %fd186}, [%r112+3136];
	ld.shared.u32 	%r113, [%r112+3152];
	ld.shared.f64 	%fd187, [%r112+3160];
	st.local.f64 	[%rd7], %fd177;
	st.local.f64 	[%rd7+8], %fd178;
	st.local.f64 	[%rd7+16], %fd179;
	st.local.f64 	[%rd7+24], %fd180;
	st.local.f64 	[%rd7+32], %fd181;
	st.local.f64 	[%rd7+40], %fd182;
	st.local.f64 	[%rd7+48], %fd183;
	st.local.f64 	[%rd7+56], %fd184;
	st.local.f64 	[%rd7+64], %fd185;
	st.local.f64 	[%rd7+72], %fd186;
	st.local.u32 	[%rd7+80], %r113;
	st.local.f64 	[%rd7+88], %fd187;
	setp.ge.s32 	%p156, %r680, %r101;
	mov.pred 	%p183, 0;
	@%p156 bra 	$L__BB16_52;
	setp.ge.s32 	%p157, %r109, %r100;
	@%p157 bra 	$L__BB16_51;
	ld.local.f64 	%fd1112, [%rd14];
	ld.local.f64 	%fd1113, [%rd15];
	setp.geu.f64 	%p159, %fd1112, %fd1113;
	@%p159 bra 	$L__BB16_52;
$L__BB16_51:
	mov.pred 	%p183, -1;
	mov.f64 	%fd1267, %fd177;
	mov.f64 	%fd1268, %fd178;
	mov.f64 	%fd1269, %fd179;
	mov.f64 	%fd1270, %fd180;
	mov.f64 	%fd1271, %fd181;
	mov.f64 	%fd1272, %fd182;
	mov.f64 	%fd1273, %fd183;
	mov.f64 	%fd1274, %fd184;
	mov.f64 	%fd1275, %fd185;
	mov.f64 	%fd1276, %fd186;
	mov.u32 	%r760, %r113;
	mov.f64 	%fd1277, %fd187;
$L__BB16_52:
	@%p183 bra 	$L__BB16_54;
	ld.shared.v2.f64 	{%fd1114, %fd1115}, [%r110+96];
	ld.shared.v2.f64 	{%fd1116, %fd1117}, [%r110+112];
	ld.shared.v2.f64 	{%fd1118, %fd1119}, [%r110+128];
	ld.shared.v2.f64 	{%fd1120, %fd1121}, [%r110+144];
	st.local.f64 	[%rd6], %fd1114;
	st.local.f64 	[%rd6+8], %fd1115;
	st.local.f64 	[%rd6+16], %fd1116;
	st.local.f64 	[%rd6+24], %fd1117;
	st.local.f64 	[%rd6+32], %fd1118;
	st.local.f64 	[%rd6+40], %fd1119;
	st.local.f64 	[%rd6+48], %fd1120;
	st.local.f64 	[%rd6+56], %fd1121;
	bra.uni 	$L__BB16_55;
$L__BB16_54:
	ld.shared.v2.f64 	{%fd1122, %fd1123}, [%r112+3168];
	ld.shared.v2.f64 	{%fd1124, %fd1125}, [%r112+3184];
	st.local.f64 	[%rd7], %fd1122;
	st.local.f64 	[%rd7+8], %fd1123;
	st.local.f64 	[%rd7+16], %fd1124;
	st.local.f64 	[%rd7+24], %fd1125;
$L__BB16_55:
	bar.sync 	0;
	st.shared.v2.f64 	[%r7], {%fd1267, %fd1268};
	st.shared.v2.f64 	[%r7+16], {%fd1269, %fd1270};
	st.shared.v2.f64 	[%r7+32], {%fd1271, %fd1272};
	st.shared.v2.f64 	[%r7+48], {%fd1273, %fd1274};
	st.shared.v2.f64 	[%r7+64], {%fd1275, %fd1276};
	st.shared.u32 	[%r7+80], %r760;
	st.shared.f64 	[%r7+88], %fd1277;
	bar.sync 	0;
	and.b32  	%r684, %r3, 896;
	and.b32  	%r115, %r3, 127;
	min.u32 	%r116, %r684, 256;
	min.u32 	%r117, %r684, 192;
	add.s32 	%r118, %r117, 64;
	min.u32 	%r685, %r684, 128;
	add.s32 	%r119, %r685, 128;
	sub.s32 	%r686, %r118, %r116;
	sub.s32 	%r687, %r119, %r118;
	setp.lt.s32 	%p161, %r115, %r687;
	sub.s32 	%r688, %r115, %r687;
	selp.b32 	%r763, 0, %r688, %p161;
	min.s32 	%r761, %r686, %r115;
	setp.ge.s32 	%p162, %r763, %r761;
	@%p162 bra 	$L__BB16_57;
$L__BB16_56:
	sub.s32 	%r689, %r761, %r763;
	shr.u32 	%r690, %r689, 31;
	add.s32 	%r691, %r689, %r690;
	shr.s32 	%r692, %r691, 1;
	add.s32 	%r693, %r692, %r763;
	add.s32 	%r694, %r693, %r116;
	mov.u32 	%r695, _ZZN3cub18CUB_300001_SM_10006detail10merge_sort30DeviceMergeSortBlockSortKernelINS2_10policy_hubIP8DataNodeE9Policy600ES6_PNS0_8NullTypeES6_SA_j11cmp_featureS5_S9_EEvbT0_T1_T2_T3_T4_PT6_PT7_T5_NS1_7vsmem_tEE19static_temp_storage;
	mad.lo.s32 	%r696, %r694, 96, %r695;
	ld.shared.v2.f64 	{%fd1126, %fd1127}, [%r696];
	ld.shared.v2.f64 	{%fd1128, %fd1129}, [%r696+16];
	ld.shared.v2.f64 	{%fd1130, %fd1131}, [%r696+32];
	ld.shared.v2.f64 	{%fd1132, %fd1133}, [%r696+48];
	ld.shared.v2.f64 	{%fd1134, %fd1135}, [%r696+64];
	ld.shared.u32 	%r697, [%r696+80];
	ld.shared.f64 	%fd1136, [%r696+88];
	st.local.f64 	[%rd8], %fd1126;
	st.local.f64 	[%rd8+8], %fd1127;
	st.local.f64 	[%rd8+16], %fd1128;
	st.local.f64 	[%rd8+24], %fd1129;
	st.local.f64 	[%rd8+32], %fd1130;
	st.local.f64 	[%rd8+40], %fd1131;
	st.local.f64 	[%rd8+48], %fd1132;
	st.local.f64 	[%rd8+56], %fd1133;
	st.local.f64 	[%rd8+64], %fd1134;
	st.local.f64 	[%rd8+72], %fd1135;
	st.local.u32 	[%rd8+80], %r697;
	st.local.f64 	[%rd8+88], %fd1136;
	not.b32 	%r698, %r693;
	add.s32 	%r699, %r117, %r115;
	add.s32 	%r700, %r699, %r698;
	mad.lo.s32 	%r701, %r700, 96, %r695;
	ld.shared.v2.f64 	{%fd1137, %fd1138}, [%r701+6144];
	ld.shared.v2.f64 	{%fd1139, %fd1140}, [%r701+6160];
	ld.shared.v2.f64 	{%fd1141, %fd1142}, [%r701+6176];
	ld.shared.v2.f64 	{%fd1143, %fd1144}, [%r701+6192];
	ld.shared.v2.f64 	{%fd1145, %fd1146}, [%r701+6208];
	ld.shared.u32 	%r702, [%r701+6224];
	ld.shared.f64 	%fd1147, [%r701+6232];
	st.local.f64 	[%rd9], %fd1137;
	st.local.f64 	[%rd9+8], %fd1138;
	st.local.f64 	[%rd9+16], %fd1139;
	st.local.f64 	[%rd9+24], %fd1140;
	st.local.f64 	[%rd9+32], %fd1141;
	st.local.f64 	[%rd9+40], %fd1142;
	st.local.f64 	[%rd9+48], %fd1143;
	st.local.f64 	[%rd9+56], %fd1144;
	st.local.f64 	[%rd9+64], %fd1145;
	st.local.f64 	[%rd9+72], %fd1146;
	st.local.u32 	[%rd9+80], %r702;
	st.local.f64 	[%rd9+88], %fd1147;
	ld.local.f64 	%fd1148, [%rd12];
	ld.local.f64 	%fd1149, [%rd13];
	setp.geu.f64 	%p163, %fd1148, %fd1149;
	add.s32 	%r703, %r693, 1;
	selp.b32 	%r763, %r703, %r763, %p163;
	selp.b32 	%r761, %r761, %r693, %p163;
	setp.lt.s32 	%p164, %r763, %r761;
	@%p164 bra 	$L__BB16_56;
$L__BB16_57:
	add.s32 	%r127, %r763, %r116;
	add.s32 	%r704, %r118, %r115;
	sub.s32 	%r705, %r704, %r763;
	add.s32 	%r706, %r117, %r115;
	sub.s32 	%r707, %r706, %r763;
	mov.u32 	%r708, _ZZN3cub18CUB_300001_SM_10006detail10merge_sort30DeviceMergeSortBlockSortKernelINS2_10policy_hubIP8DataNodeE9Policy600ES6_PNS0_8NullTypeES6_SA_j11cmp_featureS5_S9_EEvbT0_T1_T2_T3_T4_PT6_PT7_T5_NS1_7vsmem_tEE19static_temp_storage;
	mad.lo.s32 	%r128, %r127, 96, %r708;
	ld.shared.v2.f64 	{%fd1278, %fd1279}, [%r128];
	ld.shared.v2.f64 	{%fd1280, %fd1281}, [%r128+16];
	ld.shared.v2.f64 	{%fd1282, %fd1283}, [%r128+32];
	ld.shared.v2.f64 	{%fd1284, %fd1285}, [%r128+48];
	ld.shared.v2.f64 	{%fd1286, %fd1287}, [%r128+64];
	ld.shared.u32 	%r764, [%r128+80];
	ld.shared.f64 	%fd1288, [%r128+88];
	st.local.f64 	[%rd6], %fd1278;
	st.local.f64 	[%rd6+8], %fd1279;
	st.local.f64 	[%rd6+16], %fd1280;
	st.local.f64 	[%rd6+24], %fd1281;
	st.local.f64 	[%rd6+32], %fd1282;
	st.local.f64 	[%rd6+40], %fd1283;
	st.local.f64 	[%rd6+48], %fd1284;
	st.local.f64 	[%rd6+56], %fd1285;
	st.local.f64 	[%rd6+64], %fd1286;
	st.local.f64 	[%rd6+72], %fd1287;
	st.local.u32 	[%rd6+80], %r764;
	st.local.f64 	[%rd6+88], %fd1288;
	mad.lo.s32 	%r130, %r707, 96, %r708;
	ld.shared.v2.f64 	{%fd210, %fd211}, [%r130+6144];
	ld.shared.v2.f64 	{%fd212, %fd213}, [%r130+6160];
	ld.shared.v2.f64 	{%fd214, %fd215}, [%r130+6176];
	ld.shared.v2.f64 	{%fd216, %fd217}, [%r130+6192];
	ld.shared.v2.f64 	{%fd218, %fd219}, [%r130+6208];
	ld.shared.u32 	%r131, [%r130+6224];
	ld.shared.f64 	%fd220, [%r130+6232];
	st.local.f64 	[%rd7], %fd210;
	st.local.f64 	[%rd7+8], %fd211;
	st.local.f64 	[%rd7+16], %fd212;
	st.local.f64 	[%rd7+24], %fd213;
	st.local.f64 	[%rd7+32], %fd214;
	st.local.f64 	[%rd7+40], %fd215;
	st.local.f64 	[%rd7+48], %fd216;
	st.local.f64 	[%rd7+56], %fd217;
	st.local.f64 	[%rd7+64], %fd218;
	st.local.f64 	[%rd7+72], %fd219;
	st.local.u32 	[%rd7+80], %r131;
	st.local.f64 	[%rd7+88], %fd220;
	setp.ge.s32 	%p166, %r705, %r119;
	mov.pred 	%p184, 0;
	@%p166 bra 	$L__BB16_61;
	setp.ge.s32 	%p167, %r127, %r118;
	@%p167 bra 	$L__BB16_60;
	ld.local.f64 	%fd1150, [%rd14];
	ld.local.f64 	%fd1151, [%rd15];
	setp.geu.f64 	%p169, %fd1150, %fd1151;
	@%p169 bra 	$L__BB16_61;
$L__BB16_60:
	mov.pred 	%p184, -1;
	mov.f64 	%fd1278, %fd210;
	mov.f64 	%fd1279, %fd211;
	mov.f64 	%fd1280, %fd212;
	mov.f64 	%fd1281, %fd213;
	mov.f64 	%fd1282, %fd214;
	mov.f64 	%fd1283, %fd215;
	mov.f64 	%fd1284, %fd216;
	mov.f64 	%fd1285, %fd217;
	mov.f64 	%fd1286, %fd218;
	mov.f64 	%fd1287, %fd219;
	mov.u32 	%r764, %r131;
	mov.f64 	%fd1288, %fd220;
$L__BB16_61:
	@%p184 bra 	$L__BB16_63;
	ld.shared.v2.f64 	{%fd1152, %fd1153}, [%r128+96];
	ld.shared.v2.f64 	{%fd1154, %fd1155}, [%r128+112];
	ld.shared.v2.f64 	{%fd1156, %fd1157}, [%r128+128];
	ld.shared.v2.f64 	{%fd1158, %fd1159}, [%r128+144];
	st.local.f64 	[%rd6], %fd1152;
	st.local.f64 	[%rd6+8], %fd1153;
	st.local.f64 	[%rd6+16], %fd1154;
	st.local.f64 	[%rd6+24], %fd1155;
	st.local.f64 	[%rd6+32], %fd1156;
	st.local.f64 	[%rd6+40], %fd1157;
	st.local.f64 	[%rd6+48], %fd1158;
	st.local.f64 	[%rd6+56], %fd1159;
	bra.uni 	$L__BB16_64;
$L__BB16_63:
	ld.shared.v2.f64 	{%fd1160, %fd1161}, [%r130+6240];
	ld.shared.v2.f64 	{%fd1162, %fd1163}, [%r130+6256];
	st.local.f64 	[%rd7], %fd1160;
	st.local.f64 	[%rd7+8], %fd1161;
	st.local.f64 	[%rd7+16], %fd1162;
	st.local.f64 	[%rd7+24], %fd1163;
$L__BB16_64:
	bar.sync 	0;
	st.shared.v2.f64 	[%r7], {%fd1278, %fd1279};
	st.shared.v2.f64 	[%r7+16], {%fd1280, %fd1281};
	st.shared.v2.f64 	[%r7+32], {%fd1282, %fd1283};
	st.shared.v2.f64 	[%r7+48], {%fd1284, %fd1285};
	st.shared.v2.f64 	[%r7+64], {%fd1286, %fd1287};
	st.shared.u32 	[%r7+80], %r764;
	st.shared.f64 	[%r7+88], %fd1288;
	bar.sync 	0;
	and.b32  	%r709, %r3, 768;
	and.b32  	%r133, %r3, 255;
	min.u32 	%r134, %r709, 256;
	min.u32 	%r135, %r709, 128;
	add.s32 	%r136, %r135, 128;
	sub.s32 	%r710, %r136, %r134;
	xor.b32  	%r711, %r135, 128;
	max.u32 	%r712, %r133, %r711;
	sub.s32 	%r767, %r712, %r711;
	min.s32 	%r765, %r710, %r133;
	setp.ge.s32 	%p171, %r767, %r765;
	@%p171 bra 	$L__BB16_66;
$L__BB16_65:
	sub.s32 	%r713, %r765, %r767;
	shr.u32 	%r714, %r713, 31;
	add.s32 	%r715, %r713, %r714;
	shr.s32 	%r716, %r715, 1;
	add.s32 	%r717, %r716, %r767;
	add.s32 	%r718, %r717, %r134;
	mov.u32 	%r719, _ZZN3cub18CUB_300001_SM_10006detail10merge_sort30DeviceMergeSortBlockSortKernelINS2_10policy_hubIP8DataNodeE9Policy600ES6_PNS0_8NullTypeES6_SA_j11cmp_featureS5_S9_EEvbT0_T1_T2_T3_T4_PT6_PT7_T5_NS1_7vsmem_tEE19static_temp_storage;
	mad.lo.s32 	%r720, %r718, 96, %r719;
	ld.shared.v2.f64 	{%fd1164, %fd1165}, [%r720];
	ld.shared.v2.f64 	{%fd1166, %fd1167}, [%r720+16];
	ld.shared.v2.f64 	{%fd1168, %fd1169}, [%r720+32];
	ld.shared.v2.f64 	{%fd1170, %fd1171}, [%r720+48];
	ld.shared.v2.f64 	{%fd1172, %fd1173}, [%r720+64];
	ld.shared.u32 	%r721, [%r720+80];
	ld.shared.f64 	%fd1174, [%r720+88];
	st.local.f64 	[%rd8], %fd1164;
	st.local.f64 	[%rd8+8], %fd1165;
	st.local.f64 	[%rd8+16], %fd1166;
	st.local.f64 	[%rd8+24], %fd1167;
	st.local.f64 	[%rd8+32], %fd1168;
	st.local.f64 	[%rd8+40], %fd1169;
	st.local.f64 	[%rd8+48], %fd1170;
	st.local.f64 	[%rd8+56], %fd1171;
	st.local.f64 	[%rd8+64], %fd1172;
	st.local.f64 	[%rd8+72], %fd1173;
	st.local.u32 	[%rd8+80], %r721;
	st.local.f64 	[%rd8+88], %fd1174;
	not.b32 	%r722, %r717;
	add.s32 	%r723, %r135, %r133;
	add.s32 	%r724, %r723, %r722;
	mad.lo.s32 	%r725, %r724, 96, %r719;
	ld.shared.v2.f64 	{%fd1175, %fd1176}, [%r725+12288];
	ld.shared.v2.f64 	{%fd1177, %fd1178}, [%r725+12304];
	ld.shared.v2.f64 	{%fd1179, %fd1180}, [%r725+12320];
	ld.shared.v2.f64 	{%fd1181, %fd1182}, [%r725+12336];
	ld.shared.v2.f64 	{%fd1183, %fd1184}, [%r725+12352];
	ld.shared.u32 	%r726, [%r725+12368];
	ld.shared.f64 	%fd1185, [%r725+12376];
	st.local.f64 	[%rd9], %fd1175;
	st.local.f64 	[%rd9+8], %fd1176;
	st.local.f64 	[%rd9+16], %fd1177;
	st.local.f64 	[%rd9+24], %fd1178;
	st.local.f64 	[%rd9+32], %fd1179;
	st.local.f64 	[%rd9+40], %fd1180;
	st.local.f64 	[%rd9+48], %fd1181;
	st.local.f64 	[%rd9+56], %fd1182;
	st.local.f64 	[%rd9+64], %fd1183;
	st.local.f64 	[%rd9+72], %fd1184;
	st.local.u32 	[%rd9+80], %r726;
	st.local.f64 	[%rd9+88], %fd1185;
	ld.local.f64 	%fd1186, [%rd12];
	ld.local.f64 	%fd1187, [%rd13];
	setp.geu.f64 	%p172, %fd1186, %fd1187;
	add.s32 	%r727, %r717, 1;
	selp.b32 	%r767, %r727, %r767, %p172;
	selp.b32 	%r765, %r765, %r717, %p172;
	setp.lt.s32 	%p173, %r767, %r765;
	@%p173 bra 	$L__BB16_65;
$L__BB16_66:
	add.s32 	%r144, %r767, %r134;
	add.s32 	%r728, %r136, %r133;
	sub.s32 	%r729, %r728, %r767;
	add.s32 	%r730, %r135, %r133;
	sub.s32 	%r731, %r730, %r767;
	mov.u32 	%r732, _ZZN3cub18CUB_300001_SM_10006detail10merge_sort30DeviceMergeSortBlockSortKernelINS2_10policy_hubIP8DataNodeE9Policy600ES6_PNS0_8NullTypeES6_SA_j11cmp_featureS5_S9_EEvbT0_T1_T2_T3_T4_PT6_PT7_T5_NS1_7vsmem_tEE19static_temp_storage;
	mad.lo.s32 	%r733, %r144, 96, %r732;
	ld.shared.v2.f64 	{%fd1289, %fd1290}, [%r733];
	ld.shared.v2.f64 	{%fd1291, %fd1292}, [%r733+16];
	ld.shared.v2.f64 	{%fd1293, %fd1294}, [%r733+32];
	ld.shared.v2.f64 	{%fd1295, %fd1296}, [%r733+48];
	ld.shared.v2.f64 	{%fd1297, %fd1298}, [%r733+64];
	ld.shared.u32 	%r768, [%r733+80];
	ld.shared.f64 	%fd1299, [%r733+88];
	st.local.f64 	[%rd6], %fd1289;
	st.local.f64 	[%rd6+8], %fd1290;
	st.local.f64 	[%rd6+16], %fd1291;
	st.local.f64 	[%rd6+24], %fd1292;
	st.local.f64 	[%rd6+32], %fd1293;
	st.local.f64 	[%rd6+40], %fd1294;
	st.local.f64 	[%rd6+48], %fd1295;
	st.local.f64 	[%rd6+56], %fd1296;
	st.local.f64 	[%rd6+64], %fd1297;
	st.local.f64 	[%rd6+72], %fd1298;
	st.local.u32 	[%rd6+80], %r768;
	st.local.f64 	[%rd6+88], %fd1299;
	mad.lo.s32 	%r734, %r731, 96, %r732;
	ld.shared.v2.f64 	{%fd243, %fd244}, [%r734+12288];
	ld.shared.v2.f64 	{%fd245, %fd246}, [%r734+12304];
	ld.shared.v2.f64 	{%fd247, %fd248}, [%r734+12320];
	ld.shared.v2.f64 	{%fd249, %fd250}, [%r734+12336];
	ld.shared.v2.f64 	{%fd251, %fd252}, [%r734+12352];
	ld.shared.u32 	%r146, [%r734+12368];
	ld.shared.f64 	%fd253, [%r734+12376];
	st.local.f64 	[%rd7], %fd243;
	st.local.f64 	[%rd7+8], %fd244;
	st.local.f64 	[%rd7+16], %fd245;
	st.local.f64 	[%rd7+24], %fd246;
	st.local.f64 	[%rd7+32], %fd247;
	st.local.f64 	[%rd7+40], %fd248;
	st.local.f64 	[%rd7+48], %fd249;
	st.local.f64 	[%rd7+56], %fd250;
	st.local.f64 	[%rd7+64], %fd251;
	st.local.f64 	[%rd7+72], %fd252;
	st.local.u32 	[%rd7+80], %r146;
	st.local.f64 	[%rd7+88], %fd253;
	setp.gt.s32 	%p174, %r729, 255;
	@%p174 bra 	$L__BB16_70;
	setp.ge.s32 	%p175, %r144, %r136;
	@%p175 bra 	$L__BB16_69;
	ld.local.f64 	%fd1188, [%rd14];
	ld.local.f64 	%fd1189, [%rd15];
	setp.geu.f64 	%p176, %fd1188, %fd1189;
	@%p176 bra 	$L__BB16_70;
$L__BB16_69:
	mov.f64 	%fd1289, %fd243;
	mov.f64 	%fd1290, %fd244;
	mov.f64 	%fd1291, %fd245;
	mov.f64 	%fd1292, %fd246;
	mov.f64 	%fd1293, %fd247;
	mov.f64 	%fd1294, %fd248;
	mov.f64 	%fd1295, %fd249;
	mov.f64 	%fd1296, %fd250;
	mov.f64 	%fd1297, %fd251;
	mov.f64 	%fd1298, %fd252;
	mov.u32 	%r768, %r146;
	mov.f64 	%fd1299, %fd253;
$L__BB16_70:
	ld.param.s8 	%rs3, [_ZN3cub18CUB_300001_SM_10006detail10merge_sort30DeviceMergeSortBlockSortKernelINS2_10policy_hubIP8DataNodeE9Policy600ES6_PNS0_8NullTypeES6_SA_j11cmp_featureS5_S9_EEvbT0_T1_T2_T3_T4_PT6_PT7_T5_NS1_7vsmem_tE_param_0];
	bar.sync 	0;
	setp.eq.s16 	%p177, %rs3, 0;
	@%p177 bra 	$L__BB16_72;
	ld.param.u64 	%rd57, [_ZN3cub18CUB_300001_SM_10006detail10merge_sort30DeviceMergeSortBlockSortKernelINS2_10policy_hubIP8DataNodeE9Policy600ES6_PNS0_8NullTypeES6_SA_j11cmp_featureS5_S9_EEvbT0_T1_T2_T3_T4_PT6_PT7_T5_NS1_7vsmem_tE_param_3];
	st.shared.v2.f64 	[%r6], {%fd1289, %fd1290};
	st.shared.v2.f64 	[%r6+16], {%fd1291, %fd1292};
	st.shared.v2.f64 	[%r6+32], {%fd1293, %fd1294};
	st.shared.v2.f64 	[%r6+48], {%fd1295, %fd1296};
	st.shared.v2.f64 	[%r6+64], {%fd1297, %fd1298};
	st.shared.u32 	[%r6+80], %r768;
	st.shared.f64 	[%r6+88], %fd1299;
	bar.warp.sync 	-1;
	ld.shared.v2.f64 	{%fd1190, %fd1191}, [%r6];
	ld.shared.v2.f64 	{%fd1192, %fd1193}, [%r6+16];
	ld.shared.v2.f64 	{%fd1194, %fd1195}, [%r6+32];
	ld.shared.v2.f64 	{%fd1196, %fd1197}, [%r6+48];
	ld.shared.v2.f64 	{%fd1198, %fd1199}, [%r6+64];
	ld.shared.u32 	%r735, [%r6+80];
	ld.shared.f64 	%fd1200, [%r6+88];
	cvta.to.global.u64 	%rd52, %rd57;
	mad.lo.s64 	%rd53, %rd10, 96, %rd52;
	st.global.f64 	[%rd53], %fd1190;
	st.global.f64 	[%rd53+8], %fd1191;
	st.global.f64 	[%rd53+16], %fd1192;
	st.global.f64 	[%rd53+24], %fd1193;
	st.global.f64 	[%rd53+32], %fd1194;
	st.global.f64 	[%rd53+40], %fd1195;
	st.global.f64 	[%rd53+48], %fd1196;
	st.global.f64 	[%rd53+56], %fd1197;
	st.global.f64 	[%rd53+64], %fd1198;
	st.global.f64 	[%rd53+72], %fd1199;
	st.global.u32 	[%rd53+80], %r735;
	st.global.f64 	[%rd53+88], %fd1200;
	bra.uni 	$L__BB16_161;
$L__BB16_72:
	ld.param.u64 	%rd59, [_ZN3cub18CUB_300001_SM_10006detail10merge_sort30DeviceMergeSortBlockSortKernelINS2_10policy_hubIP8DataNodeE9Policy600ES6_PNS0_8NullTypeES6_SA_j11cmp_featureS5_S9_EEvbT0_T1_T2_T3_T4_PT6_PT7_T5_NS1_7vsmem_tE_param_6];
	st.shared.v2.f64 	[%r6], {%fd1289, %fd1290};
	st.shared.v2.f64 	[%r6+16], {%fd1291, %fd1292};
	st.shared.v2.f64 	[%r6+32], {%fd1293, %fd1294};
	st.shared.v2.f64 	[%r6+48], {%fd1295, %fd1296};
	st.shared.v2.f64 	[%r6+64], {%fd1297, %fd1298};
	st.shared.u32 	[%r6+80], %r768;
	st.shared.f64 	[%r6+88], %fd1299;
	bar.warp.sync 	-1;
	ld.shared.v2.f64 	{%fd1201, %fd1202}, [%r6];
	ld.shared.v2.f64 	{%fd1203, %fd1204}, [%r6+16];
	ld.shared.v2.f64 	{%fd1205, %fd1206}, [%r6+32];
	ld.shared.v2.f64 	{%fd1207, %fd1208}, [%r6+48];
	ld.shared.v2.f64 	{%fd1209, %fd1210}, [%r6+64];
	ld.shared.u32 	%r736, [%r6+80];
	ld.shared.f64 	%fd1211, [%r6+88];
	cvta.to.global.u64 	%rd54, %rd59;
	mad.lo.s64 	%rd55, %rd10, 96, %rd54;
	st.global.f64 	[%rd55], %fd1201;
	st.global.f64 	[%rd55+8], %fd1202;
	st.global.f64 	[%rd55+16], %fd1203;
	st.global.f64 	[%rd55+24], %fd1204;
	st.global.f64 	[%rd55+32], %fd1205;
	st.global.f64 	[%rd55+40], %fd1206;
	st.global.f64 	[%rd55+48], %fd1207;
	st.global.f64 	[%rd55+56], %fd1208;
	st.global.f64 	[%rd55+64], %fd1209;
	st.global.f64 	[%rd55+72], %fd1210;
	st.global.u32 	[%rd55+80], %r736;
	st.global.f64 	[%rd55+88], %fd1211;
	bra.uni 	$L__BB16_161;
$L__BB16_73:
	sub.s32 	%r306, %r302, %r2;
	min.s32 	%r148, %r306, 256;
	// begin inline asm
	griddepcontrol.wait;
	// end inline asm
	cvt.u64.u32 	%rd16, %r2;
	mul.wide.u32 	%rd36, %r2, 96;
	add.s64 	%rd17, %rd1, %rd36;
	ld.global.f64 	%fd1300, [%rd17];
	ld.global.f64 	%fd1301, [%rd17+8];
	ld.global.f64 	%fd1302, [%rd17+16];
	ld.global.f64 	%fd1303, [%rd17+24];
	ld.global.f64 	%fd1304, [%rd17+32];
	ld.global.f64 	%fd1305, [%rd17+40];
	ld.global.f64 	%fd1306, [%rd17+48];
	ld.global.f64 	%fd1307, [%rd17+56];
	ld.global.f64 	%fd1308, [%rd17+64];
	ld.global.f64 	%fd1309, [%rd17+72];
	ld.global.u32 	%r769, [%rd17+80];
	ld.global.f64 	%fd1310, [%rd17+88];
	mov.u32 	%r150, %tid.x;
	and.b32  	%r151, %r150, 31;
	and.b32  	%r152, %r150, 992;
	or.b32  	%r153, %r152, %r151;
	setp.ge.s32 	%p16, %r153, %r148;
	@%p16 bra 	$L__BB16_75;
	mul.lo.s32 	%r307, %r153, 96;
	cvt.u64.u32 	%rd37, %r307;
	add.s64 	%rd38, %rd17, %rd37;
	ld.global.f64 	%fd1300, [%rd38];
	ld.global.f64 	%fd1301, [%rd38+8];
	ld.global.f64 	%fd1302, [%rd38+16];
	ld.global.f64 	%fd1303, [%rd38+24];
	ld.global.f64 	%fd1304, [%rd38+32];
	ld.global.f64 	%fd1305, [%rd38+40];
	ld.global.f64 	%fd1306, [%rd38+48];
	ld.global.f64 	%fd1307, [%rd38+56];
	ld.global.f64 	%fd1308, [%rd38+64];
	ld.global.f64 	%fd1309, [%rd38+72];
	ld.global.u32 	%r769, [%rd38+80];
	ld.global.f64 	%fd1310, [%rd38+88];
$L__BB16_75:
	// begin inline asm
	mov.u32 %r308, %laneid;
	// end inline asm
	add.s32 	%r309, %r308, %r152;
	mov.u32 	%r310, _ZZN3cub18CUB_300001_SM_10006detail10merge_sort30DeviceMergeSortBlockSortKernelINS2_10policy_hubIP8DataNodeE9Policy600ES6_PNS0_8NullTypeES6_SA_j11cmp_featureS5_S9_EEvbT0_T1_T2_T3_T4_PT6_PT7_T5_NS1_7vsmem_tEE19static_temp_storage;
	mad.lo.s32 	%r156, %r309, 96, %r310;
	st.shared.v2.f64 	[%r156], {%fd1300, %fd1301};
	st.shared.v2.f64 	[%r156+16], {%fd1302, %fd1303};
	st.shared.v2.f64 	[%r156+32], {%fd1304, %fd1305};
	st.shared.v2.f64 	[%r156+48], {%fd1306, %fd1307};
	st.shared.v2.f64 	[%r156+64], {%fd1308, %fd1309};
	st.shared.u32 	[%r156+80], %r769;
	st.shared.f64 	[%r156+88], %fd1310;
	bar.warp.sync 	-1;
	ld.shared.v2.f64 	{%fd584, %fd585}, [%r156];
	ld.shared.v2.f64 	{%fd586, %fd587}, [%r156+16];
	ld.shared.v2.f64 	{%fd588, %fd589}, [%r156+32];
	ld.shared.v2.f64 	{%fd590, %fd591}, [%r156+48];
	ld.shared.v2.f64 	{%fd592, %fd593}, [%r156+64];
	ld.shared.u32 	%r311, [%r156+80];
	ld.shared.f64 	%fd594, [%r156+88];
	bar.sync 	0;
	// begin inline asm
	griddepcontrol.launch_dependents;
	// end inline asm
	mad.lo.s32 	%r157, %r150, 96, %r310;
	cvt.s64.s32 	%rd18, %r1;
	mul.wide.s32 	%rd39, %r1, 8;
	add.s64 	%rd19, %rd5, %rd39;
	add.s64 	%rd20, %rd4, %rd39;
	bar.sync 	0;
	st.shared.v2.f64 	[%r157], {%fd584, %fd585};
	st.shared.v2.f64 	[%r157+16], {%fd586, %fd587};
	st.shared.v2.f64 	[%r157+32], {%fd588, %fd589};
	st.shared.v2.f64 	[%r157+48], {%fd590, %fd591};
	st.shared.v2.f64 	[%r157+64], {%fd592, %fd593};
	st.shared.u32 	[%r157+80], %r311;
	st.shared.f64 	[%r157+88], %fd594;
	bar.sync 	0;
	and.b32  	%r312, %r150, 1022;
	and.b32  	%r313, %r150, 1;
	min.s32 	%r158, %r313, %r148;
	min.s32 	%r159, %r312, %r148;
	add.s32 	%r314, %r159, 1;
	min.s32 	%r160, %r314, %r148;
	add.s32 	%r315, %r160, 1;
	min.s32 	%r161, %r315, %r148;
	sub.s32 	%r316, %r160, %r159;
	sub.s32 	%r317, %r161, %r160;
	setp.lt.s32 	%p17, %r158, %r317;
	sub.s32 	%r318, %r158, %r317;
	selp.b32 	%r772, 0, %r318, %p17;
	min.s32 	%r770, %r316, %r158;
	setp.ge.s32 	%p18, %r772, %r770;
	@%p18 bra 	$L__BB16_78;
	add.s32 	%r164, %r160, %r158;
$L__BB16_77:
	sub.s32 	%r319, %r770, %r772;
	shr.u32 	%r320, %r319, 31;
	add.s32 	%r321, %r319, %r320;
	shr.s32 	%r322, %r321, 1;
	add.s32 	%r323, %r322, %r772;
	add.s32 	%r324, %r323, %r159;
	mad.lo.s32 	%r326, %r324, 96, %r310;
	ld.shared.v2.f64 	{%fd595, %fd596}, [%r326];
	ld.shared.v2.f64 	{%fd597, %fd598}, [%r326+16];
	ld.shared.v2.f64 	{%fd599, %fd600}, [%r326+32];
	ld.shared.v2.f64 	{%fd601, %fd602}, [%r326+48];
	ld.shared.v2.f64 	{%fd603, %fd604}, [%r326+64];
	ld.shared.u32 	%r327, [%r326+80];
	ld.shared.f64 	%fd605, [%r326+88];
	st.local.f64 	[%rd4], %fd595;
	st.local.f64 	[%rd4+8], %fd596;
	st.local.f64 	[%rd4+16], %fd597;
	st.local.f64 	[%rd4+24], %fd598;
	st.local.f64 	[%rd4+32], %fd599;
	st.local.f64 	[%rd4+40], %fd600;
	st.local.f64 	[%rd4+48], %fd601;
	st.local.f64 	[%rd4+56], %fd602;
	st.local.f64 	[%rd4+64], %fd603;
	st.local.f64 	[%rd4+72], %fd604;
	st.local.u32 	[%rd4+80], %r327;
	st.local.f64 	[%rd4+88], %fd605;
	not.b32 	%r328, %r323;
	add.s32 	%r329, %r164, %r328;
	mad.lo.s32 	%r330, %r329, 96, %r310;
	ld.shared.v2.f64 	{%fd606, %fd607}, [%r330];
	ld.shared.v2.f64 	{%fd608, %fd609}, [%r330+16];
	ld.shared.v2.f64 	{%fd610, %fd611}, [%r330+32];
	ld.shared.v2.f64 	{%fd612, %fd613}, [%r330+48];
	ld.shared.v2.f64 	{%fd614, %fd615}, [%r330+64];
	ld.shared.u32 	%r331, [%r330+80];
	ld.shared.f64 	%fd616, [%r330+88];
	st.local.f64 	[%rd5], %fd606;
	st.local.f64 	[%rd5+8], %fd607;
	st.local.f64 	[%rd5+16], %fd608;
	st.local.f64 	[%rd5+24], %fd609;
	st.local.f64 	[%rd5+32], %fd610;
	st.local.f64 	[%rd5+40], %fd611;
	st.local.f64 	[%rd5+48], %fd612;
	st.local.f64 	[%rd5+56], %fd613;
	st.local.f64 	[%rd5+64], %fd614;
	st.local.f64 	[%rd5+72], %fd615;
	st.local.u32 	[%rd5+80], %r331;
	st.local.f64 	[%rd5+88], %fd616;
	ld.local.f64 	%fd617, [%rd19];
	ld.local.f64 	%fd618, [%rd20];
	setp.geu.f64 	%p19, %fd617, %fd618;
	add.s32 	%r332, %r323, 1;
	selp.b32 	%r772, %r332, %r772, %p19;
	selp.b32 	%r770, %r770, %r323, %p19;
	setp.lt.s32 	%p20, %r772, %r770;
	@%p20 bra 	$L__BB16_77;
$L__BB16_78:
	shl.b64 	%rd40, %rd18, 3;
	add.s64 	%rd21, %rd3, %rd40;
	add.s64 	%rd22, %rd2, %rd40;
	add.s32 	%r170, %r772, %r159;
	add.s32 	%r333, %r160, %r158;
	sub.s32 	%r334, %r333, %r772;
	mov.u32 	%r335, _ZZN3cub18CUB_300001_SM_10006detail10merge_sort30DeviceMergeSortBlockSortKernelINS2_10policy_hubIP8DataNodeE9Policy600ES6_PNS0_8NullTypeES6_SA_j11cmp_featureS5_S9_EEvbT0_T1_T2_T3_T4_PT6_PT7_T5_NS1_7vsmem_tEE19static_temp_storage;
	mad.lo.s32 	%r171, %r170, 96, %r335;
	ld.shared.v2.f64 	{%fd298, %fd299}, [%r171];
	ld.shared.v2.f64 	{%fd300, %fd301}, [%r171+16];
	ld.shared.v2.f64 	{%fd302, %fd303}, [%r171+32];
	ld.shared.v2.f64 	{%fd304, %fd305}, [%r171+48];
	ld.shared.v2.f64 	{%fd306, %fd307}, [%r171+64];
	ld.shared.u32 	%r172, [%r171+80];
	ld.shared.f64 	%fd308, [%r171+88];
	st.local.f64 	[%rd2], %fd298;
	st.local.f64 	[%rd2+8], %fd299;
	st.local.f64 	[%rd2+16], %fd300;
	st.local.f64 	[%rd2+24], %fd301;
	st.local.f64 	[%rd2+32], %fd302;
	st.local.f64 	[%rd2+40], %fd303;
	st.local.f64 	[%rd2+48], %fd304;
	st.local.f64 	[%rd2+56], %fd305;
	st.local.f64 	[%rd2+64], %fd306;
	st.local.f64 	[%rd2+72], %fd307;
	st.local.u32 	[%rd2+80], %r172;
	st.local.f64 	[%rd2+88], %fd308;
	mad.lo.s32 	%r173, %r334, 96, %r335;
	ld.shared.v2.f64 	{%fd1311, %fd1312}, [%r173];
	ld.shared.v2.f64 	{%fd1313, %fd1314}, [%r173+16];
	ld.shared.v2.f64 	{%fd1315, %fd1316}, [%r173+32];
	ld.shared.v2.f64 	{%fd1317, %fd1318}, [%r173+48];
	ld.shared.v2.f64 	{%fd1319, %fd1320}, [%r173+64];
	ld.shared.u32 	%r773, [%r173+80];
	ld.shared.f64 	%fd1321, [%r173+88];
	st.local.f64 	[%rd3], %fd1311;
	st.local.f64 	[%rd3+8], %fd1312;
	st.local.f64 	[%rd3+16], %fd1313;
	st.local.f64 	[%rd3+24], %fd1314;
	st.local.f64 	[%rd3+32], %fd1315;
	st.local.f64 	[%rd3+40], %fd1316;
	st.local.f64 	[%rd3+48], %fd1317;
	st.local.f64 	[%rd3+56], %fd1318;
	st.local.f64 	[%rd3+64], %fd1319;
	st.local.f64 	[%rd3+72], %fd1320;
	st.local.u32 	[%rd3+80], %r773;
	st.local.f64 	[%rd3+88], %fd1321;
	setp.ge.s32 	%p21, %r334, %r161;
	@%p21 bra 	$L__BB16_81;
	setp.ge.s32 	%p23, %r170, %r160;
	mov.pred 	%p185, -1;
	@%p23 bra 	$L__BB16_82;
	ld.local.f64 	%fd619, [%rd21];
	ld.local.f64 	%fd620, [%rd22];
	setp.lt.f64 	%p25, %fd619, %fd620;
	@%p25 bra 	$L__BB16_82;
$L__BB16_81:
	mov.pred 	%p185, 0;
	mov.f64 	%fd1311, %fd298;
	mov.f64 	%fd1312, %fd299;
	mov.f64 	%fd1313, %fd300;
	mov.f64 	%fd1314, %fd301;
	mov.f64 	%fd1315, %fd302;
	mov.f64 	%fd1316, %fd303;
	mov.f64 	%fd1317, %fd304;
	mov.f64 	%fd1318, %fd305;
	mov.f64 	%fd1319, %fd306;
	mov.f64 	%fd1320, %fd307;
	mov.u32 	%r773, %r172;
	mov.f64 	%fd1321, %fd308;
$L__BB16_82:
	not.pred 	%p27, %p185;
	@%p27 bra 	$L__BB16_84;
	ld.shared.v2.f64 	{%fd629, %fd630}, [%r173+96];
	ld.shared.v2.f64 	{%fd631, %fd632}, [%r173+112];
	st.local.f64 	[%rd3], %fd629;
	st.local.f64 	[%rd3+8], %fd630;
	st.local.f64 	[%rd3+16], %fd631;
	st.local.f64 	[%rd3+24], %fd632;
	bra.uni 	$L__BB16_85;
$L__BB16_84:
	ld.shared.v2.f64 	{%fd621, %fd622}, [%r171+96];
	ld.shared.v2.f64 	{%fd623, %fd624}, [%r171+112];
	ld.shared.v2.f64 	{%fd625, %fd626}, [%r171+128];
	ld.shared.v2.f64 	{%fd627, %fd628}, [%r171+144];
	st.local.f64 	[%rd2], %fd621;
	st.local.f64 	[%rd2+8], %fd622;
	st.local.f64 	[%rd2+16], %fd623;
	st.local.f64 	[%rd2+24], %fd624;
	st.local.f64 	[%rd2+32], %fd625;
	st.local.f64 	[%rd2+40], %fd626;
	st.local.f64 	[%rd2+48], %fd627;
	st.local.f64 	[%rd2+56], %fd628;
$L__BB16_85:
	bar.sync 	0;
	st.shared.v2.f64 	[%r157], {%fd1311, %fd1312};
	st.shared.v2.f64 	[%r157+16], {%fd1313, %fd1314};
	st.shared.v2.f64 	[%r157+32], {%fd1315, %fd1316};
	st.shared.v2.f64 	[%r157+48], {%fd1317, %fd1318};
	st.shared.v2.f64 	[%r157+64], {%fd1319, %fd1320};
	st.shared.u32 	[%r157+80], %r773;
	st.shared.f64 	[%r157+88], %fd1321;
	bar.sync 	0;
	and.b32  	%r336, %r150, 1020;
	and.b32  	%r337, %r150, 3;
	min.s32 	%r176, %r337, %r148;
	min.s32 	%r177, %r336, %r148;
	add.s32 	%r338, %r177, 2;
	min.s32 	%r178, %r338, %r148;
	add.s32 	%r339, %r178, 2;
	min.s32 	%r179, %r339, %r148;
	sub.s32 	%r340, %r178, %r177;
	sub.s32 	%r341, %r179, %r178;
	setp.lt.s32 	%p28, %r176, %r341;
	sub.s32 	%r342, %r176, %r341;
	selp.b32 	%r776, 0, %r342, %p28;
	min.s32 	%r774, %r340, %r176;
	setp.ge.s32 	%p29, %r776, %r774;
	@%p29 bra 	$L__BB16_88;
	add.s32 	%r182, %r178, %r176;
$L__BB16_87:
	sub.s32 	%r343, %r774, %r776;
	shr.u32 	%r344, %r343, 31;
	add.s32 	%r345, %r343, %r344;
	shr.s32 	%r346, %r345, 1;
	add.s32 	%r347, %r346, %r776;
	add.s32 	%r348, %r347, %r177;
	mov.u32 	%r349, _ZZN3cub18CUB_300001_SM_10006detail10merge_sort30DeviceMergeSortBlockSortKernelINS2_10policy_hubIP8DataNodeE9Policy600ES6_PNS0_8NullTypeES6_SA_j11cmp_featureS5_S9_EEvbT0_T1_T2_T3_T4_PT6_PT7_T5_NS1_7vsmem_tEE19static_temp_storage;
	mad.lo.s32 	%r350, %r348, 96, %r349;
	ld.shared.v2.f64 	{%fd633, %fd634}, [%r350];
	ld.shared.v2.f64 	{%fd635, %fd636}, [%r350+16];
	ld.shared.v2.f64 	{%fd637, %fd638}, [%r350+32];
	ld.shared.v2.f64 	{%fd639, %fd640}, [%r350+48];
	ld.shared.v2.f64 	{%fd641, %fd642}, [%r350+64];
	ld.shared.u32 	%r351, [%r350+80];
	ld.shared.f64 	%fd643, [%r350+88];
	st.local.f64 	[%rd4], %fd633;
	st.local.f64 	[%rd4+8], %fd634;
	st.local.f64 	[%rd4+16], %fd635;
	st.local.f64 	[%rd4+24], %fd636;
	st.local.f64 	[%rd4+32], %fd637;
	st.local.f64 	[%rd4+40], %fd638;
	st.local.f64 	[%rd4+48], %fd639;
	st.local.f64 	[%rd4+56], %fd640;
	st.local.f64 	[%rd4+64], %fd641;
	st.local.f64 	[%rd4+72], %fd642;
	st.local.u32 	[%rd4+80], %r351;
	st.local.f64 	[%rd4+88], %fd643;
	not.b32 	%r352, %r347;
	add.s32 	%r353, %r182, %r352;
	mad.lo.s32 	%r354, %r353, 96, %r349;
	ld.shared.v2.f64 	{%fd644, %fd645}, [%r354];
	ld.shared.v2.f64 	{%fd646, %fd647}, [%r354+16];
	ld.shared.v2.f64 	{%fd648, %fd649}, [%r354+32];
	ld.shared.v2.f64 	{%fd650, %fd651}, [%r354+48];
	ld.shared.v2.f64 	{%fd652, %fd653}, [%r354+64];
	ld.shared.u32 	%r355, [%r354+80];
	ld.shared.f64 	%fd654, [%r354+88];
	st.local.f64 	[%rd5], %fd644;
	st.local.f64 	[%rd5+8], %fd645;
	st.local.f64 	[%rd5+16], %fd646;
	st.local.f64 	[%rd5+24], %fd647;
	st.local.f64 	[%rd5+32], %fd648;
	st.local.f64 	[%rd5+40], %fd649;
	st.local.f64 	[%rd5+48], %fd650;
	st.local.f64 	[%rd5+56], %fd651;
	st.local.f64 	[%rd5+64], %fd652;
	st.local.f64 	[%rd5+72], %fd653;
	st.local.u32 	[%rd5+80], %r355;
	st.local.f64 	[%rd5+88], %fd654;
	ld.local.f64 	%fd655, [%rd19];
	ld.local.f64 	%fd656, [%rd20];
	setp.geu.f64 	%p30, %fd655, %fd656;
	add.s32 	%r356, %r347, 1;
	selp.b32 	%r776, %r356, %r776, %p30;
	selp.b32 	%r774, %r774, %r347, %p30;
	setp.lt.s32 	%p31, %r776, %r774;
	@%p31 bra 	$L__BB16_87;
$L__BB16_88:
	add.s32 	%r188, %r776, %r177;
	add.s32 	%r357, %r178, %r176;
	sub.s32 	%r358, %r357, %r776;
	mov.u32 	%r359, _ZZN3cub18CUB_300001_SM_10006detail10merge_sort30DeviceMergeSortBlockSortKernelINS2_10policy_hubIP8DataNodeE9Policy600ES6_PNS0_8NullTypeES6_SA_j11cmp_featureS5_S9_EEvbT0_T1_T2_T3_T4_PT6_PT7_T5_NS1_7vsmem_tEE19static_temp_storage;
	mad.lo.s32 	%r189, %r188, 96, %r359;
	ld.shared.v2.f64 	{%fd1322, %fd1323}, [%r189];
	ld.shared.v2.f64 	{%fd1324, %fd1325}, [%r189+16];
	ld.shared.v2.f64 	{%fd1326, %fd1327}, [%r189+32];
	ld.shared.v2.f64 	{%fd1328, %fd1329}, [%r189+48];
	ld.shared.v2.f64 	{%fd1330, %fd1331}, [%r189+64];
	ld.shared.u32 	%r777, [%r189+80];
	ld.shared.f64 	%fd1332, [%r189+88];
	st.local.f64 	[%rd2], %fd1322;
	st.local.f64 	[%rd2+8], %fd1323;
	st.local.f64 	[%rd2+16], %fd1324;
	st.local.f64 	[%rd2+24], %fd1325;
	st.local.f64 	[%rd2+32], %fd1326;
	st.local.f64 	[%rd2+40], %fd1327;
	st.local.f64 	[%rd2+48], %fd1328;
	st.local.f64 	[%rd2+56], %fd1329;
	st.local.f64 	[%rd2+64], %fd1330;
	st.local.f64 	[%rd2+72], %fd1331;
	st.local.u32 	[%rd2+80], %r777;
	st.local.f64 	[%rd2+88], %fd1332;
	mad.lo.s32 	%r191, %r358, 96, %r359;
	ld.shared.v2.f64 	{%fd342, %fd343}, [%r191];
	ld.shared.v2.f64 	{%fd344, %fd345}, [%r191+16];
	ld.shared.v2.f64 	{%fd346, %fd347}, [%r191+32];
	ld.shared.v2.f64 	{%fd348, %fd349}, [%r191+48];
	ld.shared.v2.f64 	{%fd350, %fd351}, [%r191+64];
	ld.shared.u32 	%r192, [%r191+80];
	ld.shared.f64 	%fd352, [%r191+88];
	st.local.f64 	[%rd3], %fd342;
	st.local.f64 	[%rd3+8], %fd343;
	st.local.f64 	[%rd3+16], %fd344;
	st.local.f64 	[%rd3+24], %fd345;
	st.local.f64 	[%rd3+32], %fd346;
	st.local.f64 	[%rd3+40], %fd347;
	st.local.f64 	[%rd3+48], %fd348;
	st.local.f64 	[%rd3+56], %fd349;
	st.local.f64 	[%rd3+64], %fd350;
	st.local.f64 	[%rd3+72], %fd351;
	st.local.u32 	[%rd3+80], %r192;
	st.local.f64 	[%rd3+88], %fd352;
	setp.ge.s32 	%p33, %r358, %r179;
	mov.pred 	%p186, 0;
	@%p33 bra 	$L__BB16_92;
	setp.ge.s32 	%p34, %r188, %r178;
	@%p34 bra 	$L__BB16_91;
	ld.local.f64 	%fd657, [%rd21];
	ld.local.f64 	%fd658, [%rd22];
	setp.geu.f64 	%p36, %fd657, %fd658;
	@%p36 bra 	$L__BB16_92;
$L__BB16_91:
	mov.pred 	%p186, -1;
	mov.f64 	%fd1322, %fd342;
	mov.f64 	%fd1323, %fd343;
	mov.f64 	%fd1324, %fd344;
	mov.f64 	%fd1325, %fd345;
	mov.f64 	%fd1326, %fd346;
	mov.f64 	%fd1327, %fd347;
	mov.f64 	%fd1328, %fd348;
	mov.f64 	%fd1329, %fd349;
	mov.f64 	%fd1330, %fd350;
	mov.f64 	%fd1331, %fd351;
	mov.u32 	%r777, %r192;
	mov.f64 	%fd1332, %fd352;
$L__BB16_92:
	@%p186 bra 	$L__BB16_94;
	ld.shared.v2.f64 	{%fd659, %fd660}, [%r189+96];
	ld.shared.v2.f64 	{%fd661, %fd662}, [%r189+112];
	ld.shared.v2.f64 	{%fd663, %fd664}, [%r189+128];
	ld.shared.v2.f64 	{%fd665, %fd666}, [%r189+144];
	st.local.f64 	[%rd2], %fd659;
	st.local.f64 	[%rd2+8], %fd660;
	st.local.f64 	[%rd2+16], %fd661;
	st.local.f64 	[%rd2+24], %fd662;
	st.local.f64 	[%rd2+32], %fd663;
	st.local.f64 	[%rd2+40], %fd664;
	st.local.f64 	[%rd2+48], %fd665;
	st.local.f64 	[%rd2+56], %fd666;
	bra.uni 	$L__BB16_95;
$L__BB16_94:
	ld.shared.v2.f64 	{%fd667, %fd668}, [%r191+96];
	ld.shared.v2.f64 	{%fd669, %fd670}, [%r191+112];
	st.local.f64 	[%rd3], %fd667;
	st.local.f64 	[%rd3+8], %fd668;
	st.local.f64 	[%rd3+16], %fd669;
	st.local.f64 	[%rd3+24], %fd670;
$L__BB16_95:
	bar.sync 	0;
	st.shared.v2.f64 	[%r157], {%fd1322, %fd1323};
	st.shared.v2.f64 	[%r157+16], {%fd1324, %fd1325};
	st.shared.v2.f64 	[%r157+32], {%fd1326, %fd1327};
	st.shared.v2.f64 	[%r157+48], {%fd1328, %fd1329};
	st.shared.v2.f64 	[%r157+64], {%fd1330, %fd1331};
	st.shared.u32 	[%r157+80], %r777;
	st.shared.f64 	[%r157+88], %fd1332;
	bar.sync 	0;
	and.b32  	%r360, %r150, 1016;
	and.b32  	%r361, %r150, 7;
	min.s32 	%r194, %r361, %r148;
	min.s32 	%r195, %r360, %r148;
	add.s32 	%r362, %r195, 4;
	min.s32 	%r196, %r362, %r148;
	add.s32 	%r363, %r196, 4;
	min.s32 	%r197, %r363, %r148;
	sub.s32 	%r364, %r196, %r195;
	sub.s32 	%r365, %r197, %r196;
	setp.lt.s32 	%p38, %r194, %r365;
	sub.s32 	%r366, %r194, %r365;
	selp.b32 	%r780, 0, %r366, %p38;
	min.s32 	%r778, %r364, %r194;
	setp.ge.s32 	%p39, %r780, %r778;
	@%p39 bra 	$L__BB16_98;
	add.s32 	%r200, %r196, %r194;
$L__BB16_97:
	sub.s32 	%r367, %r778, %r780;
	shr.u32 	%r368, %r367, 31;
	add.s32 	%r369, %r367, %r368;
	shr.s32 	%r370, %r369, 1;
	add.s32 	%r371, %r370, %r780;
	add.s32 	%r372, %r371, %r195;
	mov.u32 	%r373, _ZZN3cub18CUB_300001_SM_10006detail10merge_sort30DeviceMergeSortBlockSortKernelINS2_10policy_hubIP8DataNodeE9Policy600ES6_PNS0_8NullTypeES6_SA_j11cmp_featureS5_S9_EEvbT0_T1_T2_T3_T4_PT6_PT7_T5_NS1_7vsmem_tEE19static_temp_storage;
	mad.lo.s32 	%r374, %r372, 96, %r373;
	ld.shared.v2.f64 	{%fd671, %fd672}, [%r374];
	ld.shared.v2.f64 	{%fd673, %fd674}, [%r374+16];
	ld.shared.v2.f64 	{%fd675, %fd676}, [%r374+32];
	ld.shared.v2.f64 	{%fd677, %fd678}, [%r374+48];
	ld.shared.v2.f64 	{%fd679, %fd680}, [%r374+64];
	ld.shared.u32 	%r375, [%r374+80];
	ld.shared.f64 	%fd681, [%r374+88];
	st.local.f64 	[%rd4], %fd671;
	st.local.f64 	[%rd4+8], %fd672;
	st.local.f64 	[%rd4+16], %fd673;
	st.local.f64 	[%rd4+24], %fd674;
	st.local.f64 	[%rd4+32], %fd675;
	st.local.f64 	[%rd4+40], %fd676;
	st.local.f64 	[%rd4+48], %fd677;
	st.local.f64 	[%rd4+56], %fd678;
	st.local.f64 	[%rd4+64], %fd679;
	st.local.f64 	[%rd4+72], %fd680;
	st.local.u32 	[%rd4+80], %r375;
	st.local.f64 	[%rd4+88], %fd681;
	not.b32 	%r376, %r371;
	add.s32 	%r377, %r200, %r376;
	mad.lo.s32 	%r378, %r377, 96, %r373;
	ld.shared.v2.f64 	{%fd682, %fd683}, [%r378];
	ld.shared.v2.f64 	{%fd684, %fd685}, [%r378+16];
	ld.shared.v2.f64 	{%fd686, %fd687}, [%r378+32];
	ld.shared.v2.f64 	{%fd688, %fd689}, [%r378+48];
	ld.shared.v2.f64 	{%fd690, %fd691}, [%r378+64];
	ld.shared.u32 	%r379, [%r378+80];
	ld.shared.f64 	%fd692, [%r378+88];
	st.local.f64 	[%rd5], %fd682;
	st.local.f64 	[%rd5+8], %fd683;
	st.local.f64 	[%rd5+16], %fd684;
	st.local.f64 	[%rd5+24], %fd685;
	st.local.f64 	[%rd5+32], %fd686;
	st.local.f64 	[%rd5+40], %fd687;
	st.local.f64 	[%rd5+48], %fd688;
	st.local.f64 	[%rd5+56], %fd689;
	st.local.f64 	[%rd5+64], %fd690;
	st.local.f64 	[%rd5+72], %fd691;
	st.local.u32 	[%rd5+80], %r379;
	st.local.f64 	[%rd5+88], %fd692;
	ld.local.f64 	%fd693, [%rd19];
	ld.local.f64 	%fd694, [%rd20];
	setp.geu.f64 	%p40, %fd693, %fd694;
	add.s32 	%r380, %r371, 1;
	selp.b32 	%r780, %r380, %r780, %p40;
	selp.b32 	%r778, %r778, %r371, %p40;
	setp.lt.s32 	%p41, %r780, %r778;
	@%p41 bra 	$L__BB16_97;
$L__BB16_98:
	add.s32 	%r206, %r780, %r195;
	add.s32 	%r381, %r196, %r194;
	sub.s32 	%r382, %r381, %r780;
	mov.u32 	%r383, _ZZN3cub18CUB_300001_SM_10006detail10merge_sort30DeviceMergeSortBlockSortKernelINS2_10policy_hubIP8DataNodeE9Policy600ES6_PNS0_8NullTypeES6_SA_j11cmp_featureS5_S9_EEvbT0_T1_T2_T3_T4_PT6_PT7_T5_NS1_7vsmem_tEE19static_temp_storage;
	mad.lo.s32 	%r207, %r206, 96, %r383;
	ld.shared.v2.f64 	{%fd1333, %fd1334}, [%r207];
	ld.shared.v2.f64 	{%fd1335, %fd1336}, [%r207+16];
	ld.shared.v2.f64 	{%fd1337, %fd1338}, [%r207+32];
	ld.shared.v2.f64 	{%fd1339, %fd1340}, [%r207+48];
	ld.shared.v2.f64 	{%fd1341, %fd1342}, [%r207+64];
	ld.shared.u32 	%r781, [%r207+80];
	ld.shared.f64 	%fd1343, [%r207+88];
	st.local.f64 	[%rd2], %fd1333;
	st.local.f64 	[%rd2+8], %fd1334;
	st.local.f64 	[%rd2+16], %fd1335;
	st.local.f64 	[%rd2+24], %fd1336;
	st.local.f64 	[%rd2+32], %fd1337;
	st.local.f64 	[%rd2+40], %fd1338;
	st.local.f64 	[%rd2+48], %fd1339;
	st.local.f64 	[%rd2+56], %fd1340;
	st.local.f64 	[%rd2+64], %fd1341;
	st.local.f64 	[%rd2+72], %fd1342;
	st.local.u32 	[%rd2+80], %r781;
	st.local.f64 	[%rd2+88], %fd1343;
	mad.lo.s32 	%r209, %r382, 96, %r383;
	ld.shared.v2.f64 	{%fd375, %fd376}, [%r209];
	ld.shared.v2.f64 	{%fd377, %fd378}, [%r209+16];
	ld.shared.v2.f64 	{%fd379, %fd380}, [%r209+32];
	ld.shared.v2.f64 	{%fd381, %fd382}, [%r209+48];
	ld.shared.v2.f64 	{%fd383, %fd384}, [%r209+64];
	ld.shared.u32 	%r210, [%r209+80];
	ld.shared.f64 	%fd385, [%r209+88];
	st.local.f64 	[%rd3], %fd375;
	st.local.f64 	[%rd3+8], %fd376;
	st.local.f64 	[%rd3+16], %fd377;
	st.local.f64 	[%rd3+24], %fd378;
	st.local.f64 	[%rd3+32], %fd379;
	st.local.f64 	[%rd3+40], %fd380;
	st.local.f64 	[%rd3+48], %fd381;
	st.local.f64 	[%rd3+56], %fd382;
	st.local.f64 	[%rd3+64], %fd383;
	st.local.f64 	[%rd3+72], %fd384;
	st.local.u32 	[%rd3+80], %r210;
	st.local.f64 	[%rd3+88], %fd385;
	setp.ge.s32 	%p43, %r382, %r197;
	mov.pred 	%p187, 0;
	@%p43 bra 	$L__BB16_102;
	setp.ge.s32 	%p44, %r206, %r196;
	@%p44 bra 	$L__BB16_101;
	ld.local.f64 	%fd695, [%rd21];
	ld.local.f64 	%fd696, [%rd22];
	setp.geu.f64 	%p46, %fd695, %fd696;
	@%p46 bra 	$L__BB16_102;
$L__BB16_101:
	mov.pred 	%p187, -1;
	mov.f64 	%fd1333, %fd375;
	mov.f64 	%fd1334, %fd376;
	mov.f64 	%fd1335, %fd377;
	mov.f64 	%fd1336, %fd378;
	mov.f64 	%fd1337, %fd379;
	mov.f64 	%fd1338, %fd380;
	mov.f64 	%fd1339, %fd381;
	mov.f64 	%fd1340, %fd382;
	mov.f64 	%fd1341, %fd383;
	mov.f64 	%fd1342, %fd384;
	mov.u32 	%r781, %r210;
	mov.f64 	%fd1343, %fd385;
$L__BB16_102:
	@%p187 bra 	$L__BB16_104;
	ld.shared.v2.f64 	{%fd697, %fd698}, [%r207+96];
	ld.shared.v2.f64 	{%fd699, %fd700}, [%r207+112];
	ld.shared.v2.f64 	{%fd701, %fd702}, [%r207+128];
	ld.shared.v2.f64 	{%fd703, %fd704}, [%r207+144];
	st.local.f64 	[%rd2], %fd697;
	st.local.f64 	[%rd2+8], %fd698;
	st.local.f64 	[%rd2+16], %fd699;
	st.local.f64 	[%rd2+24], %fd700;
	st.local.f64 	[%rd2+32], %fd701;
	st.local.f64 	[%rd2+40], %fd702;
	st.local.f64 	[%rd2+48], %fd703;
	st.local.f64 	[%rd2+56], %fd704;
	bra.uni 	$L__BB16_105;
$L__BB16_104:
	ld.shared.v2.f64 	{%fd705, %fd706}, [%r209+96];
	ld.shared.v2.f64 	{%fd707, %fd708}, [%r209+112];
	st.local.f64 	[%rd3], %fd705;
	st.local.f64 	[%rd3+8], %fd706;
	st.local.f64 	[%rd3+16], %fd707;
	st.local.f64 	[%rd3+24], %fd708;
$L__BB16_105:
	bar.sync 	0;
	st.shared.v2.f64 	[%r157], {%fd1333, %fd1334};
	st.shared.v2.f64 	[%r157+16], {%fd1335, %fd1336};
	st.shared.v2.f64 	[%r157+32], {%fd1337, %fd1338};
	st.shared.v2.f64 	[%r157+48], {%fd1339, %fd1340};
	st.shared.v2.f64 	[%r157+64], {%fd1341, %fd1342};
	st.shared.u32 	[%r157+80], %r781;
	st.shared.f64 	[%r157+88], %fd1343;
	bar.sync 	0;
	and.b32  	%r384, %r150, 1008;
	and.b32  	%r385, %r150, 15;
	min.s32 	%r212, %r385, %r148;
	min.s32 	%r213, %r384, %r148;
	add.s32 	%r386, %r213, 8;
	min.s32 	%r214, %r386, %r148;
	add.s32 	%r387, %r214, 8;
	min.s32 	%r215, %r387, %r148;
	sub.s32 	%r388, %r214, %r213;
	sub.s32 	%r389, %r215, %r214;
	setp.lt.s32 	%p48, %r212, %r389;
	sub.s32 	%r390, %r212, %r389;
	selp.b32 	%r784, 0, %r390, %p48;
	min.s32 	%r782, %r388, %r212;
	setp.ge.s32 	%p49, %r784, %r782;
	@%p49 bra 	$L__BB16_108;
	add.s32 	%r218, %r214, %r212;
$L__BB16_107:
	sub.s32 	%r391, %r782, %r784;
	shr.u32 	%r392, %r391, 31;
	add.s32 	%r393, %r391, %r392;
	shr.s32 	%r394, %r393, 1;
	add.s32 	%r395, %r394, %r784;
	add.s32 	%r396, %r395, %r213;
	mov.u32 	%r397, _ZZN3cub18CUB_300001_SM_10006detail10merge_sort30DeviceMergeSortBlockSortKernelINS2_10policy_hubIP8DataNodeE9Policy600ES6_PNS0_8NullTypeES6_SA_j11cmp_featureS5_S9_EEvbT0_T1_T2_T3_T4_PT6_PT7_T5_NS1_7vsmem_tEE19static_temp_storage;
	mad.lo.s32 	%r398, %r396, 96, %r397;
	ld.shared.v2.f64 	{%fd709, %fd710}, [%r398];
	ld.shared.v2.f64 	{%fd711, %fd712}, [%r398+16];
	ld.shared.v2.f64 	{%fd713, %fd714}, [%r398+32];
	ld.shared.v2.f64 	{%fd715, %fd716}, [%r398+48];
	ld.shared.v2.f64 	{%fd717, %fd718}, [%r398+64];
	ld.shared.u32 	%r399, [%r398+80];
	ld.shared.f64 	%fd719, [%r398+88];
	st.local.f64 	[%rd4], %fd709;
	st.local.f64 	[%rd4+8], %fd710;
	st.local.f64 	[%rd4+16], %fd711;
	st.local.f64 	[%rd4+24], %fd712;
	st.local.f64 	[%rd4+32], %fd713;
	st.local.f64 	[%rd4+40], %fd714;
	st.local.f64 	[%rd4+48], %fd715;
	st.local.f64 	[%rd4+56], %fd716;
	st.local.f64 	[%rd4+64], %fd717;
	st.local.f64 	[%rd4+72], %fd718;
	st.local.u32 	[%rd4+80], %r399;
	st.local.f64 	[%rd4+88], %fd719;
	not.b32 	%r400, %r395;
	add.s32 	%r401, %r218, %r400;
	mad.lo.s32 	%r402, %r401, 96, %r397;
	ld.shared.v2.f64 	{%fd720, %fd721}, [%r402];
	ld.shared.v2.f64 	{%fd722, %fd723}, [%r402+16];
	ld.shared.v2.f64 	{%fd724, %fd725}, [%r402+32];
	ld.shared.v2.f64 	{%fd726, %fd727}, [%r402+48];
	ld.shared.v2.f64 	{%fd728, %fd729}, [%r402+64];
	ld.shared.u32 	%r403, [%r402+80];
	ld.shared.f64 	%fd730, [%r402+88];
	st.local.f64 	[%rd5], %fd720;
	st.local.f64 	[%rd5+8], %fd721;
	st.local.f64 	[%rd5+16], %fd722;
	st.local.f64 	[%rd5+24], %fd723;
	st.local.f64 	[%rd5+32], %fd724;
	st.local.f64 	[%rd5+40], %fd725;
	st.local.f64 	[%rd5+48], %fd726;
	st.local.f64 	[%rd5+56], %fd727;
	st.local.f64 	[%rd5+64], %fd728;
	st.local.f64 	[%rd5+72], %fd729;
	st.local.u32 	[%rd5+80], %r403;
	st.local.f64 	[%rd5+88], %fd730;
	ld.local.f64 	%fd731, [%rd19];
	ld.local.f64 	%fd732, [%rd20];
	setp.geu.f64 	%p50, %fd731, %fd732;
	add.s32 	%r404, %r395, 1;
	selp.b32 	%r784, %r404, %r784, %p50;
	selp.b32 	%r782, %r782, %r395, %p50;
	setp.lt.s32 	%p51, %r784, %r782;
	@%p51 bra 	$L__BB16_107;
$L__BB16_108:
	add.s32 	%r224, %r784, %r213;
	add.s32 	%r405, %r214, %r212;
	sub.s32 	%r406, %r405, %r784;
	mov.u32 	%r407, _ZZN3cub18CUB_300001_SM_10006detail10merge_sort30DeviceMergeSortBlockSortKernelINS2_10policy_hubIP8DataNodeE9Policy600ES6_PNS0_8NullTypeES6_SA_j11cmp_featureS5_S9_EEvbT0_T1_T2_T3_T4_PT6_PT7_T5_NS1_7vsmem_tEE19static_temp_storage;
	mad.lo.s32 	%r225, %r224, 96, %r407;
	ld.shared.v2.f64 	{%fd1344, %fd1345}, [%r225];
	ld.shared.v2.f64 	{%fd1346, %fd1347}, [%r225+16];
	ld.shared.v2.f64 	{%fd1348, %fd1349}, [%r225+32];
	ld.shared.v2.f64 	{%fd1350, %fd1351}, [%r225+48];
	ld.shared.v2.f64 	{%fd1352, %fd1353}, [%r225+64];
	ld.shared.u32 	%r785, [%r225+80];
	ld.shared.f64 	%fd1354, [%r225+88];
	st.local.f64 	[%rd2], %fd1344;
	st.local.f64 	[%rd2+8], %fd1345;
	st.local.f64 	[%rd2+16], %fd1346;
	st.local.f64 	[%rd2+24], %fd1347;
	st.local.f64 	[%rd2+32], %fd1348;
	st.local.f64 	[%rd2+40], %fd1349;
	st.local.f64 	[%rd2+48], %fd1350;
	st.local.f64 	[%rd2+56], %fd1351;
	st.local.f64 	[%rd2+64], %fd1352;
	st.local.f64 	[%rd2+72], %fd1353;
	st.local.u32 	[%rd2+80], %r785;
	st.local.f64 	[%rd2+88], %fd1354;
	mad.lo.s32 	%r227, %r406, 96, %r407;
	ld.shared.v2.f64 	{%fd408, %fd409}, [%r227];
	ld.shared.v2.f64 	{%fd410, %fd411}, [%r227+16];
	ld.shared.v2.f64 	{%fd412, %fd413}, [%r227+32];
	ld.shared.v2.f64 	{%fd414, %fd415}, [%r227+48];
	ld.shared.v2.f64 	{%fd416, %fd417}, [%r227+64];
	ld.shared.u32 	%r228, [%r227+80];
	ld.shared.f64 	%fd418, [%r227+88];
	st.local.f64 	[%rd3], %fd408;
	st.local.f64 	[%rd3+8], %fd409;
	st.local.f64 	[%rd3+16], %fd410;
	st.local.f64 	[%rd3+24], %fd411;
	st.local.f64 	[%rd3+32], %fd412;
	st.local.f64 	[%rd3+40], %fd413;
	st.local.f64 	[%rd3+48], %fd414;
	st.local.f64 	[%rd3+56], %fd415;
	st.local.f64 	[%rd3+64], %fd416;
	st.local.f64 	[%rd3+72], %fd417;
	st.local.u32 	[%rd3+80], %r228;
	st.local.f64 	[%rd3+88], %fd418;
	setp.ge.s32 	%p53, %r406, %r215;
	mov.pred 	%p188, 0;
	@%p53 bra 	$L__BB16_112;
	setp.ge.s32 	%p54, %r224, %r214;
	@%p54 bra 	$L__BB16_111;
	ld.local.f64 	%fd733, [%rd21];
	ld.local.f64 	%fd734, [%rd22];
	setp.geu.f64 	%p56, %fd733, %fd734;
	@%p56 bra 	$L__BB16_112;
$L__BB16_111:
	mov.pred 	%p188, -1;
	mov.f64 	%fd1344, %fd408;
	mov.f64 	%fd1345, %fd409;
	mov.f64 	%fd1346, %fd410;
	mov.f64 	%fd1347, %fd411;
	mov.f64 	%fd1348, %fd412;
	mov.f64 	%fd1349, %fd413;
	mov.f64 	%fd1350, %fd414;
	mov.f64 	%fd1351, %fd415;
	mov.f64 	%fd1352, %fd416;
	mov.f64 	%fd1353, %fd417;
	mov.u32 	%r785, %r228;
	mov.f64 	%fd1354, %fd418;
$L__BB16_112:
	@%p188 bra 	$L__BB16_114;
	ld.shared.v2.f64 	{%fd735, %fd736}, [%r225+96];
	ld.shared.v2.f64 	{%fd737, %fd738}, [%r225+112];
	ld.shared.v2.f64 	{%fd739, %fd740}, [%r225+128];
	ld.shared.v2.f64 	{%fd741, %fd742}, [%r225+144];
	st.local.f64 	[%rd2], %fd735;
	st.local.f64 	[%rd2+8], %fd736;
	st.local.f64 	[%rd2+16], %fd737;
	st.local.f64 	[%rd2+24], %fd738;
	st.local.f64 	[%rd2+32], %fd739;
	st.local.f64 	[%rd2+40], %fd740;
	st.local.f64 	[%rd2+48], %fd741;
	st.local.f64 	[%rd2+56], %fd742;
	bra.uni 	$L__BB16_115;
$L__BB16_114:
	ld.shared.v2.f64 	{%fd743, %fd744}, [%r227+96];
	ld.shared.v2.f64 	{%fd745, %fd746}, [%r227+112];
	st.local.f64 	[%rd3], %fd743;
	st.local.f64 	[%rd3+8], %fd744;
	st.local.f64 	[%rd3+16], %fd745;
	st.local.f64 	[%rd3+24], %fd746;
$L__BB16_115:
	bar.sync 	0;
	st.shared.v2.f64 	[%r157], {%fd1344, %fd1345};
	st.shared.v2.f64 	[%r157+16], {%fd1346, %fd1347};
	st.shared.v2.f64 	[%r157+32], {%fd1348, %fd1349};
	st.shared.v2.f64 	[%r157+48], {%fd1350, %fd1351};
	st.shared.v2.f64 	[%r157+64], {%fd1352, %fd1353};
	st.shared.u32 	[%r157+80], %r785;
	st.shared.f64 	[%r157+88], %fd1354;
	bar.sync 	0;
	min.s32 	%r230, %r151, %r148;
	min.s32 	%r231, %r152, %r148;
	add.s32 	%r408, %r231, 16;
	min.s32 	%r232, %r408, %r148;
	add.s32 	%r409, %r232, 16;
	min.s32 	%r233, %r409, %r148;
	sub.s32 	%r410, %r232, %r231;
	sub.s32 	%r411, %r233, %r232;
	setp.lt.s32 	%p58, %r230, %r411;
	sub.s32 	%r412, %r230, %r411;
	selp.b32 	%r788, 0, %r412, %p58;
	min.s32 	%r786, %r410, %r230;
	setp.ge.s32 	%p59, %r788, %r786;
	@%p59 bra 	$L__BB16_118;
	add.s32 	%r236, %r232, %r230;
$L__BB16_117:
	sub.s32 	%r413, %r786, %r788;
	shr.u32 	%r414, %r413, 31;
	add.s32 	%r415, %r413, %r414;
	shr.s32 	%r416, %r415, 1;
	add.s32 	%r417, %r416, %r788;
	add.s32 	%r418, %r417, %r231;
	mov.u32 	%r419, _ZZN3cub18CUB_300001_SM_10006detail10merge_sort30DeviceMergeSortBlockSortKernelINS2_10policy_hubIP8DataNodeE9Policy600ES6_PNS0_8NullTypeES6_SA_j11cmp_featureS5_S9_EEvbT0_T1_T2_T3_T4_PT6_PT7_T5_NS1_7vsmem_tEE19static_temp_storage;
	mad.lo.s32 	%r420, %r418, 96, %r419;
	ld.shared.v2.f64 	{%fd747, %fd748}, [%r420];
	ld.shared.v2.f64 	{%fd749, %fd750}, [%r420+16];
	ld.shared.v2.f64 	{%fd751, %fd752}, [%r420+32];
	ld.shared.v2.f64 	{%fd753, %fd754}, [%r420+48];
	ld.shared.v2.f64 	{%fd755, %fd756}, [%r420+64];
	ld.shared.u32 	%r421, [%r420+80];
	ld.shared.f64 	%fd757, [%r420+88];
	st.local.f64 	[%rd4], %fd747;
	st.local.f64 	[%rd4+8], %fd748;
	st.local.f64 	[%rd4+16], %fd749;
	st.local.f64 	[%rd4+24], %fd750;
	st.local.f64 	[%rd4+32], %fd751;
	st.local.f64 	[%rd4+40], %fd752;
	st.local.f64 	[%rd4+48], %fd753;
	st.local.f64 	[%rd4+56], %fd754;
	st.local.f64 	[%rd4+64], %fd755;
	st.local.f64 	[%rd4+72], %fd756;
	st.local.u32 	[%rd4+80], %r421;
	st.local.f64 	[%rd4+88], %fd757;
	not.b32 	%r422, %r417;
	add.s32 	%r423, %r236, %r422;
	mad.lo.s32 	%r424, %r423, 96, %r419;
	ld.shared.v2.f64 	{%fd758, %fd759}, [%r424];
	ld.shared.v2.f64 	{%fd760, %fd761}, [%r424+16];
	ld.shared.v2.f64 	{%fd762, %fd763}, [%r424+32];
	ld.shared.v2.f64 	{%fd764, %fd765}, [%r424+48];
	ld.shared.v2.f64 	{%fd766, %fd767}, [%r424+64];
	ld.shared.u32 	%r425, [%r424+80];
	ld.shared.f64 	%fd768, [%r424+88];
	st.local.f64 	[%rd5], %fd758;
	st.local.f64 	[%rd5+8], %fd759;
	st.local.f64 	[%rd5+16], %fd760;
	st.local.f64 	[%rd5+24], %fd761;
	st.local.f64 	[%rd5+32], %fd762;
	st.local.f64 	[%rd5+40], %fd763;
	st.local.f64 	[%rd5+48], %fd764;
	st.local.f64 	[%rd5+56], %fd765;
	st.local.f64 	[%rd5+64], %fd766;
	st.local.f64 	[%rd5+72], %fd767;
	st.local.u32 	[%rd5+80], %r425;
	st.local.f64 	[%rd5+88], %fd768;
	ld.local.f64 	%fd769, [%rd19];
	ld.local.f64 	%fd770, [%rd20];
	setp.geu.f64 	%p60, %fd769, %fd770;
	add.s32 	%r426, %r417, 1;
	selp.b32 	%r788, %r426, %r788, %p60;
	selp.b32 	%r786, %r786, %r417, %p60;
	setp.lt.s32 	%p61, %r788, %r786;
	@%p61 bra 	$L__BB16_117;
$L__BB16_118:
	add.s32 	%r242, %r788, %r231;
	add.s32 	%r427, %r232, %r230;
	sub.s32 	%r428, %r427, %r788;
	mov.u32 	%r429, _ZZN3cub18CUB_300001_SM_10006detail10merge_sort30DeviceMergeSortBlockSortKernelINS2_10policy_hubIP8DataNodeE9Policy600ES6_PNS0_8NullTypeES6_SA_j11cmp_featureS5_S9_EEvbT0_T1_T2_T3_T4_PT6_PT7_T5_NS1_7vsmem_tEE19static_temp_storage;
	mad.lo.s32 	%r243, %r242, 96, %r429;
	ld.shared.v2.f64 	{%fd1355, %fd1356}, [%r243];
	ld.shared.v2.f64 	{%fd1357, %fd1358}, [%r243+16];
	ld.shared.v2.f64 	{%fd1359, %fd1360}, [%r243+32];
	ld.shared.v2.f64 	{%fd1361, %fd1362}, [%r243+48];
	ld.shared.v2.f64 	{%fd1363, %fd1364}, [%r243+64];
	ld.shared.u32 	%r789, [%r243+80];
	ld.shared.f64 	%fd1365, [%r243+88];
	st.local.f64 	[%rd2], %fd1355;
	st.local.f64 	[%rd2+8], %fd1356;
	st.local.f64 	[%rd2+16], %fd1357;
	st.local.f64 	[%rd2+24], %fd1358;
	st.local.f64 	[%rd2+32], %fd1359;
	st.local.f64 	[%rd2+40], %fd1360;
	st.local.f64 	[%rd2+48], %fd1361;
	st.local.f64 	[%rd2+56], %fd1362;
	st.local.f64 	[%rd2+64], %fd1363;
	st.local.f64 	[%rd2+72], %fd1364;
	st.local.u32 	[%rd2+80], %r789;
	st.local.f64 	[%rd2+88], %fd1365;
	mad.lo.s32 	%r245, %r428, 96, %r429;
	ld.shared.v2.f64 	{%fd441, %fd442}, [%r245];
	ld.shared.v2.f64 	{%fd443, %fd444}, [%r245+16];
	ld.shared.v2.f64 	{%fd445, %fd446}, [%r245+32];
	ld.shared.v2.f64 	{%fd447, %fd448}, [%r245+48];
	ld.shared.v2.f64 	{%fd449, %fd450}, [%r245+64];
	ld.shared.u32 	%r246, [%r245+80];
	ld.shared.f64 	%fd451, [%r245+88];
	st.local.f64 	[%rd3], %fd441;
	st.local.f64 	[%rd3+8], %fd442;
	st.local.f64 	[%rd3+16], %fd443;
	st.local.f64 	[%rd3+24], %fd444;
	st.local.f64 	[%rd3+32], %fd445;
	st.local.f64 	[%rd3+40], %fd446;
	st.local.f64 	[%rd3+48], %fd447;
	st.local.f64 	[%rd3+56], %fd448;
	st.local.f64 	[%rd3+64], %fd449;
	st.local.f64 	[%rd3+72], %fd450;
	st.local.u32 	[%rd3+80], %r246;
	st.local.f64 	[%rd3+88], %fd451;
	setp.ge.s32 	%p63, %r428, %r233;
	mov.pred 	%p189, 0;
	@%p63 bra 	$L__BB16_122;
	setp.ge.s32 	%p64, %r242, %r232;
	@%p64 bra 	$L__BB16_121;
	ld.local.f64 	%fd771, [%rd21];
	ld.local.f64 	%fd772, [%rd22];
	setp.geu.f64 	%p66, %fd771, %fd772;
	@%p66 bra 	$L__BB16_122;
$L__BB16_121:
	mov.pred 	%p189, -1;
	mov.f64 	%fd1355, %fd441;
	mov.f64 	%fd1356, %fd442;
	mov.f64 	%fd1357, %fd443;
	mov.f64 	%fd1358, %fd444;
	mov.f64 	%fd1359, %fd445;
	mov.f64 	%fd1360, %fd446;
	mov.f64 	%fd1361, %fd447;
	mov.f64 	%fd1362, %fd448;
	mov.f64 	%fd1363, %fd449;
	mov.f64 	%fd1364, %fd450;
	mov.u32 	%r789, %r246;
	mov.f64 	%fd1365, %fd451;
$L__BB16_122:
	@%p189 bra 	$L__BB16_124;
	ld.shared.v2.f64 	{%fd773, %fd774}, [%r243+96];
	ld.shared.v2.f64 	{%fd775, %fd776}, [%r243+112];
	ld.shared.v2.f64 	{%fd777, %fd778}, [%r243+128];
	ld.shared.v2.f64 	{%fd779, %fd780}, [%r243+144];
	st.local.f64 	[%rd2], %fd773;
	st.local.f64 	[%rd2+8], %fd774;
	st.local.f64 	[%rd2+16], %fd775;
	st.local.f64 	[%rd2+24], %fd776;
	st.local.f64 	[%rd2+32], %fd777;
	st.local.f64 	[%rd2+40], %fd778;
	st.local.f64 	[%rd2+48], %fd779;
	st.local.f64 	[%rd2+56], %fd780;
	bra.uni 	$L__BB16_125;
$L__BB16_124:
	ld.shared.v2.f64 	{%fd781, %fd782}, [%r245+96];
	ld.shared.v2.f64 	{%fd783, %fd784}, [%r245+112];
	st.local.f64 	[%rd3], %fd781;
	st.local.f64 	[%rd3+8], %fd782;
	st.local.f64 	[%rd3+16], %fd783;
	st.local.f64 	[%rd3+24], %fd784;
$L__BB16_125:
	bar.sync 	0;
	st.shared.v2.f64 	[%r157], {%fd1355, %fd1356};
	st.shared.v2.f64 	[%r157+16], {%fd1357, %fd1358};
	st.shared.v2.f64 	[%r157+32], {%fd1359, %fd1360};
	st.shared.v2.f64 	[%r157+48], {%fd1361, %fd1362};
	st.shared.v2.f64 	[%r157+64], {%fd1363, %fd1364};
	st.shared.u32 	[%r157+80], %r789;
	st.shared.f64 	[%r157+88], %fd1365;
	bar.sync 	0;
	and.b32  	%r430, %r150, 960;
	and.b32  	%r431, %r150, 63;
	min.s32 	%r248, %r431, %r148;
	min.s32 	%r249, %r430, %r148;
	add.s32 	%r432, %r249, 32;
	min.s32 	%r250, %r432, %r148;
	add.s32 	%r433, %r250, 32;
	min.s32 	%r251, %r433, %r148;
	sub.s32 	%r434, %r250, %r249;
	sub.s32 	%r435, %r251, %r250;
	setp.lt.s32 	%p68, %r248, %r435;
	sub.s32 	%r436, %r248, %r435;
	selp.b32 	%r792, 0, %r436, %p68;
	min.s32 	%r790, %r434, %r248;
	setp.ge.s32 	%p69, %r792, %r790;
	@%p69 bra 	$L__BB16_128;
	add.s32 	%r254, %r250, %r248;
$L__BB16_127:
	sub.s32 	%r437, %r790, %r792;
	shr.u32 	%r438, %r437, 31;
	add.s32 	%r439, %r437, %r438;
	shr.s32 	%r440, %r439, 1;
	add.s32 	%r441, %r440, %r792;
	add.s32 	%r442, %r441, %r249;
	mov.u32 	%r443, _ZZN3cub18CUB_300001_SM_10006detail10merge_sort30DeviceMergeSortBlockSortKernelINS2_10policy_hubIP8DataNodeE9Policy600ES6_PNS0_8NullTypeES6_SA_j11cmp_featureS5_S9_EEvbT0_T1_T2_T3_T4_PT6_PT7_T5_NS1_7vsmem_tEE19static_temp_storage;
	mad.lo.s32 	%r444, %r442, 96, %r443;
	ld.shared.v2.f64 	{%fd785, %fd786}, [%r444];
	ld.shared.v2.f64 	{%fd787, %fd788}, [%r444+16];
	ld.shared.v2.f64 	{%fd789, %fd790}, [%r444+32];
	ld.shared.v2.f64 	{%fd791, %fd792}, [%r444+48];
	ld.shared.v2.f64 	{%fd793, %fd794}, [%r444+64];
	ld.shared.u32 	%r445, [%r444+80];
	ld.shared.f64 	%fd795, [%r444+88];
	st.local.f64 	[%rd4], %fd785;
	st.local.f64 	[%rd4+8], %fd786;
	st.local.f64 	[%rd4+16], %fd787;
	st.local.f64 	[%rd4+24], %fd788;
	st.local.f64 	[%rd4+32], %fd789;
	st.local.f64 	[%rd4+40], %fd790;
	st.local.f64 	[%rd4+48], %fd791;
	st.local.f64 	[%rd4+56], %fd792;
	st.local.f64 	[%rd4+64], %fd793;
	st.local.f64 	[%rd4+72], %fd794;
	st.local.u32 	[%rd4+80], %r445;
	st.local.f64 	[%rd4+88], %fd795;
	not.b32 	%r446, %r441;
	add.s32 	%r447, %r254, %r446;
	mad.lo.s32 	%r448, %r447, 96, %r443;
	ld.shared.v2.f64 	{%fd796, %fd797}, [%r448];
	ld.shared.v2.f64 	{%fd798, %fd799}, [%r448+16];
	ld.shared.v2.f64 	{%fd800, %fd801}, [%r448+32];
	ld.shared.v2.f64 	{%fd802, %fd803}, [%r448+48];
	ld.shared.v2.f64 	{%fd804, %fd805}, [%r448+64];
	ld.shared.u32 	%r449, [%r448+80];
	ld.shared.f64 	%fd806, [%r448+88];
	st.local.f64 	[%rd5], %fd796;
	st.local.f64 	[%rd5+8], %fd797;
	st.local.f64 	[%rd5+16], %fd798;
	st.local.f64 	[%rd5+24], %fd799;
	st.local.f64 	[%rd5+32], %fd800;
	st.local.f64 	[%rd5+40], %fd801;
	st.local.f64 	[%rd5+48], %fd802;
	st.local.f64 	[%rd5+56], %fd803;
	st.local.f64 	[%rd5+64], %fd804;
	st.local.f64 	[%rd5+72], %fd805;
	st.local.u32 	[%rd5+80], %r449;
	st.local.f64 	[%rd5+88], %fd806;
	ld.local.f64 	%fd807, [%rd19];
	ld.local.f64 	%fd808, [%rd20];
	setp.geu.f64 	%p70, %fd807, %fd808;
	add.s32 	%r450, %r441, 1;
	selp.b32 	%r792, %r450, %r792, %p70;
	selp.b32 	%r790, %r790, %r441, %p70;
	setp.lt.s32 	%p71, %r792, %r790;
	@%p71 bra 	$L__BB16_127;
$L__BB16_128:
	add.s32 	%r260, %r792, %r249;
	add.s32 	%r451, %r250, %r248;
	sub.s32 	%r452, %r451, %r792;
	mov.u32 	%r453, _ZZN3cub18CUB_300001_SM_10006detail10merge_sort30DeviceMergeSortBlockSortKernelINS2_10policy_hubIP8DataNodeE9Policy600ES6_PNS0_8NullTypeES6_SA_j11cmp_featureS5_S9_EEvbT0_T1_T2_T3_T4_PT6_PT7_T5_NS1_7vsmem_tEE19static_temp_storage;
	mad.lo.s32 	%r261, %r260, 96, %r453;
	ld.shared.v2.f64 	{%fd1366, %fd1367}, [%r261];
	ld.shared.v2.f64 	{%fd1368, %fd1369}, [%r261+16];
	ld.shared.v2.f64 	{%fd1370, %fd1371}, [%r261+32];
	ld.shared.v2.f64 	{%fd1372, %fd1373}, [%r261+48];
	ld.shared.v2.f64 	{%fd1374, %fd1375}, [%r261+64];
	ld.shared.u32 	%r793, [%r261+80];
	ld.shared.f64 	%fd1376, [%r261+88];
	st.local.f64 	[%rd2], %fd1366;
	st.local.f64 	[%rd2+8], %fd1367;
	st.local.f64 	[%rd2+16], %fd1368;
	st.local.f64 	[%rd2+24], %fd1369;
	st.local.f64 	[%rd2+32], %fd1370;
	st.local.f64 	[%rd2+40], %fd1371;
	st.local.f64 	[%rd2+48], %fd1372;
	st.local.f64 	[%rd2+56], %fd1373;
	st.local.f64 	[%rd2+64], %fd1374;
	st.local.f64 	[%rd2+72], %fd1375;
	st.local.u32 	[%rd2+80], %r793;
	st.local.f64 	[%rd2+88], %fd1376;
	mad.lo.s32 	%r263, %r452, 96, %r453;
	ld.shared.v2.f64 	{%fd474, %fd475}, [%r263];
	ld.shared.v2.f64 	{%fd476, %fd477}, [%r263+16];
	ld.shared.v2.f64 	{%fd478, %fd479}, [%r263+32];
	ld.shared.v2.f64 	{%fd480, %fd481}, [%r263+48];
	ld.shared.v2.f64 	{%fd482, %fd483}, [%r263+64];
	ld.shared.u32 	%r264, [%r263+80];
	ld.shared.f64 	%fd484, [%r263+88];
	st.local.f64 	[%rd3], %fd474;
	st.local.f64 	[%rd3+8], %fd475;
	st.local.f64 	[%rd3+16], %fd476;
	st.local.f64 	[%rd3+24], %fd477;
	st.local.f64 	[%rd3+32], %fd478;
	st.local.f64 	[%rd3+40], %fd479;
	st.local.f64 	[%rd3+48], %fd480;
	st.local.f64 	[%rd3+56], %fd481;
	st.local.f64 	[%rd3+64], %fd482;
	st.local.f64 	[%rd3+72], %fd483;
	st.local.u32 	[%rd3+80], %r264;
	st.local.f64 	[%rd3+88], %fd484;
	setp.ge.s32 	%p73, %r452, %r251;
	mov.pred 	%p190, 0;
	@%p73 bra 	$L__BB16_132;
	setp.ge.s32 	%p74, %r260, %r250;
	@%p74 bra 	$L__BB16_131;
	ld.local.f64 	%fd809, [%rd21];
	ld.local.f64 	%fd810, [%rd22];
	setp.geu.f64 	%p76, %fd809, %fd810;
	@%p76 bra 	$L__BB16_132;
$L__BB16_131:
	mov.pred 	%p190, -1;
	mov.f64 	%fd1366, %fd474;
	mov.f64 	%fd1367, %fd475;
	mov.f64 	%fd1368, %fd476;
	mov.f64 	%fd1369, %fd477;
	mov.f64 	%fd1370, %fd478;
	mov.f64 	%fd1371, %fd479;
	mov.f64 	%fd1372, %fd480;
	mov.f64 	%fd1373, %fd481;
	mov.f64 	%fd1374, %fd482;
	mov.f64 	%fd1375, %fd483;
	mov.u32 	%r793, %r264;
	mov.f64 	%fd1376, %fd484;
$L__BB16_132:
	@%p190 bra 	$L__BB16_134;
	ld.shared.v2.f64 	{%fd811, %fd812}, [%r261+96];
	ld.shared.v2.f64 	{%fd813, %fd814}, [%r261+112];
	ld.shared.v2.f64 	{%fd815, %fd816}, [%r261+128];
	ld.shared.v2.f64 	{%fd817, %fd818}, [%r261+144];
	st.local.f64 	[%rd2], %fd811;
	st.local.f64 	[%rd2+8], %fd812;
	st.local.f64 	[%rd2+16], %fd813;
	st.local.f64 	[%rd2+24], %fd814;
	st.local.f64 	[%rd2+32], %fd815;
	st.local.f64 	[%rd2+40], %fd816;
	st.local.f64 	[%rd2+48], %fd817;
	st.local.f64 	[%rd2+56], %fd818;
	bra.uni 	$L__BB16_135;
$L__BB16_134:
	ld.shared.v2.f64 	{%fd819, %fd820}, [%r263+96];
	ld.shared.v2.f64 	{%fd821, %fd822}, [%r263+112];
	st.local.f64 	[%rd3], %fd819;
	st.local.f64 	[%rd3+8], %fd820;
	st.local.f64 	[%rd3+16], %fd821;
	st.local.f64 	[%rd3+24], %fd822;
$L__BB16_135:
	bar.sync 	0;
	st.shared.v2.f64 	[%r157], {%fd1366, %fd1367};
	st.shared.v2.f64 	[%r157+16], {%fd1368, %fd1369};
	st.shared.v2.f64 	[%r157+32], {%fd1370, %fd1371};
	st.shared.v2.f64 	[%r157+48], {%fd1372, %fd1373};
	st.shared.v2.f64 	[%r157+64], {%fd1374, %fd1375};
	st.shared.u32 	[%r157+80], %r793;
	st.shared.f64 	[%r157+88], %fd1376;
	bar.sync 	0;
	and.b32  	%r454, %r150, 896;
	and.b32  	%r455, %r150, 127;
	min.s32 	%r266, %r455, %r148;
	min.s32 	%r267, %r454, %r148;
	add.s32 	%r456, %r267, 64;
	min.s32 	%r268, %r456, %r148;
	add.s32 	%r457, %r268, 64;
	min.s32 	%r269, %r457, %r148;
	sub.s32 	%r458, %r268, %r267;
	sub.s32 	%r459, %r269, %r268;
	setp.lt.s32 	%p78, %r266, %r459;
	sub.s32 	%r460, %r266, %r459;
	selp.b32 	%r796, 0, %r460, %p78;
	min.s32 	%r794, %r458, %r266;
	setp.ge.s32 	%p79, %r796, %r794;
	@%p79 bra 	$L__BB16_138;
	add.s32 	%r272, %r268, %r266;
$L__BB16_137:
	sub.s32 	%r461, %r794, %r796;
	shr.u32 	%r462, %r461, 31;
	add.s32 	%r463, %r461, %r462;
	shr.s32 	%r464, %r463, 1;
	add.s32 	%r465, %r464, %r796;
	add.s32 	%r466, %r465, %r267;
	mov.u32 	%r467, _ZZN3cub18CUB_300001_SM_10006detail10merge_sort30DeviceMergeSortBlockSortKernelINS2_10policy_hubIP8DataNodeE9Policy600ES6_PNS0_8NullTypeES6_SA_j11cmp_featureS5_S9_EEvbT0_T1_T2_T3_T4_PT6_PT7_T5_NS1_7vsmem_tEE19static_temp_storage;
	mad.lo.s32 	%r468, %r466, 96, %r467;
	ld.shared.v2.f64 	{%fd823, %fd824}, [%r468];
	ld.shared.v2.f64 	{%fd825, %fd826}, [%r468+16];
	ld.shared.v2.f64 	{%fd827, %fd828}, [%r468+32];
	ld.shared.v2.f64 	{%fd829, %fd830}, [%r468+48];
	ld.shared.v2.f64 	{%fd831, %fd832}, [%r468+64];
	ld.shared.u32 	%r469, [%r468+80];
	ld.shared.f64 	%fd833, [%r468+88];
	st.local.f64 	[%rd4], %fd823;
	st.local.f64 	[%rd4+8], %fd824;
	st.local.f64 	[%rd4+16], %fd825;
	st.local.f64 	[%rd4+24], %fd826;
	st.local.f64 	[%rd4+32], %fd827;
	st.local.f64 	[%rd4+40], %fd828;
	st.local.f64 	[%rd4+48], %fd829;
	st.local.f64 	[%rd4+56], %fd830;
	st.local.f64 	[%rd4+64], %fd831;
	st.local.f64 	[%rd4+72], %fd832;
	st.local.u32 	[%rd4+80], %r469;
	st.local.f64 	[%rd4+88], %fd833;
	not.b32 	%r470, %r465;
	add.s32 	%r471, %r272, %r470;
	mad.lo.s32 	%r472, %r471, 96, %r467;
	ld.shared.v2.f64 	{%fd834, %fd835}, [%r472];
	ld.shared.v2.f64 	{%fd836, %fd837}, [%r472+16];
	ld.shared.v2.f64 	{%fd838, %fd839}, [%r472+32];
	ld.shared.v2.f64 	{%fd840, %fd841}, [%r472+48];
	ld.shared.v2.f64 	{%fd842, %fd843}, [%r472+64];
	ld.shared.u32 	%r473, [%r472+80];
	ld.shared.f64 	%fd844, [%r472+88];
	st.local.f64 	[%rd5], %fd834;
	st.local.f64 	[%rd5+8], %fd835;
	st.local.f64 	[%rd5+16], %fd836;
	st.local.f64 	[%rd5+24], %fd837;
	st.local.f64 	[%rd5+32], %fd838;
	st.local.f64 	[%rd5+40], %fd839;
	st.local.f64 	[%rd5+48], %fd840;
	st.local.f64 	[%rd5+56], %fd841;
	st.local.f64 	[%rd5+64], %fd842;
	st.local.f64 	[%rd5+72], %fd843;
	st.local.u32 	[%rd5+80], %r473;
	st.local.f64 	[%rd5+88], %fd844;
	ld.local.f64 	%fd845, [%rd19];
	ld.local.f64 	%fd846, [%rd20];
	setp.geu.f64 	%p80, %fd845, %fd846;
	add.s32 	%r474, %r465, 1;
	selp.b32 	%r796, %r474, %r796, %p80;
	selp.b32 	%r794, %r794, %r465, %p80;
	setp.lt.s32 	%p81, %r796, %r794;
	@%p81 bra 	$L__BB16_137;
$L__BB16_138:
	add.s32 	%r278, %r796, %r267;
	add.s32 	%r475, %r268, %r266;
	sub.s32 	%r476, %r475, %r796;
	mov.u32 	%r477, _ZZN3cub18CUB_300001_SM_10006detail10merge_sort30DeviceMergeSortBlockSortKernelINS2_10policy_hubIP8DataNodeE9Policy600ES6_PNS0_8NullTypeES6_SA_j11cmp_featureS5_S9_EEvbT0_T1_T2_T3_T4_PT6_PT7_T5_NS1_7vsmem_tEE19static_temp_storage;
	mad.lo.s32 	%r279, %r278, 96, %r477;
	ld.shared.v2.f64 	{%fd1377, %fd1378}, [%r279];
	ld.shared.v2.f64 	{%fd1379, %fd1380}, [%r279+16];
	ld.shared.v2.f64 	{%fd1381, %fd1382}, [%r279+32];
	ld.shared.v2.f64 	{%fd1383, %fd1384}, [%r279+48];
	ld.shared.v2.f64 	{%fd1385, %fd1386}, [%r279+64];
	ld.shared.u32 	%r797, [%r279+80];
	ld.shared.f64 	%fd1387, [%r279+88];
	st.local.f64 	[%rd2], %fd1377;
	st.local.f64 	[%rd2+8], %fd1378;
	st.local.f64 	[%rd2+16], %fd1379;
	st.local.f64 	[%rd2+24], %fd1380;
	st.local.f64 	[%rd2+32], %fd1381;
	st.local.f64 	[%rd2+40], %fd1382;
	st.local.f64 	[%rd2+48], %fd1383;
	st.local.f64 	[%rd2+56], %fd1384;
	st.local.f64 	[%rd2+64], %fd1385;
	st.local.f64 	[%rd2+72], %fd1386;
	st.local.u32 	[%rd2+80], %r797;
	st.local.f64 	[%rd2+88], %fd1387;
	mad.lo.s32 	%r281, %r476, 96, %r477;
	ld.shared.v2.f64 	{%fd507, %fd508}, [%r281];
	ld.shared.v2.f64 	{%fd509, %fd510}, [%r281+16];
	ld.shared.v2.f64 	{%fd511, %fd512}, [%r281+32];
	ld.shared.v2.f64 	{%fd513, %fd514}, [%r281+48];
	ld.shared.v2.f64 	{%fd515, %fd516}, [%r281+64];
	ld.shared.u32 	%r282, [%r281+80];
	ld.shared.f64 	%fd517, [%r281+88];
	st.local.f64 	[%rd3], %fd507;
	st.local.f64 	[%rd3+8], %fd508;
	st.local.f64 	[%rd3+16], %fd509;
	st.local.f64 	[%rd3+24], %fd510;
	st.local.f64 	[%rd3+32], %fd511;
	st.local.f64 	[%rd3+40], %fd512;
	st.local.f64 	[%rd3+48], %fd513;
	st.local.f64 	[%rd3+56], %fd514;
	st.local.f64 	[%rd3+64], %fd515;
	st.local.f64 	[%rd3+72], %fd516;
	st.local.u32 	[%rd3+80], %r282;
	st.local.f64 	[%rd3+88], %fd517;
	setp.ge.s32 	%p83, %r476, %r269;
	mov.pred 	%p191, 0;
	@%p83 bra 	$L__BB16_142;
	setp.ge.s32 	%p84, %r278, %r268;
	@%p84 bra 	$L__BB16_141;
	ld.local.f64 	%fd847, [%rd21];
	ld.local.f64 	%fd848, [%rd22];
	setp.geu.f64 	%p86, %fd847, %fd848;
	@%p86 bra 	$L__BB16_142;
$L__BB16_141:
	mov.pred 	%p191, -1;
	mov.f64 	%fd1377, %fd507;
	mov.f64 	%fd1378, %fd508;
	mov.f64 	%fd1379, %fd509;
	mov.f64 	%fd1380, %fd510;
	mov.f64 	%fd1381, %fd511;
	mov.f64 	%fd1382, %fd512;
	mov.f64 	%fd1383, %fd513;
	mov.f64 	%fd1384, %fd514;
	mov.f64 	%fd1385, %fd515;
	mov.f64 	%fd1386, %fd516;
	mov.u32 	%r797, %r282;
	mov.f64 	%fd1387, %fd517;
$L__BB16_142:
	@%p191 bra 	$L__BB16_144;
	ld.shared.v2.f64 	{%fd849, %fd850}, [%r279+96];
	ld.shared.v2.f64 	{%fd851, %fd852}, [%r279+112];
	ld.shared.v2.f64 	{%fd853, %fd854}, [%r279+128];
	ld.shared.v2.f64 	{%fd855, %fd856}, [%r279+144];
	st.local.f64 	[%rd2], %fd849;
	st.local.f64 	[%rd2+8], %fd850;
	st.local.f64 	[%rd2+16], %fd851;
	st.local.f64 	[%rd2+24], %fd852;
	st.local.f64 	[%rd2+32], %fd853;
	st.local.f64 	[%rd2+40], %fd854;
	st.local.f64 	[%rd2+48], %fd855;
	st.local.f64 	[%rd2+56], %fd856;
	bra.uni 	$L__BB16_145;
$L__BB16_144:
	ld.shared.v2.f64 	{%fd857, %fd858}, [%r281+96];
	ld.shared.v2.f64 	{%fd859, %fd860}, [%r281+112];
	st.local.f64 	[%rd3], %fd857;
	st.local.f64 	[%rd3+8], %fd858;
	st.local.f64 	[%rd3+16], %fd859;
	st.local.f64 	[%rd3+24], %fd860;
$L__BB16_145:
	bar.sync 	0;
	st.shared.v2.f64 	[%r157], {%fd1377, %fd1378};
	st.shared.v2.f64 	[%r157+16], {%fd1379, %fd1380};
	st.shared.v2.f64 	[%r157+32], {%fd1381, %fd1382};
	st.shared.v2.f64 	[%r157+48], {%fd1383, %fd1384};
	st.shared.v2.f64 	[%r157+64], {%fd1385, %fd1386};
	st.shared.u32 	[%r157+80], %r797;
	st.shared.f64 	[%r157+88], %fd1387;
	bar.sync 	0;
	and.b32  	%r478, %r150, 768;
	and.b32  	%r479, %r150, 255;
	min.s32 	%r284, %r479, %r148;
	min.s32 	%r285, %r478, %r148;
	add.s32 	%r480, %r285, 128;
	min.s32 	%r286, %r480, %r148;
	add.s32 	%r481, %r286, 128;
	min.s32 	%r287, %r481, %r148;
	sub.s32 	%r482, %r286, %r285;
	sub.s32 	%r483, %r287, %r286;
	setp.lt.s32 	%p88, %r284, %r483;
	sub.s32 	%r484, %r284, %r483;
	selp.b32 	%r800, 0, %r484, %p88;
	min.s32 	%r798, %r482, %r284;
	setp.ge.s32 	%p89, %r800, %r798;
	@%p89 bra 	$L__BB16_148;
	add.s32 	%r290, %r286, %r284;
$L__BB16_147:
	sub.s32 	%r485, %r798, %r800;
	shr.u32 	%r486, %r485, 31;
	add.s32 	%r487, %r485, %r486;
	shr.s32 	%r488, %r487, 1;
	add.s32 	%r489, %r488, %r800;
	add.s32 	%r490, %r489, %r285;
	mov.u32 	%r491, _ZZN3cub18CUB_300001_SM_10006detail10merge_sort30DeviceMergeSortBlockSortKernelINS2_10policy_hubIP8DataNodeE9Policy600ES6_PNS0_8NullTypeES6_SA_j11cmp_featureS5_S9_EEvbT0_T1_T2_T3_T4_PT6_PT7_T5_NS1_7vsmem_tEE19static_temp_storage;
	mad.lo.s32 	%r492, %r490, 96, %r491;
	ld.shared.v2.f64 	{%fd861, %fd862}, [%r492];
	ld.shared.v2.f64 	{%fd863, %fd864}, [%r492+16];
	ld.shared.v2.f64 	{%fd865, %fd866}, [%r492+32];
	ld.shared.v2.f64 	{%fd867, %fd868}, [%r492+48];
	ld.shared.v2.f64 	{%fd869, %fd870}, [%r492+64];
	ld.shared.u32 	%r493, [%r492+80];
	ld.shared.f64 	%fd871, [%r492+88];
	st.local.f64 	[%rd4], %fd861;
	st.local.f64 	[%rd4+8], %fd862;
	st.local.f64 	[%rd4+16], %fd863;
	st.local.f64 	[%rd4+24], %fd864;
	st.local.f64 	[%rd4+32], %fd865;
	st.local.f64 	[%rd4+40], %fd866;
	st.local.f64 	[%rd4+48], %fd867;
	st.local.f64 	[%rd4+56], %fd868;
	st.local.f64 	[%rd4+64], %fd869;
	st.local.f64 	[%rd4+72], %fd870;
	st.local.u32 	[%rd4+80], %r493;
	st.local.f64 	[%rd4+88], %fd871;
	not.b32 	%r494, %r489;
	add.s32 	%r495, %r290, %r494;
	mad.lo.s32 	%r496, %r495, 96, %r491;
	ld.shared.v2.f64 	{%fd872, %fd873}, [%r496];
	ld.shared.v2.f64 	{%fd874, %fd875}, [%r496+16];
	ld.shared.v2.f64 	{%fd876, %fd877}, [%r496+32];
	ld.shared.v2.f64 	{%fd878, %fd879}, [%r496+48];
	ld.shared.v2.f64 	{%fd880, %fd881}, [%r496+64];
	ld.shared.u32 	%r497, [%r496+80];
	ld.shared.f64 	%fd882, [%r496+88];
	st.local.f64 	[%rd5], %fd872;
	st.local.f64 	[%rd5+8], %fd873;
	st.local.f64 	[%rd5+16], %fd874;
	st.local.f64 	[%rd5+24], %fd875;
	st.local.f64 	[%rd5+32], %fd876;
	st.local.f64 	[%rd5+40], %fd877;
	st.local.f64 	[%rd5+48], %fd878;
	st.local.f64 	[%rd5+56], %fd879;
	st.local.f64 	[%rd5+64], %fd880;
	st.local.f64 	[%rd5+72], %fd881;
	st.local.u32 	[%rd5+80], %r497;
	st.local.f64 	[%rd5+88], %fd882;
	ld.local.f64 	%fd883, [%rd19];
	ld.local.f64 	%fd884, [%rd20];
	setp.geu.f64 	%p90, %fd883, %fd884;
	add.s32 	%r498, %r489, 1;
	selp.b32 	%r800, %r498, %r800, %p90;
	selp.b32 	%r798, %r798, %r489, %p90;
	setp.lt.s32 	%p91, %r800, %r798;
	@%p91 bra 	$L__BB16_147;
$L__BB16_148:
	add.s32 	%r296, %r800, %r285;
	add.s32 	%r499, %r286, %r284;
	sub.s32 	%r500, %r499, %r800;
	mov.u32 	%r501, _ZZN3cub18CUB_300001_SM_10006detail10merge_sort30DeviceMergeSortBlockSortKernelINS2_10policy_hubIP8DataNodeE9Policy600ES6_PNS0_8NullTypeES6_SA_j11cmp_featureS5_S9_EEvbT0_T1_T2_T3_T4_PT6_PT7_T5_NS1_7vsmem_tEE19static_temp_storage;
	mad.lo.s32 	%r502, %r296, 96, %r501;
	ld.shared.v2.f64 	{%fd1388, %fd1389}, [%r502];
	ld.shared.v2.f64 	{%fd1390, %fd1391}, [%r502+16];
	ld.shared.v2.f64 	{%fd1392, %fd1393}, [%r502+32];
	ld.shared.v2.f64 	{%fd1394, %fd1395}, [%r502+48];
	ld.shared.v2.f64 	{%fd1396, %fd1397}, [%r502+64];
	ld.shared.u32 	%r801, [%r502+80];
	ld.shared.f64 	%fd1398, [%r502+88];
	st.local.f64 	[%rd2], %fd1388;
	st.local.f64 	[%rd2+8], %fd1389;
	st.local.f64 	[%rd2+16], %fd1390;
	st.local.f64 	[%rd2+24], %fd1391;
	st.local.f64 	[%rd2+32], %fd1392;
	st.local.f64 	[%rd2+40], %fd1393;
	st.local.f64 	[%rd2+48], %fd1394;
	st.local.f64 	[%rd2+56], %fd1395;
	st.local.f64 	[%rd2+64], %fd1396;
	st.local.f64 	[%rd2+72], %fd1397;
	st.local.u32 	[%rd2+80], %r801;
	st.local.f64 	[%rd2+88], %fd1398;
	mad.lo.s32 	%r503, %r500, 96, %r501;
	ld.shared.v2.f64 	{%fd540, %fd541}, [%r503];
	ld.shared.v2.f64 	{%fd542, %fd543}, [%r503+16];
	ld.shared.v2.f64 	{%fd544, %fd545}, [%r503+32];
	ld.shared.v2.f64 	{%fd546, %fd547}, [%r503+48];
	ld.shared.v2.f64 	{%fd548, %fd549}, [%r503+64];
	ld.shared.u32 	%r298, [%r503+80];
	ld.shared.f64 	%fd550, [%r503+88];
	st.local.f64 	[%rd3], %fd540;
	st.local.f64 	[%rd3+8], %fd541;
	st.local.f64 	[%rd3+16], %fd542;
	st.local.f64 	[%rd3+24], %fd543;
	st.local.f64 	[%rd3+32], %fd544;
	st.local.f64 	[%rd3+40], %fd545;
	st.local.f64 	[%rd3+48], %fd546;
	st.local.f64 	[%rd3+56], %fd547;
	st.local.f64 	[%rd3+64], %fd548;
	st.local.f64 	[%rd3+72], %fd549;
	st.local.u32 	[%rd3+80], %r298;
	st.local.f64 	[%rd3+88], %fd550;
	setp.ge.s32 	%p92, %r500, %r287;
	@%p92 bra 	$L__BB16_152;
	setp.ge.s32 	%p93, %r296, %r286;
	@%p93 bra 	$L__BB16_151;
	ld.local.f64 	%fd885, [%rd21];
	ld.local.f64 	%fd886, [%rd22];
	setp.geu.f64 	%p94, %fd885, %fd886;
	@%p94 bra 	$L__BB16_152;
$L__BB16_151:
	mov.f64 	%fd1388, %fd540;
	mov.f64 	%fd1389, %fd541;
	mov.f64 	%fd1390, %fd542;
	mov.f64 	%fd1391, %fd543;
	mov.f64 	%fd1392, %fd544;
	mov.f64 	%fd1393, %fd545;
	mov.f64 	%fd1394, %fd546;
	mov.f64 	%fd1395, %fd547;
	mov.f64 	%fd1396, %fd548;
	mov.f64 	%fd1397, %fd549;
	mov.u32 	%r801, %r298;
	mov.f64 	%fd1398, %fd550;
$L__BB16_152:
	ld.param.s8 	%rs2, [_ZN3cub18CUB_300001_SM_10006detail10merge_sort30DeviceMergeSortBlockSortKernelINS2_10policy_hubIP8DataNodeE9Policy600ES6_PNS0_8NullTypeES6_SA_j11cmp_featureS5_S9_EEvbT0_T1_T2_T3_T4_PT6_PT7_T5_NS1_7vsmem_tE_param_0];
	bar.sync 	0;
	setp.eq.s16 	%p95, %rs2, 0;
	@%p95 bra 	$L__BB16_157;
	st.shared.v2.f64 	[%r156], {%fd1388, %fd1389};
	st.shared.v2.f64 	[%r156+16], {%fd1390, %fd1391};
	st.shared.v2.f64 	[%r156+32], {%fd1392, %fd1393};
	st.shared.v2.f64 	[%r156+48], {%fd1394, %fd1395};
	st.shared.v2.f64 	[%r156+64], {%fd1396, %fd1397};
	st.shared.u32 	[%r156+80], %r801;
	st.shared.f64 	[%r156+88], %fd1398;
	bar.warp.sync 	-1;
	ld.shared.v2.f64 	{%fd563, %fd562}, [%r156];
	ld.shared.v2.f64 	{%fd565, %fd564}, [%r156+16];
	ld.shared.v2.f64 	{%fd567, %fd566}, [%r156+32];
	ld.shared.v2.f64 	{%fd569, %fd568}, [%r156+48];
	ld.shared.v2.f64 	{%fd571, %fd570}, [%r156+64];
	ld.shared.u32 	%r300, [%r156+80];
	ld.shared.f64 	%fd572, [%r156+88];
	setp.ne.s32 	%p96, %r150, 0;
	@%p96 bra 	$L__BB16_155;
	st.volatile.shared.u32 	[_ZZN3cub18CUB_300001_SM_10006detail10merge_sort30DeviceMergeSortBlockSortKernelINS2_10policy_hubIP8DataNodeE9Policy600ES6_PNS0_8NullTypeES6_SA_j11cmp_featureS5_S9_EEvbT0_T1_T2_T3_T4_PT6_PT7_T5_NS1_7vsmem_tEE19static_temp_storage+24576], %r148;
$L__BB16_155:
	ld.param.u64 	%rd56, [_ZN3cub18CUB_300001_SM_10006detail10merge_sort30DeviceMergeSortBlockSortKernelINS2_10policy_hubIP8DataNodeE9Policy600ES6_PNS0_8NullTypeES6_SA_j11cmp_featureS5_S9_EEvbT0_T1_T2_T3_T4_PT6_PT7_T5_NS1_7vsmem_tE_param_3];
	bar.sync 	0;
	ld.volatile.shared.u32 	%r504, [_ZZN3cub18CUB_300001_SM_10006detail10merge_sort30DeviceMergeSortBlockSortKernelINS2_10policy_hubIP8DataNodeE9Policy600ES6_PNS0_8NullTypeES6_SA_j11cmp_featureS5_S9_EEvbT0_T1_T2_T3_T4_PT6_PT7_T5_NS1_7vsmem_tEE19static_temp_storage+24576];
	cvt.u64.u32 	%rd41, %r153;
	add.s64 	%rd42, %rd41, %rd16;
	cvta.to.global.u64 	%rd43, %rd56;
	mad.lo.s64 	%rd23, %rd42, 96, %rd43;
	setp.ge.s32 	%p97, %r153, %r504;
	@%p97 bra 	$L__BB16_161;
	st.global.f64 	[%rd23], %fd563;
	st.global.f64 	[%rd23+8], %fd562;
	st.global.f64 	[%rd23+16], %fd565;
	st.global.f64 	[%rd23+24], %fd564;
	st.global.f64 	[%rd23+32], %fd567;
	st.global.f64 	[%rd23+40], %fd566;
	st.global.f64 	[%rd23+48], %fd569;
	st.global.f64 	[%rd23+56], %fd568;
	st.global.f64 	[%rd23+64], %fd571;
	st.global.f64 	[%rd23+72], %fd570;
	st.global.u32 	[%rd23+80], %r300;
	st.global.f64 	[%rd23+88], %fd572;
	bra.uni 	$L__BB16_161;
$L__BB16_157:
	st.shared.v2.f64 	[%r156], {%fd1388, %fd1389};
	st.shared.v2.f64 	[%r156+16], {%fd1390, %fd1391};
	st.shared.v2.f64 	[%r156+32], {%fd1392, %fd1393};
	st.shared.v2.f64 	[%r156+48], {%fd1394, %fd1395};
	st.shared.v2.f64 	[%r156+64], {%fd1396, %fd1397};
	st.shared.u32 	[%r156+80], %r801;
	st.shared.f64 	[%r156+88], %fd1398;
	bar.warp.sync 	-1;
	ld.shared.v2.f64 	{%fd574, %fd573}, [%r156];
	ld.shared.v2.f64 	{%fd576, %fd575}, [%r156+16];
	ld.shared.v2.f64 	{%fd578, %fd577}, [%r156+32];
	ld.shared.v2.f64 	{%fd580, %fd579}, [%r156+48];
	ld.shared.v2.f64 	{%fd582, %fd581}, [%r156+64];
	ld.shared.u32 	%r301, [%r156+80];
	ld.shared.f64 	%fd583, [%r156+88];
	setp.ne.s32 	%p98, %r150, 0;
	@%p98 bra 	$L__BB16_159;
	st.volatile.shared.u32 	[_ZZN3cub18CUB_300001_SM_10006detail10merge_sort30DeviceMergeSortBlockSortKernelINS2_10policy_hubIP8DataNodeE9Policy600ES6_PNS0_8NullTypeES6_SA_j11cmp_featureS5_S9_EEvbT0_T1_T2_T3_T4_PT6_PT7_T5_NS1_7vsmem_tEE19static_temp_storage+24576], %r148;
$L__BB16_159:
	ld.param.u64 	%rd58, [_ZN3cub18CUB_300001_SM_10006detail10merge_sort30DeviceMergeSortBlockSortKernelINS2_10policy_hubIP8DataNodeE9Policy600ES6_PNS0_8NullTypeES6_SA_j11cmp_featureS5_S9_EEvbT0_T1_T2_T3_T4_PT6_PT7_T5_NS1_7vsmem_tE_param_6];
	bar.sync 	0;
	ld.volatile.shared.u32 	%r505, [_ZZN3cub18CUB_300001_SM_10006detail10merge_sort30DeviceMergeSortBlockSortKernelINS2_10policy_hubIP8DataNodeE9Policy600ES6_PNS0_8NullTypeES6_SA_j11cmp_featureS5_S9_EEvbT0_T1_T2_T3_T4_PT6_PT7_T5_NS1_7vsmem_tEE19static_temp_storage+24576];
	cvt.u64.u32 	%rd44, %r153;
	add.s64 	%rd45, %rd44, %rd16;
	cvta.to.global.u64 	%rd46, %rd58;
	mad.lo.s64 	%rd24, %rd45, 96, %rd46;
	setp.ge.s32 	%p99, %r153, %r505;
	@%p99 bra 	$L__BB16_161;
	st.global.f64 	[%rd24], %fd574;
	st.global.f64 	[%rd24+8], %fd573;
	st.global.f64 	[%rd24+16], %fd576;
	st.global.f64 	[%rd24+24], %fd575;
	st.global.f64 	[%rd24+32], %fd578;
	st.global.f64 	[%rd24+40], %fd577;
	st.global.f64 	[%rd24+48], %fd580;
	st.global.f64 	[%rd24+56], %fd579;
	st.global.f64 	[%rd24+64], %fd582;
	st.global.f64 	[%rd24+72], %fd581;
	st.global.u32 	[%rd24+80], %r301;
	st.global.f64 	[%rd24+88], %fd583;
$L__BB16_161:
	ret;

}
	// .globl	_ZN3cub18CUB_300001_SM_10006detail10merge_sort30DeviceMergeSortPartitionKernelIP8DataNodej11cmp_featureS4_EEvbT_PT2_T0_SA_PSA_T1_SA_i
.visible .entry _ZN3cub18CUB_300001_SM_10006detail10merge_sort30DeviceMergeSortPartitionKernelIP8DataNodej11cmp_featureS4_EEvbT_PT2_T0_SA_PSA_T1_SA_i(
	.param .u8 _ZN3cub18CUB_300001_SM_10006detail10merge_sort30DeviceMergeSortPartitionKernelIP8DataNodej11cmp_featureS4_EEvbT_PT2_T0_SA_PSA_T1_SA_i_param_0,
	.param .u64 .ptr .align 1 _ZN3cub18CUB_300001_SM_10006detail10merge_sort30DeviceMergeSortPartitionKernelIP8DataNodej11cmp_featureS4_EEvbT_PT2_T0_SA_PSA_T1_SA_i_param_1,
	.param .u64 .ptr .align 1 _ZN3cub18CUB_300001_SM_10006detail10merge_sort30DeviceMergeSortPartitionKernelIP8DataNodej11cmp_featureS4_EEvbT_PT2_T0_SA_PSA_T1_SA_i_param_2,
	.param .u32 _ZN3cub18CUB_300001_SM_10006detail10merge_sort30DeviceMergeSortPartitionKernelIP8DataNodej11cmp_featureS4_EEvbT_PT2_T0_SA_PSA_T1_SA_i_param_3,
	.param .u32 _ZN3cub18CUB_300001_SM_10006detail10merge_sort30DeviceMergeSortPartitionKernelIP8DataNodej11cmp_featureS4_EEvbT_PT2_T0_SA_PSA_T1_SA_i_param_4,
	.param .u64 .ptr .align 1 _ZN3cub18CUB_300001_SM_10006detail10merge_sort30DeviceMergeSortPartitionKernelIP8DataNodej11cmp_featureS4_EEvbT_PT2_T0_SA_PSA_T1_SA_i_param_5,
	.param .align 4 .b8 _ZN3cub18CUB_300001_SM_10006detail10merge_sort30DeviceMergeSortPartitionKernelIP8DataNodej11cmp_featureS4_EEvbT_PT2_T0_SA_PSA_T1_SA_i_param_6[4],
	.param .u32 _ZN3cub18CUB_300001_SM_10006detail10merge_sort30DeviceMergeSortPartitionKernelIP8DataNodej11cmp_featureS4_EEvbT_PT2_T0_SA_PSA_T1_SA_i_param_7,
	.param .u32 _ZN3cub18CUB_300001_SM_10006detail10merge_sort30DeviceMergeSortPartitionKernelIP8DataNodej11cmp_featureS4_EEvbT_PT2_T0_SA_PSA_T1_SA_i_param_8
)
{
	.local .align 8 .b8 	__local_depot17[192];
	.reg .b64 	%SP;
	.reg .b64 	%SPL;
	.reg .pred 	%p<10>;
	.reg .b16 	%rs<2>;
	.reg .b32 	%r<75>;
	.reg .b64 	%rd<39>;
	.reg .b64 	%fd<49>;

	mov.u64 	%SPL, __local_depot17;
	ld.param.u32 	%r24, [_ZN3cub18CUB_300001_SM_10006detail10merge_sort30DeviceMergeSortPartitionKernelIP8DataNodej11cmp_featureS4_EEvbT_PT2_T0_SA_PSA_T1_SA_i_param_6];
	ld.param.s8 	%rs1, [_ZN3cub18CUB_300001_SM_10006detail10merge_sort30DeviceMergeSortPartitionKernelIP8DataNodej11cmp_featureS4_EEvbT_PT2_T0_SA_PSA_T1_SA_i_param_0];
	ld.param.u32 	%r22, [_ZN3cub18CUB_300001_SM_10006detail10merge_sort30DeviceMergeSortPartitionKernelIP8DataNodej11cmp_featureS4_EEvbT_PT2_T0_SA_PSA_T1_SA_i_param_3];
	ld.param.u32 	%r23, [_ZN3cub18CUB_300001_SM_10006detail10merge_sort30DeviceMergeSortPartitionKernelIP8DataNodej11cmp_featureS4_EEvbT_PT2_T0_SA_PSA_T1_SA_i_param_4];
	ld.param.u64 	%rd6, [_ZN3cub18CUB_300001_SM_10006detail10merge_sort30DeviceMergeSortPartitionKernelIP8DataNodej11cmp_featureS4_EEvbT_PT2_T0_SA_PSA_T1_SA_i_param_5];
	ld.param.u32 	%r25, [_ZN3cub18CUB_300001_SM_10006detail10merge_sort30DeviceMergeSortPartitionKernelIP8DataNodej11cmp_featureS4_EEvbT_PT2_T0_SA_PSA_T1_SA_i_param_7];
	ld.param.u32 	%r26, [_ZN3cub18CUB_300001_SM_10006detail10merge_sort30DeviceMergeSortPartitionKernelIP8DataNodej11cmp_featureS4_EEvbT_PT2_T0_SA_PSA_T1_SA_i_param_8];
	cvta.to.global.u64 	%rd1, %rd6;
	add.u64 	%rd2, %SPL, 0;
	add.u64 	%rd3, %SPL, 96;
	mov.u32 	%r27, %ntid.x;
	mov.u32 	%r28, %ctaid.x;
	mov.u32 	%r29, %tid.x;
	mad.lo.s32 	%r1, %r27, %r28, %r29;
	setp.ge.u32 	%p1, %r1, %r23;
	@%p1 bra 	$L__BB17_11;
	shr.u32 	%r30, %r25, 1;
	add.s32 	%r2, %r25, -1;
	neg.s32 	%r31, %r25;
	and.b32  	%r32, %r1, %r31;
	mul.lo.s32 	%r33, %r26, %r32;
	mul.lo.s32 	%r34, %r26, %r30;
	min.u32 	%r3, %r33, %r22;
	not.b32 	%r35, %r33;
	min.u32 	%r36, %r34, %r35;
	add.s32 	%r37, %r36, %r33;
	min.u32 	%r4, %r37, %r22;
	not.b32 	%r38, %r4;
	min.u32 	%r39, %r34, %r38;
	add.s32 	%r40, %r39, %r4;
	min.u32 	%r5, %r40, %r22;
	// begin inline asm
	griddepcontrol.wait;
	// end inline asm
	add.s32 	%r41, %r1, 1;
	setp.ne.s32 	%p2, %r41, %r23;
	@%p2 bra 	$L__BB17_3;
	mul.wide.u32 	%rd35, %r1, 4;
	add.s64 	%rd36, %rd1, %rd35;
	st.global.u32 	[%rd36], %r4;
	bra.uni 	$L__BB17_11;
$L__BB17_3:
	sub.s32 	%r42, %r5, %r3;
	and.b32  	%r43, %r2, %r1;
	mul.lo.s32 	%r44, %r43, %r26;
	min.u32 	%r6, %r44, %r42;
	setp.eq.s16 	%p3, %rs1, 0;
	@%p3 bra 	$L__BB17_7;
	sub.s32 	%r45, %r4, %r3;
	sub.s32 	%r46, %r5, %r4;
	max.u32 	%r47, %r6, %r46;
	sub.s32 	%r70, %r47, %r46;
	min.u32 	%r68, %r45, %r6;
	setp.ge.u32 	%p4, %r70, %r68;
	@%p4 bra 	$L__BB17_10;
	cvt.u64.u32 	%rd10, %r3;
	cvt.u64.u32 	%rd15, %r4;
	mul.wide.s32 	%rd18, %r24, 8;
	add.s64 	%rd19, %rd3, %rd18;
	add.s64 	%rd20, %rd2, %rd18;
$L__BB17_6:
	ld.param.u64 	%rd37, [_ZN3cub18CUB_300001_SM_10006detail10merge_sort30DeviceMergeSortPartitionKernelIP8DataNodej11cmp_featureS4_EEvbT_PT2_T0_SA_PSA_T1_SA_i_param_1];
	sub.s32 	%r48, %r68, %r70;
	shr.u32 	%r49, %r48, 1;
	add.s32 	%r50, %r49, %r70;
	cvt.u64.u32 	%rd9, %r50;
	add.s64 	%rd11, %rd9, %rd10;
	cvta.to.global.u64 	%rd12, %rd37;
	mad.lo.s64 	%rd13, %rd11, 96, %rd12;
	ld.global.f64 	%fd1, [%rd13];
	ld.global.f64 	%fd2, [%rd13+8];
	ld.global.f64 	%fd3, [%rd13+16];
	ld.global.f64 	%fd4, [%rd13+24];
	ld.global.f64 	%fd5, [%rd13+32];
	ld.global.f64 	%fd6, [%rd13+40];
	ld.global.f64 	%fd7, [%rd13+48];
	ld.global.f64 	%fd8, [%rd13+56];
	ld.global.f64 	%fd9, [%rd13+64];
	ld.global.f64 	%fd10, [%rd13+72];
	ld.global.u32 	%r51, [%rd13+80];
	ld.global.f64 	%fd11, [%rd13+88];
	st.local.f64 	[%rd2], %fd1;
	st.local.f64 	[%rd2+8], %fd2;
	st.local.f64 	[%rd2+16], %fd3;
	st.local.f64 	[%rd2+24], %fd4;
	st.local.f64 	[%rd2+32], %fd5;
	st.local.f64 	[%rd2+40], %fd6;
	st.local.f64 	[%rd2+48], %fd7;
	st.local.f64 	[%rd2+56], %fd8;
	st.local.f64 	[%rd2+64], %fd9;
	st.local.f64 	[%rd2+72], %fd10;
	st.local.u32 	[%rd2+80], %r51;
	st.local.f64 	[%rd2+88], %fd11;
	not.b32 	%r52, %r50;
	add.s32 	%r53, %r6, %r52;
	cvt.u64.u32 	%rd14, %r53;
	add.s64 	%rd16, %rd14, %rd15;
	mad.lo.s64 	%rd17, %rd16, 96, %rd12;
	ld.global.f64 	%fd12, [%rd17];
	ld.global.f64 	%fd13, [%rd17+8];
	ld.global.f64 	%fd14, [%rd17+16];
	ld.global.f64 	%fd15, [%rd17+24];
	ld.global.f64 	%fd16, [%rd17+32];
	ld.global.f64 	%fd17, [%rd17+40];
	ld.global.f64 	%fd18, [%rd17+48];
	ld.global.f64 	%fd19, [%rd17+56];
	ld.global.f64 	%fd20, [%rd17+64];
	ld.global.f64 	%fd21, [%rd17+72];
	ld.global.u32 	%r54, [%rd17+80];
	ld.global.f64 	%fd22, [%rd17+88];
	st.local.f64 	[%rd3], %fd12;
	st.local.f64 	[%rd3+8], %fd13;
	st.local.f64 	[%rd3+16], %fd14;
	st.local.f64 	[%rd3+24], %fd15;
	st.local.f64 	[%rd3+32], %fd16;
	st.local.f64 	[%rd3+40], %fd17;
	st.local.f64 	[%rd3+48], %fd18;
	st.local.f64 	[%rd3+56], %fd19;
	st.local.f64 	[%rd3+64], %fd20;
	st.local.f64 	[%rd3+72], %fd21;
	st.local.u32 	[%rd3+80], %r54;
	st.local.f64 	[%rd3+88], %fd22;
	ld.local.f64 	%fd23, [%rd19];
	ld.local.f64 	%fd24, [%rd20];
	setp.geu.f64 	%p5, %fd23, %fd24;
	add.s32 	%r55, %r50, 1;
	selp.b32 	%r70, %r55, %r70, %p5;
	selp.b32 	%r68, %r68, %r50, %p5;
	setp.lt.u32 	%p6, %r70, %r68;
	@%p6 bra 	$L__BB17_6;
	bra.uni 	$L__BB17_10;
$L__BB17_7:
	sub.s32 	%r56, %r4, %r3;
	sub.s32 	%r57, %r5, %r4;
	max.u32 	%r58, %r6, %r57;
	sub.s32 	%r70, %r58, %r57;
	min.u32 	%r71, %r56, %r6;
	setp.ge.u32 	%p7, %r70, %r71;
	@%p7 bra 	$L__BB17_10;
	cvt.u64.u32 	%rd22, %r3;
	cvt.u64.u32 	%rd27, %r4;
	mul.wide.s32 	%rd30, %r24, 8;
	add.s64 	%rd31, %rd3, %rd30;
	add.s64 	%rd32, %rd2, %rd30;
$L__BB17_9:
	ld.param.u64 	%rd38, [_ZN3cub18CUB_300001_SM_10006detail10merge_sort30DeviceMergeSortPartitionKernelIP8DataNodej11cmp_featureS4_EEvbT_PT2_T0_SA_PSA_T1_SA_i_param_2];
	sub.s32 	%r59, %r71, %r70;
	shr.u32 	%r60, %r59, 1;
	add.s32 	%r61, %r60, %r70;
	cvt.u64.u32 	%rd21, %r61;
	add.s64 	%rd23, %rd21, %rd22;
	cvta.to.global.u64 	%rd24, %rd38;
	mad.lo.s64 	%rd25, %rd23, 96, %rd24;
	ld.global.f64 	%fd25, [%rd25];
	ld.global.f64 	%fd26, [%rd25+8];
	ld.global.f64 	%fd27, [%rd25+16];
	ld.global.f64 	%fd28, [%rd25+24];
	ld.global.f64 	%fd29, [%rd25+32];
	ld.global.f64 	%fd30, [%rd25+40];
	ld.global.f64 	%fd31, [%rd25+48];
	ld.global.f64 	%fd32, [%rd25+56];
	ld.global.f64 	%fd33, [%rd25+64];
	ld.global.f64 	%fd34, [%rd25+72];
	ld.global.u32 	%r62, [%rd25+80];
	ld.global.f64 	%fd35, [%rd25+88];
	st.local.f64 	[%rd2], %fd25;
	st.local.f64 	[%rd2+8], %fd26;
	st.local.f64 	[%rd2+16], %fd27;
	st.local.f64 	[%rd2+24], %fd28;
	st.local.f64 	[%rd2+32], %fd29;
	st.local.f64 	[%rd2+40], %fd30;
	st.local.f64 	[%rd2+48], %fd31;
	st.local.f64 	[%rd2+56], %fd32;
	st.local.f64 	[%rd2+64], %fd33;
	st.local.f64 	[%rd2+72], %fd34;
	st.local.u32 	[%rd2+80], %r62;
	st.local.f64 	[%rd2+88], %fd35;
	not.b32 	%r63, %r61;
	add.s32 	%r64, %r6, %r63;
	cvt.u64.u32 	%rd26, %r64;
	add.s64 	%rd28, %rd26, %rd27;
	mad.lo.s64 	%rd29, %rd28, 96, %rd24;
	ld.global.f64 	%fd36, [%rd29];
	ld.global.f64 	%fd37, [%rd29+8];
	ld.global.f64 	%fd38, [%rd29+16];
	ld.global.f64 	%fd39, [%rd29+24];
	ld.global.f64 	%fd40, [%rd29+32];
	ld.global.f64 	%fd41, [%rd29+40];
	ld.global.f64 	%fd42, [%rd29+48];
	ld.global.f64 	%fd43, [%rd29+56];
	ld.global.f64 	%fd44, [%rd29+64];
	ld.global.f64 	%fd45, [%rd29+72];
	ld.global.u32 	%r65, [%rd29+80];
	ld.global.f64 	%fd46, [%rd29+88];
	st.local.f64 	[%rd3], %fd36;
	st.local.f64 	[%rd3+8], %fd37;
	st.local.f64 	[%rd3+16], %fd38;
	st.local.f64 	[%rd3+24], %fd39;
	st.local.f64 	[%rd3+32], %fd40;
	st.local.f64 	[%rd3+40], %fd41;
	st.local.f64 	[%rd3+48], %fd42;
	st.local.f64 	[%rd3+56], %fd43;
	st.local.f64 	[%rd3+64], %fd44;
	st.local.f64 	[%rd3+72], %fd45;
	st.local.u32 	[%rd3+80], %r65;
	st.local.f64 	[%rd3+88], %fd46;
	ld.local.f64 	%fd47, [%rd31];
	ld.local.f64 	%fd48, [%rd32];
	setp.geu.f64 	%p8, %fd47, %fd48;
	add.s32 	%r66, %r61, 1;
	selp.b32 	%r70, %r66, %r70, %p8;
	selp.b32 	%r71, %r71, %r61, %p8;
	setp.lt.u32 	%p9, %r70, %r71;
	@%p9 bra 	$L__BB17_9;
$L__BB17_10:
	add.s32 	%r67, %r70, %r3;
	mul.wide.u32 	%rd33, %r1, 4;
	add.s64 	%rd34, %rd1, %rd33;
	st.global.u32 	[%rd34], %r67;
$L__BB17_11:
	ret;

}
	// .globl	_ZN3cub18CUB_300001_SM_10006detail10merge_sort26DeviceMergeSortMergeKernelINS2_10policy_hubIP8DataNodeE9Policy600ES6_PNS0_8NullTypeES6_SA_j11cmp_featureS5_S9_EEvbT2_T3_T4_PT6_PT7_T5_PSE_SE_NS1_7vsmem_tE
.visible .entry _ZN3cub18CUB_300001_SM_10006detail10merge_sort26DeviceMergeSortMergeKernelINS2_10policy_hubIP8DataNodeE9Policy600ES6_PNS0_8NullTypeES6_SA_j11cmp_featureS5_S9_EEvbT2_T3_T4_PT6_PT7_T5_PSE_SE_NS1_7vsmem_tE(
	.param .u8 _ZN3cub18CUB_300001_SM_10006detail10merge_sort26DeviceMergeSortMergeKernelINS2_10policy_hubIP8DataNodeE9Policy600ES6_PNS0_8NullTypeES6_SA_j11cmp_featureS5_S9_EEvbT2_T3_T4_PT6_PT7_T5_PSE_SE_NS1_7vsmem_tE_param_0,
	.param .u64 .ptr .align 1 _ZN3cub18CUB_300001_SM_10006detail10merge_sort26DeviceMergeSortMergeKernelINS2_10policy_hubIP8DataNodeE9Policy600ES6_PNS0_8NullTypeES6_SA_j11cmp_featureS5_S9_EEvbT2_T3_T4_PT6_PT7_T5_PSE_SE_NS1_7vsmem_tE_param_1,
	.param .u64 .ptr .align 1 _ZN3cub18CUB_300001_SM_10006detail10merge_sort26DeviceMergeSortMergeKernelINS2_10policy_hubIP8DataNodeE9Policy600ES6_PNS0_8NullTypeES6_SA_j11cmp_featureS5_S9_EEvbT2_T3_T4_PT6_PT7_T5_PSE_SE_NS1_7vsmem_tE_param_2,
	.param .u32 _ZN3cub18CUB_300001_SM_10006detail10merge_sort26DeviceMergeSortMergeKernelINS2_10policy_hubIP8DataNodeE9Policy600ES6_PNS0_8NullTypeES6_SA_j11cmp_featureS5_S9_EEvbT2_T3_T4_PT6_PT7_T5_PSE_SE_NS1_7vsmem_tE_param_3,
	.param .u64 .ptr .align 1 _ZN3cub18CUB_300001_SM_10006detail10merge_sort26DeviceMergeSortMergeKernelINS2_10policy_hubIP8DataNodeE9Policy600ES6_PNS0_8NullTypeES6_SA_j11cmp_featureS5_S9_EEvbT2_T3_T4_PT6_PT7_T5_PSE_SE_NS1_7vsmem_tE_param_4,
	.param .u64 .ptr .align 1 _ZN3cub18CUB_300001_SM_10006detail10merge_sort26DeviceMergeSortMergeKernelINS2_10policy_hubIP8DataNodeE9Policy600ES6_PNS0_8NullTypeES6_SA_j11cmp_featureS5_S9_EEvbT2_T3_T4_PT6_PT7_T5_PSE_SE_NS1_7vsmem_tE_param_5,
	.param .align 4 .b8 _ZN3cub18CUB_300001_SM_10006detail10merge_sort26DeviceMergeSortMergeKernelINS2_10policy_hubIP8DataNodeE9Policy600ES6_PNS0_8NullTypeES6_SA_j11cmp_featureS5_S9_EEvbT2_T3_T4_PT6_PT7_T5_PSE_SE_NS1_7vsmem_tE_param_6[4],
	.param .u64 .ptr .align 1 _ZN3cub18CUB_300001_SM_10006detail10merge_sort26DeviceMergeSortMergeKernelINS2_10policy_hubIP8DataNodeE9Policy600ES6_PNS0_8NullTypeES6_SA_j11cmp_featureS5_S9_EEvbT2_T3_T4_PT6_PT7_T5_PSE_SE_NS1_7vsmem_tE_param_7,
	.param .u32 _ZN3cub18CUB_300001_SM_10006detail10merge_sort26DeviceMergeSortMergeKernelINS2_10policy_hubIP8DataNodeE9Policy600ES6_PNS0_8NullTypeES6_SA_j11cmp_featureS5_S9_EEvbT2_T3_T4_PT6_PT7_T5_PSE_SE_NS1_7vsmem_tE_param_8,
	.param .align 8 .b8 _ZN3cub18CUB_300001_SM_10006detail10merge_sort26DeviceMergeSortMergeKernelINS2_10policy_hubIP8DataNodeE9Policy600ES6_PNS0_8NullTypeES6_SA_j11cmp_featureS5_S9_EEvbT2_T3_T4_PT6_PT7_T5_PSE_SE_NS1_7vsmem_tE_param_9[8]
)
.maxntid 256
{
	.local .align 8 .b8 	__local_depot18[192];
	.reg .b64 	%SP;
	.reg .b64 	%SPL;
	.reg .pred 	%p<34>;
	.reg .b16 	%rs<6>;
	.reg .b32 	%r<191>;
	.reg .b64 	%rd<103>;
	.reg .b64 	%fd<275>;
	// demoted variable
	.shared .align 16 .b8 _ZZN3cub18CUB_300001_SM_10006detail10merge_sort26DeviceMergeSortMergeKernelINS2_10policy_hubIP8DataNodeE9Policy600ES6_PNS0_8NullTypeES6_SA_j11cmp_featureS5_S9_EEvbT2_T3_T4_PT6_PT7_T5_PSE_SE_NS1_7vsmem_tEE19static_temp_storage[24672];
	mov.u64 	%SPL, __local_depot18;
	ld.param.u32 	%r1, [_ZN3cub18CUB_300001_SM_10006detail10merge_sort26DeviceMergeSortMergeKernelINS2_10policy_hubIP8DataNodeE9Policy600ES6_PNS0_8NullTypeES6_SA_j11cmp_featureS5_S9_EEvbT2_T3_T4_PT6_PT7_T5_PSE_SE_NS1_7vsmem_tE_param_6];
	ld.param.u64 	%rd12, [_ZN3cub18CUB_300001_SM_10006detail10merge_sort26DeviceMergeSortMergeKernelINS2_10policy_hubIP8DataNodeE9Policy600ES6_PNS0_8NullTypeES6_SA_j11cmp_featureS5_S9_EEvbT2_T3_T4_PT6_PT7_T5_PSE_SE_NS1_7vsmem_tE_param_1];
	ld.param.u32 	%r54, [_ZN3cub18CUB_300001_SM_10006detail10merge_sort26DeviceMergeSortMergeKernelINS2_10policy_hubIP8DataNodeE9Policy600ES6_PNS0_8NullTypeES6_SA_j11cmp_featureS5_S9_EEvbT2_T3_T4_PT6_PT7_T5_PSE_SE_NS1_7vsmem_tE_param_3];
	ld.param.u64 	%rd13, [_ZN3cub18CUB_300001_SM_10006detail10merge_sort26DeviceMergeSortMergeKernelINS2_10policy_hubIP8DataNodeE9Policy600ES6_PNS0_8NullTypeES6_SA_j11cmp_featureS5_S9_EEvbT2_T3_T4_PT6_PT7_T5_PSE_SE_NS1_7vsmem_tE_param_4];
	ld.param.u64 	%rd14, [_ZN3cub18CUB_300001_SM_10006detail10merge_sort26DeviceMergeSortMergeKernelINS2_10policy_hubIP8DataNodeE9Policy600ES6_PNS0_8NullTypeES6_SA_j11cmp_featureS5_S9_EEvbT2_T3_T4_PT6_PT7_T5_PSE_SE_NS1_7vsmem_tE_param_7];
	ld.param.u32 	%r55, [_ZN3cub18CUB_300001_SM_10006detail10merge_sort26DeviceMergeSortMergeKernelINS2_10policy_hubIP8DataNodeE9Policy600ES6_PNS0_8NullTypeES6_SA_j11cmp_featureS5_S9_EEvbT2_T3_T4_PT6_PT7_T5_PSE_SE_NS1_7vsmem_tE_param_8];
	cvta.to.global.u64 	%rd1, %rd13;
	cvta.to.global.u64 	%rd2, %rd12;
	cvta.to.global.u64 	%rd3, %rd14;
	add.u64 	%rd4, %SPL, 0;
	add.u64 	%rd5, %SPL, 96;
	mov.u32 	%r2, %ctaid.x;
	mov.u32 	%r56, %nctaid.x;
	mov.u32 	%r3, %tid.x;
	add.s32 	%r57, %r56, -1;
	setp.ge.u32 	%p1, %r2, %r57;
	@%p1 bra 	$L__BB18_14;
	ld.param.s8 	%rs4, [_ZN3cub18CUB_300001_SM_10006detail10merge_sort26DeviceMergeSortMergeKernelINS2_10policy_hubIP8DataNodeE9Policy600ES6_PNS0_8NullTypeES6_SA_j11cmp_featureS5_S9_EEvbT2_T3_T4_PT6_PT7_T5_PSE_SE_NS1_7vsmem_tE_param_0];
	mul.wide.u32 	%rd57, %r2, 4;
	add.s64 	%rd58, %rd3, %rd57;
	ld.global.u32 	%r120, [%rd58];
	ld.global.u32 	%r121, [%rd58+4];
	neg.s32 	%r122, %r55;
	and.b32  	%r123, %r2, %r122;
	shl.b32 	%r4, %r123, 8;
	shl.b32 	%r124, %r55, 7;
	and.b32  	%r5, %r124, -256;
	sub.s32 	%r125, %r2, %r123;
	shl.b32 	%r126, %r125, 8;
	sub.s32 	%r6, %r120, %r4;
	sub.s32 	%r127, %r121, %r4;
	sub.s32 	%r128, %r54, %r4;
	max.u32 	%r129, %r128, %r5;
	sub.s32 	%r130, %r129, %r5;
	sub.s32 	%r131, %r126, %r6;
	min.u32 	%r7, %r131, %r130;
	setp.eq.s32 	%p21, %r126, -256;
	selp.b32 	%r132, 255, 256, %p21;
	add.s32 	%r133, %r132, %r126;
	sub.s32 	%r134, %r133, %r127;
	or.b32  	%r135, %r2, %r122;
	setp.eq.s32 	%p22, %r135, -1;
	min.u32 	%r136, %r5, %r128;
	selp.b32 	%r137, %r136, %r127, %p22;
	selp.b32 	%r138, %r5, %r134, %p22;
	min.u32 	%r8, %r138, %r130;
	sub.s32 	%r9, %r137, %r6;
	// begin inline asm
	griddepcontrol.wait;
	// end inline asm
	setp.eq.s16 	%p23, %rs4, 0;
	@%p23 bra 	$L__BB18_3;
	cvt.u64.u32 	%rd59, %r4;
	cvt.u64.u32 	%rd60, %r6;
	add.s64 	%rd61, %rd60, %rd59;
	cvt.u64.u32 	%rd62, %r5;
	add.s64 	%rd63, %rd59, %rd62;
	cvt.u64.u32 	%rd64, %r7;
	add.s64 	%rd65, %rd63, %rd64;
	setp.lt.s32 	%p24, %r3, %r9;
	sub.s32 	%r139, %r3, %r9;
	cvt.s64.s32 	%rd66, %r139;
	cvt.u64.u32 	%rd67, %r3;
	selp.b64 	%rd68, %rd61, %rd65, %p24;
	selp.b64 	%rd69, %rd67, %rd66, %p24;
	add.s64 	%rd70, %rd69, %rd68;
	mad.lo.s64 	%rd71, %rd70, 96, %rd2;
	ld.global.f64 	%fd231, [%rd71];
	ld.global.f64 	%fd232, [%rd71+8];
	ld.global.f64 	%fd233, [%rd71+16];
	ld.global.f64 	%fd234, [%rd71+24];
	ld.global.f64 	%fd235, [%rd71+32];
	ld.global.f64 	%fd236, [%rd71+40];
	ld.global.f64 	%fd237, [%rd71+48];
	ld.global.f64 	%fd238, [%rd71+56];
	ld.global.f64 	%fd239, [%rd71+64];
	ld.global.f64 	%fd240, [%rd71+72];
	ld.global.u32 	%r181, [%rd71+80];
	ld.global.f64 	%fd241, [%rd71+88];
	bra.uni 	$L__BB18_4;
$L__BB18_3:
	cvt.u64.u32 	%rd72, %r4;
	cvt.u64.u32 	%rd73, %r6;
	add.s64 	%rd74, %rd73, %rd72;
	cvt.u64.u32 	%rd75, %r5;
	add.s64 	%rd76, %rd72, %rd75;
	cvt.u64.u32 	%rd77, %r7;
	add.s64 	%rd78, %rd76, %rd77;
	setp.lt.s32 	%p25, %r3, %r9;
	sub.s32 	%r140, %r3, %r9;
	cvt.s64.s32 	%rd79, %r140;
	cvt.u64.u32 	%rd80, %r3;
	selp.b64 	%rd81, %rd74, %rd78, %p25;
	selp.b64 	%rd82, %rd80, %rd79, %p25;
	add.s64 	%rd83, %rd82, %rd81;
	mad.lo.s64 	%rd84, %rd83, 96, %rd1;
	ld.global.f64 	%fd231, [%rd84];
	ld.global.f64 	%fd232, [%rd84+8];
	ld.global.f64 	%fd233, [%rd84+16];
	ld.global.f64 	%fd234, [%rd84+24];
	ld.global.f64 	%fd235, [%rd84+32];
	ld.global.f64 	%fd236, [%rd84+40];
	ld.global.f64 	%fd237, [%rd84+48];
	ld.global.f64 	%fd238, [%rd84+56];
	ld.global.f64 	%fd239, [%rd84+64];
	ld.global.f64 	%fd240, [%rd84+72];
	ld.global.u32 	%r181, [%rd84+80];
	ld.global.f64 	%fd241, [%rd84+88];
$L__BB18_4:
	sub.s32 	%r141, %r8, %r7;
	mov.u32 	%r142, _ZZN3cub18CUB_300001_SM_10006detail10merge_sort26DeviceMergeSortMergeKernelINS2_10policy_hubIP8DataNodeE9Policy600ES6_PNS0_8NullTypeES6_SA_j11cmp_featureS5_S9_EEvbT2_T3_T4_PT6_PT7_T5_PSE_SE_NS1_7vsmem_tEE19static_temp_storage;
	mad.lo.s32 	%r143, %r3, 96, %r142;
	st.shared.v2.f64 	[%r143], {%fd231, %fd232};
	st.shared.v2.f64 	[%r143+16], {%fd233, %fd234};
	st.shared.v2.f64 	[%r143+32], {%fd235, %fd236};
	st.shared.v2.f64 	[%r143+48], {%fd237, %fd238};
	st.shared.v2.f64 	[%r143+64], {%fd239, %fd240};
	st.shared.u32 	[%r143+80], %r181;
	st.shared.f64 	[%r143+88], %fd241;
	bar.sync 	0;
	// begin inline asm
	griddepcontrol.launch_dependents;
	// end inline asm
	add.s32 	%r13, %r141, %r9;
	min.s32 	%r14, %r3, %r13;
	setp.lt.s32 	%p26, %r14, %r141;
	sub.s32 	%r144, %r14, %r141;
	selp.b32 	%r184, 0, %r144, %p26;
	min.s32 	%r182, %r9, %r14;
	setp.ge.s32 	%p27, %r184, %r182;
	@%p27 bra 	$L__BB18_7;
	add.s32 	%r17, %r14, %r9;
	mul.wide.s32 	%rd85, %r1, 8;
	add.s64 	%rd6, %rd5, %rd85;
	add.s64 	%rd7, %rd4, %rd85;
$L__BB18_6:
	sub.s32 	%r145, %r182, %r184;
	shr.u32 	%r146, %r145, 31;
	add.s32 	%r147, %r145, %r146;
	shr.s32 	%r148, %r147, 1;
	add.s32 	%r149, %r148, %r184;
	mad.lo.s32 	%r151, %r149, 96, %r142;
	ld.shared.v2.f64 	{%fd183, %fd184}, [%r151];
	ld.shared.v2.f64 	{%fd185, %fd186}, [%r151+16];
	ld.shared.v2.f64 	{%fd187, %fd188}, [%r151+32];
	ld.shared.v2.f64 	{%fd189, %fd190}, [%r151+48];
	ld.shared.v2.f64 	{%fd191, %fd192}, [%r151+64];
	ld.shared.u32 	%r152, [%r151+80];
	ld.shared.f64 	%fd193, [%r151+88];
	st.local.f64 	[%rd4], %fd183;
	st.local.f64 	[%rd4+8], %fd184;
	st.local.f64 	[%rd4+16], %fd185;
	st.local.f64 	[%rd4+24], %fd186;
	st.local.f64 	[%rd4+32], %fd187;
	st.local.f64 	[%rd4+40], %fd188;
	st.local.f64 	[%rd4+48], %fd189;
	st.local.f64 	[%rd4+56], %fd190;
	st.local.f64 	[%rd4+64], %fd191;
	st.local.f64 	[%rd4+72], %fd192;
	st.local.u32 	[%rd4+80], %r152;
	st.local.f64 	[%rd4+88], %fd193;
	not.b32 	%r153, %r149;
	add.s32 	%r154, %r17, %r153;
	mad.lo.s32 	%r155, %r154, 96, %r142;
	ld.shared.v2.f64 	{%fd194, %fd195}, [%r155];
	ld.shared.v2.f64 	{%fd196, %fd197}, [%r155+16];
	ld.shared.v2.f64 	{%fd198, %fd199}, [%r155+32];
	ld.shared.v2.f64 	{%fd200, %fd201}, [%r155+48];
	ld.shared.v2.f64 	{%fd202, %fd203}, [%r155+64];
	ld.shared.u32 	%r156, [%r155+80];
	ld.shared.f64 	%fd204, [%r155+88];
	st.local.f64 	[%rd5], %fd194;
	st.local.f64 	[%rd5+8], %fd195;
	st.local.f64 	[%rd5+16], %fd196;
	st.local.f64 	[%rd5+24], %fd197;
	st.local.f64 	[%rd5+32], %fd198;
	st.local.f64 	[%rd5+40], %fd199;
	st.local.f64 	[%rd5+48], %fd200;
	st.local.f64 	[%rd5+56], %fd201;
	st.local.f64 	[%rd5+64], %fd202;
	st.local.f64 	[%rd5+72], %fd203;
	st.local.u32 	[%rd5+80], %r156;
	st.local.f64 	[%rd5+88], %fd204;
	ld.local.f64 	%fd205, [%rd6];
	ld.local.f64 	%fd206, [%rd7];
	setp.geu.f64 	%p28, %fd205, %fd206;
	add.s32 	%r157, %r149, 1;
	selp.b32 	%r184, %r157, %r184, %p28;
	selp.b32 	%r182, %r182, %r149, %p28;
	setp.lt.s32 	%p29, %r184, %r182;
	@%p29 bra 	$L__BB18_6;
$L__BB18_7:
	sub.s32 	%r158, %r14, %r184;
	add.s32 	%r159, %r158, %r9;
	mov.u32 	%r160, _ZZN3cub18CUB_300001_SM_10006detail10merge_sort26DeviceMergeSortMergeKernelINS2_10policy_hubIP8DataNodeE9Policy600ES6_PNS0_8NullTypeES6_SA_j11cmp_featureS5_S9_EEvbT2_T3_T4_PT6_PT7_T5_PSE_SE_NS1_7vsmem_tEE19static_temp_storage;
	mad.lo.s32 	%r161, %r184, 96, %r160;
	ld.shared.v2.f64 	{%fd34, %fd35}, [%r161];
	ld.shared.v2.f64 	{%fd36, %fd37}, [%r161+16];
	ld.shared.v2.f64 	{%fd38, %fd39}, [%r161+32];
	ld.shared.v2.f64 	{%fd40, %fd41}, [%r161+48];
	ld.shared.v2.f64 	{%fd42, %fd43}, [%r161+64];
	ld.shared.u32 	%r23, [%r161+80];
	ld.shared.f64 	%fd44, [%r161+88];
	st.local.f64 	[%rd4], %fd34;
	st.local.f64 	[%rd4+8], %fd35;
	st.local.f64 	[%rd4+16], %fd36;
	st.local.f64 	[%rd4+24], %fd37;
	st.local.f64 	[%rd4+32], %fd38;
	st.local.f64 	[%rd4+40], %fd39;
	st.local.f64 	[%rd4+48], %fd40;
	st.local.f64 	[%rd4+56], %fd41;
	st.local.f64 	[%rd4+64], %fd42;
	st.local.f64 	[%rd4+72], %fd43;
	st.local.u32 	[%rd4+80], %r23;
	st.local.f64 	[%rd4+88], %fd44;
	mad.lo.s32 	%r162, %r159, 96, %r160;
	ld.shared.v2.f64 	{%fd242, %fd243}, [%r162];
	ld.shared.v2.f64 	{%fd244, %fd245}, [%r162+16];
	ld.shared.v2.f64 	{%fd246, %fd247}, [%r162+32];
	ld.shared.v2.f64 	{%fd248, %fd249}, [%r162+48];
	ld.shared.v2.f64 	{%fd250, %fd251}, [%r162+64];
	ld.shared.u32 	%r185, [%r162+80];
	ld.shared.f64 	%fd252, [%r162+88];
	st.local.f64 	[%rd5], %fd242;
	st.local.f64 	[%rd5+8], %fd243;
	st.local.f64 	[%rd5+16], %fd244;
	st.local.f64 	[%rd5+24], %fd245;
	st.local.f64 	[%rd5+32], %fd246;
	st.local.f64 	[%rd5+40], %fd247;
	st.local.f64 	[%rd5+48], %fd248;
	st.local.f64 	[%rd5+56], %fd249;
	st.local.f64 	[%rd5+64], %fd250;
	st.local.f64 	[%rd5+72], %fd251;
	st.local.u32 	[%rd5+80], %r185;
	st.local.f64 	[%rd5+88], %fd252;
	setp.ge.s32 	%p30, %r159, %r13;
	@%p30 bra 	$L__BB18_10;
	setp.ge.s32 	%p31, %r184, %r9;
	@%p31 bra 	$L__BB18_11;
	mul.wide.s32 	%rd86, %r1, 8;
	add.s64 	%rd87, %rd5, %rd86;
	ld.local.f64 	%fd207, [%rd87];
	add.s64 	%rd88, %rd4, %rd86;
	ld.local.f64 	%fd208, [%rd88];
	setp.lt.f64 	%p32, %fd207, %fd208;
	@%p32 bra 	$L__BB18_11;
$L__BB18_10:
	mov.f64 	%fd242, %fd34;
	mov.f64 	%fd243, %fd35;
	mov.f64 	%fd244, %fd36;
	mov.f64 	%fd245, %fd37;
	mov.f64 	%fd246, %fd38;
	mov.f64 	%fd247, %fd39;
	mov.f64 	%fd248, %fd40;
	mov.f64 	%fd249, %fd41;
	mov.f64 	%fd250, %fd42;
	mov.f64 	%fd251, %fd43;
	mov.u32 	%r185, %r23;
	mov.f64 	%fd252, %fd44;
$L__BB18_11:
	ld.param.s8 	%rs5, [_ZN3cub18CUB_300001_SM_10006detail10merge_sort26DeviceMergeSortMergeKernelINS2_10policy_hubIP8DataNodeE9Policy600ES6_PNS0_8NullTypeES6_SA_j11cmp_featureS5_S9_EEvbT2_T3_T4_PT6_PT7_T5_PSE_SE_NS1_7vsmem_tE_param_0];
	setp.eq.s16 	%p33, %rs5, 0;
	bar.sync 	0;
	@%p33 bra 	$L__BB18_13;
	ld.param.u64 	%rd102, [_ZN3cub18CUB_300001_SM_10006detail10merge_sort26DeviceMergeSortMergeKernelINS2_10policy_hubIP8DataNodeE9Policy600ES6_PNS0_8NullTypeES6_SA_j11cmp_featureS5_S9_EEvbT2_T3_T4_PT6_PT7_T5_PSE_SE_NS1_7vsmem_tE_param_4];
	mov.u32 	%r164, %ctaid.x;
	shl.b32 	%r165, %r164, 8;
	cvt.u64.u32 	%rd89, %r165;
	// begin inline asm
	mov.u32 %r163, %laneid;
	// end inline asm
	mov.u32 	%r166, %tid.x;
	and.b32  	%r167, %r166, 992;
	add.s32 	%r168, %r163, %r167;
	mov.u32 	%r169, _ZZN3cub18CUB_300001_SM_10006detail10merge_sort26DeviceMergeSortMergeKernelINS2_10policy_hubIP8DataNodeE9Policy600ES6_PNS0_8NullTypeES6_SA_j11cmp_featureS5_S9_EEvbT2_T3_T4_PT6_PT7_T5_PSE_SE_NS1_7vsmem_tEE19static_temp_storage;
	mad.lo.s32 	%r170, %r168, 96, %r169;
	st.shared.v2.f64 	[%r170], {%fd242, %fd243};
	st.shared.v2.f64 	[%r170+16], {%fd244, %fd245};
	st.shared.v2.f64 	[%r170+32], {%fd246, %fd247};
	st.shared.v2.f64 	[%r170+48], {%fd248, %fd249};
	st.shared.v2.f64 	[%r170+64], {%fd250, %fd251};
	st.shared.u32 	[%r170+80], %r185;
	st.shared.f64 	[%r170+88], %fd252;
	bar.warp.sync 	-1;
	ld.shared.v2.f64 	{%fd209, %fd210}, [%r170];
	ld.shared.v2.f64 	{%fd211, %fd212}, [%r170+16];
	ld.shared.v2.f64 	{%fd213, %fd214}, [%r170+32];
	ld.shared.v2.f64 	{%fd215, %fd216}, [%r170+48];
	ld.shared.v2.f64 	{%fd217, %fd218}, [%r170+64];
	ld.shared.u32 	%r171, [%r170+80];
	ld.shared.f64 	%fd219, [%r170+88];
	cvt.u64.u32 	%rd90, %r166;
	add.s64 	%rd91, %rd90, %rd89;
	cvta.to.global.u64 	%rd92, %rd102;
	mad.lo.s64 	%rd93, %rd91, 96, %rd92;
	st.global.f64 	[%rd93], %fd209;
	st.global.f64 	[%rd93+8], %fd210;
	st.global.f64 	[%rd93+16], %fd211;
	st.global.f64 	[%rd93+24], %fd212;
	st.global.f64 	[%rd93+32], %fd213;
	st.global.f64 	[%rd93+40], %fd214;
	st.global.f64 	[%rd93+48], %fd215;
	st.global.f64 	[%rd93+56], %fd216;
	st.global.f64 	[%rd93+64], %fd217;
	st.global.f64 	[%rd93+72], %fd218;
	st.global.u32 	[%rd93+80], %r171;
	st.global.f64 	[%rd93+88], %fd219;
	bra.uni 	$L__BB18_35;
$L__BB18_13:
	ld.param.u64 	%rd100, [_ZN3cub18CUB_300001_SM_10006detail10merge_sort26DeviceMergeSortMergeKernelINS2_10policy_hubIP8DataNodeE9Policy600ES6_PNS0_8NullTypeES6_SA_j11cmp_featureS5_S9_EEvbT2_T3_T4_PT6_PT7_T5_PSE_SE_NS1_7vsmem_tE_param_1];
	mov.u32 	%r173, %ctaid.x;
	shl.b32 	%r174, %r173, 8;
	cvt.u64.u32 	%rd94, %r174;
	// begin inline asm
	mov.u32 %r172, %laneid;
	// end inline asm
	mov.u32 	%r175, %tid.x;
	and.b32  	%r176, %r175, 992;
	add.s32 	%r177, %r172, %r176;
	mov.u32 	%r178, _ZZN3cub18CUB_300001_SM_10006detail10merge_sort26DeviceMergeSortMergeKernelINS2_10policy_hubIP8DataNodeE9Policy600ES6_PNS0_8NullTypeES6_SA_j11cmp_featureS5_S9_EEvbT2_T3_T4_PT6_PT7_T5_PSE_SE_NS1_7vsmem_tEE19static_temp_storage;
	mad.lo.s32 	%r179, %r177, 96, %r178;
	st.shared.v2.f64 	[%r179], {%fd242, %fd243};
	st.shared.v2.f64 	[%r179+16], {%fd244, %fd245};
	st.shared.v2.f64 	[%r179+32], {%fd246, %fd247};
	st.shared.v2.f64 	[%r179+48], {%fd248, %fd249};
	st.shared.v2.f64 	[%r179+64], {%fd250, %fd251};
	st.shared.u32 	[%r179+80], %r185;
	st.shared.f64 	[%r179+88], %fd252;
	bar.warp.sync 	-1;
	ld.shared.v2.f64 	{%fd220, %fd221}, [%r179];
	ld.shared.v2.f64 	{%fd222, %fd223}, [%r179+16];
	ld.shared.v2.f64 	{%fd224, %fd225}, [%r179+32];
	ld.shared.v2.f64 	{%fd226, %fd227}, [%r179+48];
	ld.shared.v2.f64 	{%fd228, %fd229}, [%r179+64];
	ld.shared.u32 	%r180, [%r179+80];
	ld.shared.f64 	%fd230, [%r179+88];
	cvt.u64.u32 	%rd95, %r175;
	add.s64 	%rd96, %rd95, %rd94;
	cvta.to.global.u64 	%rd97, %rd100;
	mad.lo.s64 	%rd98, %rd96, 96, %rd97;
	st.global.f64 	[%rd98], %fd220;
	st.global.f64 	[%rd98+8], %fd221;
	st.global.f64 	[%rd98+16], %fd222;
	st.global.f64 	[%rd98+24], %fd223;
	st.global.f64 	[%rd98+32], %fd224;
	st.global.f64 	[%rd98+40], %fd225;
	st.global.f64 	[%rd98+48], %fd226;
	st.global.f64 	[%rd98+56], %fd227;
	st.global.f64 	[%rd98+64], %fd228;
	st.global.f64 	[%rd98+72], %fd229;
	st.global.u32 	[%rd98+80], %r180;
	st.global.f64 	[%rd98+88], %fd230;
	bra.uni 	$L__BB18_35;
$L__BB18_14:
	ld.param.s8 	%rs2, [_ZN3cub18CUB_300001_SM_10006detail10merge_sort26DeviceMergeSortMergeKernelINS2_10policy_hubIP8DataNodeE9Policy600ES6_PNS0_8NullTypeES6_SA_j11cmp_featureS5_S9_EEvbT2_T3_T4_PT6_PT7_T5_PSE_SE_NS1_7vsmem_tE_param_0];
	mul.wide.u32 	%rd17, %r2, 4;
	add.s64 	%rd18, %rd3, %rd17;
	ld.global.u32 	%r58, [%rd18];
	ld.global.u32 	%r59, [%rd18+4];
	neg.s32 	%r60, %r55;
	and.b32  	%r61, %r2, %r60;
	shl.b32 	%r26, %r61, 8;
	shl.b32 	%r62, %r55, 7;
	and.b32  	%r27, %r62, -256;
	sub.s32 	%r63, %r2, %r61;
	shl.b32 	%r64, %r63, 8;
	sub.s32 	%r28, %r58, %r26;
	sub.s32 	%r65, %r59, %r26;
	sub.s32 	%r66, %r54, %r26;
	max.u32 	%r67, %r66, %r27;
	sub.s32 	%r68, %r67, %r27;
	sub.s32 	%r69, %r64, %r28;
	min.u32 	%r29, %r69, %r68;
	setp.eq.s32 	%p2, %r64, -256;
	selp.b32 	%r70, 255, 256, %p2;
	add.s32 	%r71, %r70, %r64;
	sub.s32 	%r72, %r71, %r65;
	or.b32  	%r73, %r2, %r60;
	setp.eq.s32 	%p3, %r73, -1;
	min.u32 	%r74, %r27, %r66;
	selp.b32 	%r75, %r74, %r65, %p3;
	selp.b32 	%r76, %r27, %r72, %p3;
	min.u32 	%r77, %r76, %r68;
	sub.s32 	%r30, %r75, %r28;
	sub.s32 	%r31, %r77, %r29;
	// begin inline asm
	griddepcontrol.wait;
	// end inline asm
	setp.eq.s16 	%p4, %rs2, 0;
	@%p4 bra 	$L__BB18_17;
	add.s32 	%r79, %r31, %r30;
	setp.ge.s32 	%p5, %r3, %r79;
	@%p5 bra 	$L__BB18_19;
	cvt.u64.u32 	%rd19, %r26;
	setp.lt.s32 	%p6, %r3, %r30;
	sub.s32 	%r80, %r3, %r30;
	cvt.s64.s32 	%rd20, %r80;
	cvt.u64.u32 	%rd21, %r3;
	cvt.u64.u32 	%rd22, %r29;
	cvt.u64.u32 	%rd23, %r27;
	add.s64 	%rd24, %rd19, %rd23;
	add.s64 	%rd25, %rd24, %rd22;
	cvt.u64.u32 	%rd26, %r28;
	add.s64 	%rd27, %rd26, %rd19;
	selp.b64 	%rd28, %rd27, %rd25, %p6;
	selp.b64 	%rd29, %rd21, %rd20, %p6;
	add.s64 	%rd30, %rd29, %rd28;
	mad.lo.s64 	%rd31, %rd30, 96, %rd2;
	ld.global.f64 	%fd262, [%rd31];
	ld.global.f64 	%fd261, [%rd31+8];
	ld.global.f64 	%fd260, [%rd31+16];
	ld.global.f64 	%fd259, [%rd31+24];
	ld.global.f64 	%fd258, [%rd31+32];
	ld.global.f64 	%fd257, [%rd31+40];
	ld.global.f64 	%fd256, [%rd31+48];
	ld.global.f64 	%fd255, [%rd31+56];
	ld.global.f64 	%fd254, [%rd31+64];
	ld.global.f64 	%fd253, [%rd31+72];
	ld.global.u32 	%r186, [%rd31+80];
	ld.global.f64 	%fd263, [%rd31+88];
	bra.uni 	$L__BB18_19;
$L__BB18_17:
	add.s32 	%r82, %r31, %r30;
	setp.ge.s32 	%p7, %r3, %r82;
	@%p7 bra 	$L__BB18_19;
	cvt.u64.u32 	%rd32, %r26;
	setp.lt.s32 	%p8, %r3, %r30;
	sub.s32 	%r83, %r3, %r30;
	cvt.s64.s32 	%rd33, %r83;
	cvt.u64.u32 	%rd34, %r3;
	cvt.u64.u32 	%rd35, %r29;
	cvt.u64.u32 	%rd36, %r27;
	add.s64 	%rd37, %rd32, %rd36;
	add.s64 	%rd38, %rd37, %rd35;
	cvt.u64.u32 	%rd39, %r28;
	add.s64 	%rd40, %rd39, %rd32;
	selp.b64 	%rd41, %rd40, %rd38, %p8;
	selp.b64 	%rd42, %rd34, %rd33, %p8;
	add.s64 	%rd43, %rd42, %rd41;
	mad.lo.s64 	%rd44, %rd43, 96, %rd1;
	ld.global.f64 	%fd262, [%rd44];
	ld.global.f64 	%fd261, [%rd44+8];
	ld.global.f64 	%fd260, [%rd44+16];
	ld.global.f64 	%fd259, [%rd44+24];
	ld.global.f64 	%fd258, [%rd44+32];
	ld.global.f64 	%fd257, [%rd44+40];
	ld.global.f64 	%fd256, [%rd44+48];
	ld.global.f64 	%fd255, [%rd44+56];
	ld.global.f64 	%fd254, [%rd44+64];
	ld.global.f64 	%fd253, [%rd44+72];
	ld.global.u32 	%r186, [%rd44+80];
	ld.global.f64 	%fd263, [%rd44+88];
$L__BB18_19:
	mov.u32 	%r84, _ZZN3cub18CUB_300001_SM_10006detail10merge_sort26DeviceMergeSortMergeKernelINS2_10policy_hubIP8DataNodeE9Policy600ES6_PNS0_8NullTypeES6_SA_j11cmp_featureS5_S9_EEvbT2_T3_T4_PT6_PT7_T5_PSE_SE_NS1_7vsmem_tEE19static_temp_storage;
	mad.lo.s32 	%r85, %r3, 96, %r84;
	st.shared.v2.f64 	[%r85], {%fd262, %fd261};
	st.shared.v2.f64 	[%r85+16], {%fd260, %fd259};
	st.shared.v2.f64 	[%r85+32], {%fd258, %fd257};
	st.shared.v2.f64 	[%r85+48], {%fd256, %fd255};
	st.shared.v2.f64 	[%r85+64], {%fd254, %fd253};
	st.shared.u32 	[%r85+80], %r186;
	st.shared.f64 	[%r85+88], %fd263;
	bar.sync 	0;
	// begin inline asm
	griddepcontrol.launch_dependents;
	// end inline asm
	add.s32 	%r35, %r31, %r30;
	min.s32 	%r36, %r3, %r35;
	setp.lt.s32 	%p9, %r36, %r31;
	sub.s32 	%r86, %r36, %r31;
	selp.b32 	%r189, 0, %r86, %p9;
	min.s32 	%r187, %r30, %r36;
	setp.ge.s32 	%p10, %r189, %r187;
	@%p10 bra 	$L__BB18_22;
	add.s32 	%r39, %r36, %r30;
	mul.wide.s32 	%rd45, %r1, 8;
	add.s64 	%rd8, %rd5, %rd45;
	add.s64 	%rd9, %rd4, %rd45;
$L__BB18_21:
	sub.s32 	%r87, %r187, %r189;
	shr.u32 	%r88, %r87, 31;
	add.s32 	%r89, %r87, %r88;
	shr.s32 	%r90, %r89, 1;
	add.s32 	%r91, %r90, %r189;
	mad.lo.s32 	%r93, %r91, 96, %r84;
	ld.shared.v2.f64 	{%fd157, %fd158}, [%r93];
	ld.shared.v2.f64 	{%fd159, %fd160}, [%r93+16];
	ld.shared.v2.f64 	{%fd161, %fd162}, [%r93+32];
	ld.shared.v2.f64 	{%fd163, %fd164}, [%r93+48];
	ld.shared.v2.f64 	{%fd165, %fd166}, [%r93+64];
	ld.shared.u32 	%r94, [%r93+80];
	ld.shared.f64 	%fd167, [%r93+88];
	st.local.f64 	[%rd4], %fd157;
	st.local.f64 	[%rd4+8], %fd158;
	st.local.f64 	[%rd4+16], %fd159;
	st.local.f64 	[%rd4+24], %fd160;
	st.local.f64 	[%rd4+32], %fd161;
	st.local.f64 	[%rd4+40], %fd162;
	st.local.f64 	[%rd4+48], %fd163;
	st.local.f64 	[%rd4+56], %fd164;
	st.local.f64 	[%rd4+64], %fd165;
	st.local.f64 	[%rd4+72], %fd166;
	st.local.u32 	[%rd4+80], %r94;
	st.local.f64 	[%rd4+88], %fd167;
	not.b32 	%r95, %r91;
	add.s32 	%r96, %r39, %r95;
	mad.lo.s32 	%r97, %r96, 96, %r84;
	ld.shared.v2.f64 	{%fd168, %fd169}, [%r97];
	ld.shared.v2.f64 	{%fd170, %fd171}, [%r97+16];
	ld.shared.v2.f64 	{%fd172, %fd173}, [%r97+32];
	ld.shared.v2.f64 	{%fd174, %fd175}, [%r97+48];
	ld.shared.v2.f64 	{%fd176, %fd177}, [%r97+64];
	ld.shared.u32 	%r98, [%r97+80];
	ld.shared.f64 	%fd178, [%r97+88];
	st.local.f64 	[%rd5], %fd168;
	st.local.f64 	[%rd5+8], %fd169;
	st.local.f64 	[%rd5+16], %fd170;
	st.local.f64 	[%rd5+24], %fd171;
	st.local.f64 	[%rd5+32], %fd172;
	st.local.f64 	[%rd5+40], %fd173;
	st.local.f64 	[%rd5+48], %fd174;
	st.local.f64 	[%rd5+56], %fd175;
	st.local.f64 	[%rd5+64], %fd176;
	st.local.f64 	[%rd5+72], %fd177;
	st.local.u32 	[%rd5+80], %r98;
	st.local.f64 	[%rd5+88], %fd178;
	ld.local.f64 	%fd179, [%rd8];
	ld.local.f64 	%fd180, [%rd9];
	setp.geu.f64 	%p11, %fd179, %fd180;
	add.s32 	%r99, %r91, 1;
	selp.b32 	%r189, %r99, %r189, %p11;
	selp.b32 	%r187, %r187, %r91, %p11;
	setp.lt.s32 	%p12, %r189, %r187;
	@%p12 bra 	$L__BB18_21;
$L__BB18_22:
	sub.s32 	%r100, %r36, %r189;
	add.s32 	%r101, %r100, %r30;
	mov.u32 	%r102, _ZZN3cub18CUB_300001_SM_10006detail10merge_sort26DeviceMergeSortMergeKernelINS2_10policy_hubIP8DataNodeE9Policy600ES6_PNS0_8NullTypeES6_SA_j11cmp_featureS5_S9_EEvbT2_T3_T4_PT6_PT7_T5_PSE_SE_NS1_7vsmem_tEE19static_temp_storage;
	mad.lo.s32 	%r103, %r189, 96, %r102;
	ld.shared.v2.f64 	{%fd100, %fd101}, [%r103];
	ld.shared.v2.f64 	{%fd102, %fd103}, [%r103+16];
	ld.shared.v2.f64 	{%fd104, %fd105}, [%r103+32];
	ld.shared.v2.f64 	{%fd106, %fd107}, [%r103+48];
	ld.shared.v2.f64 	{%fd108, %fd109}, [%r103+64];
	ld.shared.u32 	%r45, [%r103+80];
	ld.shared.f64 	%fd110, [%r103+88];
	st.local.f64 	[%rd4], %fd100;
	st.local.f64 	[%rd4+8], %fd101;
	st.local.f64 	[%rd4+16], %fd102;
	st.local.f64 	[%rd4+24], %fd103;
	st.local.f64 	[%rd4+32], %fd104;
	st.local.f64 	[%rd4+40], %fd105;
	st.local.f64 	[%rd4+48], %fd106;
	st.local.f64 	[%rd4+56], %fd107;
	st.local.f64 	[%rd4+64], %fd108;
	st.local.f64 	[%rd4+72], %fd109;
	st.local.u32 	[%rd4+80], %r45;
	st.local.f64 	[%rd4+88], %fd110;
	mad.lo.s32 	%r104, %r101, 96, %r102;
	ld.shared.v2.f64 	{%fd264, %fd265}, [%r104];
	ld.shared.v2.f64 	{%fd266, %fd267}, [%r104+16];
	ld.shared.v2.f64 	{%fd268, %fd269}, [%r104+32];
	ld.shared.v2.f64 	{%fd270, %fd271}, [%r104+48];
	ld.shared.v2.f64 	{%fd272, %fd273}, [%r104+64];
	ld.shared.u32 	%r190, [%r104+80];
	ld.shared.f64 	%fd274, [%r104+88];
	st.local.f64 	[%rd5], %fd264;
	st.local.f64 	[%rd5+8], %fd265;
	st.local.f64 	[%rd5+16], %fd266;
	st.local.f64 	[%rd5+24], %fd267;
	st.local.f64 	[%rd5+32], %fd268;
	st.local.f64 	[%rd5+40], %fd269;
	st.local.f64 	[%rd5+48], %fd270;
	st.local.f64 	[%rd5+56], %fd271;
	st.local.f64 	[%rd5+64], %fd272;
	st.local.f64 	[%rd5+72], %fd273;
	st.local.u32 	[%rd5+80], %r190;
	st.local.f64 	[%rd5+88], %fd274;
	setp.ge.s32 	%p13, %r101, %r35;
	@%p13 bra 	$L__BB18_25;
	setp.ge.s32 	%p14, %r189, %r30;
	@%p14 bra 	$L__BB18_26;
	mul.wide.s32 	%rd46, %r1, 8;
	add.s64 	%rd47, %rd5, %rd46;
	ld.local.f64 	%fd181, [%rd47];
	add.s64 	%rd48, %rd4, %rd46;
	ld.local.f64 	%fd182, [%rd48];
	setp.lt.f64 	%p15, %fd181, %fd182;
	@%p15 bra 	$L__BB18_26;
$L__BB18_25:
	mov.f64 	%fd264, %fd100;
	mov.f64 	%fd265, %fd101;
	mov.f64 	%fd266, %fd102;
	mov.f64 	%fd267, %fd103;
	mov.f64 	%fd268, %fd104;
	mov.f64 	%fd269, %fd105;
	mov.f64 	%fd270, %fd106;
	mov.f64 	%fd271, %fd107;
	mov.f64 	%fd272, %fd108;
	mov.f64 	%fd273, %fd109;
	mov.u32 	%r190, %r45;
	mov.f64 	%fd274, %fd110;
$L__BB18_26:
	ld.param.s8 	%rs3, [_ZN3cub18CUB_300001_SM_10006detail10merge_sort26DeviceMergeSortMergeKernelINS2_10policy_hubIP8DataNodeE9Policy600ES6_PNS0_8NullTypeES6_SA_j11cmp_featureS5_S9_EEvbT2_T3_T4_PT6_PT7_T5_PSE_SE_NS1_7vsmem_tE_param_0];
	mov.u32 	%r48, %tid.x;
	mov.u32 	%r105, %ctaid.x;
	shl.b32 	%r49, %r105, 8;
	setp.eq.s16 	%p16, %rs3, 0;
	bar.sync 	0;
	@%p16 bra 	$L__BB18_31;
	// begin inline asm
	mov.u32 %r106, %laneid;
	// end inline asm
	and.b32  	%r50, %r48, 992;
	add.s32 	%r107, %r106, %r50;
	mov.u32 	%r108, _ZZN3cub18CUB_300001_SM_10006detail10merge_sort26DeviceMergeSortMergeKernelINS2_10policy_hubIP8DataNodeE9Policy600ES6_PNS0_8NullTypeES6_SA_j11cmp_featureS5_S9_EEvbT2_T3_T4_PT6_PT7_T5_PSE_SE_NS1_7vsmem_tEE19static_temp_storage;
	mad.lo.s32 	%r109, %r107, 96, %r108;
	st.shared.v2.f64 	[%r109], {%fd264, %fd265};
	st.shared.v2.f64 	[%r109+16], {%fd266, %fd267};
	st.shared.v2.f64 	[%r109+32], {%fd268, %fd269};
	st.shared.v2.f64 	[%r109+48], {%fd270, %fd271};
	st.shared.v2.f64 	[%r109+64], {%fd272, %fd273};
	st.shared.u32 	[%r109+80], %r190;
	st.shared.f64 	[%r109+88], %fd274;
	bar.warp.sync 	-1;
	ld.shared.v2.f64 	{%fd134, %fd133}, [%r109];
	ld.shared.v2.f64 	{%fd136, %fd135}, [%r109+16];
	ld.shared.v2.f64 	{%fd138, %fd137}, [%r109+32];
	ld.shared.v2.f64 	{%fd140, %fd139}, [%r109+48];
	ld.shared.v2.f64 	{%fd142, %fd141}, [%r109+64];
	ld.shared.u32 	%r51, [%r109+80];
	ld.shared.f64 	%fd143, [%r109+88];
	setp.ne.s32 	%p17, %r48, 0;
	@%p17 bra 	$L__BB18_29;
	st.volatile.shared.u32 	[_ZZN3cub18CUB_300001_SM_10006detail10merge_sort26DeviceMergeSortMergeKernelINS2_10policy_hubIP8DataNodeE9Policy600ES6_PNS0_8NullTypeES6_SA_j11cmp_featureS5_S9_EEvbT2_T3_T4_PT6_PT7_T5_PSE_SE_NS1_7vsmem_tEE19static_temp_storage+24576], %r35;
$L__BB18_29:
	ld.param.u64 	%rd101, [_ZN3cub18CUB_300001_SM_10006detail10merge_sort26DeviceMergeSortMergeKernelINS2_10policy_hubIP8DataNodeE9Policy600ES6_PNS0_8NullTypeES6_SA_j11cmp_featureS5_S9_EEvbT2_T3_T4_PT6_PT7_T5_PSE_SE_NS1_7vsmem_tE_param_4];
	bar.sync 	0;
	ld.volatile.shared.u32 	%r110, [_ZZN3cub18CUB_300001_SM_10006detail10merge_sort26DeviceMergeSortMergeKernelINS2_10policy_hubIP8DataNodeE9Policy600ES6_PNS0_8NullTypeES6_SA_j11cmp_featureS5_S9_EEvbT2_T3_T4_PT6_PT7_T5_PSE_SE_NS1_7vsmem_tEE19static_temp_storage+24576];
	and.b32  	%r111, %r48, 31;
	add.s32 	%r112, %r50, %r111;
	cvt.u64.u32 	%rd49, %r112;
	cvt.u64.u32 	%rd50, %r49;
	add.s64 	%rd51, %rd49, %rd50;
	cvta.to.global.u64 	%rd52, %rd101;
	mad.lo.s64 	%rd10, %rd51, 96, %rd52;
	setp.ge.s32 	%p18, %r112, %r110;
	@%p18 bra 	$L__BB18_35;
	st.global.f64 	[%rd10], %fd134;
	st.global.f64 	[%rd10+8], %fd133;
	st.global.f64 	[%rd10+16], %fd136;
	st.global.f64 	[%rd10+24], %fd135;
	st.global.f64 	[%rd10+32], %fd138;
	st.global.f64 	[%rd10+40], %fd137;
	st.global.f64 	[%rd10+48], %fd140;
	st.global.f64 	[%rd10+56], %fd139;
	st.global.f64 	[%rd10+64], %fd142;
	st.global.f64 	[%rd10+72], %fd141;
	st.global.u32 	[%rd10+80], %r51;
	st.global.f64 	[%rd10+88], %fd143;
	bra.uni 	$L__BB18_35;
$L__BB18_31:
	// begin inline asm
	mov.u32 %r113, %laneid;
	// end inline asm
	and.b32  	%r52, %r48, 992;
	add.s32 	%r114, %r113, %r52;
	mov.u32 	%r115, _ZZN3cub18CUB_300001_SM_10006detail10merge_sort26DeviceMergeSortMergeKernelINS2_10policy_hubIP8DataNodeE9Policy600ES6_PNS0_8NullTypeES6_SA_j11cmp_featureS5_S9_EEvbT2_T3_T4_PT6_PT7_T5_PSE_SE_NS1_7vsmem_tEE19static_temp_storage;
	mad.lo.s32 	%r116, %r114, 96, %r115;
	st.shared.v2.f64 	[%r116], {%fd264, %fd265};
	st.shared.v2.f64 	[%r116+16], {%fd266, %fd267};
	st.shared.v2.f64 	[%r116+32], {%fd268, %fd269};
	st.shared.v2.f64 	[%r116+48], {%fd270, %fd271};
	st.shared.v2.f64 	[%r116+64], {%fd272, %fd273};
	st.shared.u32 	[%r116+80], %r190;
	st.shared.f64 	[%r116+88], %fd274;
	bar.warp.sync 	-1;
	ld.shared.v2.f64 	{%fd145, %fd144}, [%r116];
	ld.shared.v2.f64 	{%fd147, %fd146}, [%r116+16];
	ld.shared.v2.f64 	{%fd149, %fd148}, [%r116+32];
	ld.shared.v2.f64 	{%fd151, %fd150}, [%r116+48];
	ld.shared.v2.f64 	{%fd153, %fd152}, [%r116+64];
	ld.shared.u32 	%r53, [%r116+80];
	ld.shared.f64 	%fd154, [%r116+88];
	setp.ne.s32 	%p19, %r48, 0;
	@%p19 bra 	$L__BB18_33;
	st.volatile.shared.u32 	[_ZZN3cub18CUB_300001_SM_10006detail10merge_sort26DeviceMergeSortMergeKernelINS2_10policy_hubIP8DataNodeE9Policy600ES6_PNS0_8NullTypeES6_SA_j11cmp_featureS5_S9_EEvbT2_T3_T4_PT6_PT7_T5_PSE_SE_NS1_7vsmem_tEE19static_temp_storage+24576], %r35;
$L__BB18_33:
	ld.param.u64 	%rd99, [_ZN3cub18CUB_300001_SM_10006detail10merge_sort26DeviceMergeSortMergeKernelINS2_10policy_hubIP8DataNodeE9Policy600ES6_PNS0_8NullTypeES6_SA_j11cmp_featureS5_S9_EEvbT2_T3_T4_PT6_PT7_T5_PSE_SE_NS1_7vsmem_tE_param_1];
	bar.sync 	0;
	ld.volatile.shared.u32 	%r117, [_ZZN3cub18CUB_300001_SM_10006detail10merge_sort26DeviceMergeSortMergeKernelINS2_10policy_hubIP8DataNodeE9Policy600ES6_PNS0_8NullTypeES6_SA_j11cmp_featureS5_S9_EEvbT2_T3_T4_PT6_PT7_T5_PSE_SE_NS1_7vsmem_tEE19static_temp_storage+24576];
	and.b32  	%r118, %r48, 31;
	add.s32 	%r119, %r52, %r118;
	cvt.u64.u32 	%rd53, %r119;
	cvt.u64.u32 	%rd54, %r49;
	add.s64 	%rd55, %rd53, %rd54;
	cvta.to.global.u64 	%rd56, %rd99;
	mad.lo.s64 	%rd11, %rd55, 96, %rd56;
	setp.ge.s32 	%p20, %r119, %r117;
	@%p20 bra 	$L__BB18_35;
	st.global.f64 	[%rd11], %fd145;
	st.global.f64 	[%rd11+8], %fd144;
	st.global.f64 	[%rd11+16], %fd147;
	st.global.f64 	[%rd11+24], %fd146;
	st.global.f64 	[%rd11+32], %fd149;
	st.global.f64 	[%rd11+40], %fd148;
	st.global.f64 	[%rd11+48], %fd151;
	st.global.f64 	[%rd11+56], %fd150;
	st.global.f64 	[%rd11+64], %fd153;
	st.global.f64 	[%rd11+72], %fd152;
	st.global.u32 	[%rd11+80], %r53;
	st.global.f64 	[%rd11+88], %fd154;
$L__BB18_35:
	ret;

}
	// .globl	_ZN3cub18CUB_300001_SM_10006detail10merge_sort30DeviceMergeSortBlockSortKernelINS2_10policy_hubIP8DataNodeE9Policy600ES6_PNS0_8NullTypeES6_SA_m11cmp_featureS5_S9_EEvbT0_T1_T2_T3_T4_PT6_PT7_T5_NS1_7vsmem_tE
.visible .entry _ZN3cub18CUB_300001_SM_10006detail10merge_sort30DeviceMergeSortBlockSortKernelINS2_10policy_hubIP8DataNodeE9Policy600ES6_PNS0_8NullTypeES6_SA_m11cmp_featureS5_S9_EEvbT0_T1_T2_T3_T4_PT6_PT7_T5_NS1_7vsmem_tE(
	.param .u8 _ZN3cub18CUB_300001_SM_10006detail10merge_sort30DeviceMergeSortBlockSortKernelINS2_10policy_hubIP8DataNodeE9Policy600ES6_PNS0_8NullTypeES6_SA_m11cmp_featureS5_S9_EEvbT0_T1_T2_T3_T4_PT6_PT7_T5_NS1_7vsmem_tE_param_0,
	.param .u64 .ptr .align 1 _ZN3cub18CUB_300001_SM_10006detail10merge_sort30DeviceMergeSortBlockSortKernelINS2_10policy_hubIP8DataNodeE9Policy600ES6_PNS0_8NullTypeES6_SA_m11cmp_featureS5_S9_EEvbT0_T1_T2_T3_T4_PT6_PT7_T5_NS1_7vsmem_tE_param_1,
	.param .u64 .ptr .align 1 _ZN3cub18CUB_300001_SM_10006detail10merge_sort30DeviceMergeSortBlockSortKernelINS2_10policy_hubIP8DataNodeE9Policy600ES6_PNS0_8NullTypeES6_SA_m11cmp_featureS5_S9_EEvbT0_T1_T2_T3_T4_PT6_PT7_T5_NS1_7vsmem_tE_param_2,
	.param .u64 .ptr .align 1 _ZN3cub18CUB_300001_SM_10006detail10merge_sort30DeviceMergeSortBlockSortKernelINS2_10policy_hubIP8DataNodeE9Policy600ES6_PNS0_8NullTypeES6_SA_m11cmp_featureS5_S9_EEvbT0_T1_T2_T3_T4_PT6_PT7_T5_NS1_7vsmem_tE_param_3,
	.param .u64 .ptr .align 1 _ZN3cub18CUB_300001_SM_10006detail10merge_sort30DeviceMergeSortBlockSortKernelINS2_10policy_hubIP8DataNodeE9Policy600ES6_PNS0_8NullTypeES6_SA_m11cmp_featureS5_S9_EEvbT0_T1_T2_T3_T4_PT6_PT7_T5_NS1_7vsmem_tE_param_4,
	.param .u64 _ZN3cub18CUB_300001_SM_10006detail10merge_sort30DeviceMergeSortBlockSortKernelINS2_10policy_hubIP8DataNodeE9Policy600ES6_PNS0_8NullTypeES6_SA_m11cmp_featureS5_S9_EEvbT0_T1_T2_T3_T4_PT6_PT7_T5_NS1_7vsmem_tE_param_5,
	.param .u64 .ptr .align 1 _ZN3cub18CUB_300001_SM_10006detail10merge_sort30DeviceMergeSortBlockSortKernelINS2_10policy_hubIP8DataNodeE9Policy600ES6_PNS0_8NullTypeES6_SA_m11cmp_featureS5_S9_EEvbT0_T1_T2_T3_T4_PT6_PT7_T5_NS1_7vsmem_tE_param_6,
	.param .u64 .ptr .align 1 _ZN3cub18CUB_300001_SM_10006detail10merge_sort30DeviceMergeSortBlockSortKernelINS2_10policy_hubIP8DataNodeE9Policy600ES6_PNS0_8NullTypeES6_SA_m11cmp_featureS5_S9_EEvbT0_T1_T2_T3_T4_PT6_PT7_T5_NS1_7vsmem_tE_param_7,
	.param .align 4 .b8 _ZN3cub18CUB_300001_SM_10006detail10merge_sort30DeviceMergeSortBlockSortKernelINS2_10policy_hubIP8DataNodeE9Policy600ES6_PNS0_8NullTypeES6_SA_m11cmp_featureS5_S9_EEvbT0_T1_T2_T3_T4_PT6_PT7_T5_NS1_7vsmem_tE_param_8[4],
	.param .align 8 .b8 _ZN3cub18CUB_300001_SM_10006detail10merge_sort30DeviceMergeSortBlockSortKernelINS2_10policy_hubIP8DataNodeE9Policy600ES6_PNS0_8NullTypeES6_SA_m11cmp_featureS5_S9_EEvbT0_T1_T2_T3_T4_PT6_PT7_T5_NS1_7vsmem_tE_param_9[8]
)
.maxntid 256
{
	.local .align 8 .b8 	__local_depot19[192];
	.reg .b64 	%SP;
	.reg .b64 	%SPL;
	.reg .pred 	%p<192>;
	.reg .b16 	%rs<4>;
	.reg .b32 	%r<801>;
	.reg .b64 	%rd<62>;
	.reg .b64 	%fd<1399>;
	// demoted variable
	.shared .align 16 .b8 _ZZN3cub18CUB_300001_SM_10006detail10merge_sort30DeviceMergeSortBlockSortKernelINS2_10policy_hubIP8DataNodeE9Policy600ES6_PNS0_8NullTypeES6_SA_m11cmp_featureS5_S9_EEvbT0_T1_T2_T3_T4_PT6_PT7_T5_NS1_7vsmem_tEE19static_temp_storage[24672];
	mov.u64 	%SPL, __local_depot19;
	ld.param.u32 	%r1, [_ZN3cub18CUB_300001_SM_10006detail10merge_sort30DeviceMergeSortBlockSortKernelINS2_10policy_hubIP8DataNodeE9Policy600ES6_PNS0_8NullTypeES6_SA_m11cmp_featureS5_S9_EEvbT0_T1_T2_T3_T4_PT6_PT7_T5_NS1_7vsmem_tE_param_8];
	ld.param.u64 	%rd28, [_ZN3cub18CUB_300001_SM_10006detail10merge_sort30DeviceMergeSortBlockSortKernelINS2_10policy_hubIP8DataNodeE9Policy600ES6_PNS0_8NullTypeES6_SA_m11cmp_featureS5_S9_EEvbT0_T1_T2_T3_T4_PT6_PT7_T5_NS1_7vsmem_tE_param_1];
	ld.param.u64 	%rd26, [_ZN3cub18CUB_300001_SM_10006detail10merge_sort30DeviceMergeSortBlockSortKernelINS2_10policy_hubIP8DataNodeE9Policy600ES6_PNS0_8NullTypeES6_SA_m11cmp_featureS5_S9_EEvbT0_T1_T2_T3_T4_PT6_PT7_T5_NS1_7vsmem_tE_param_5];
	cvta.to.global.u64 	%rd1, %rd28;
	add.u64 	%rd2, %SPL, 0;
	add.u64 	%rd3, %SPL, 96;
	add.u64 	%rd4, %SPL, 0;
	add.u64 	%rd5, %SPL, 96;
	add.u64 	%rd6, %SPL, 0;
	add.u64 	%rd7, %SPL, 96;
	add.u64 	%rd8, %SPL, 0;
	add.u64 	%rd9, %SPL, 96;
	mov.u32 	%r301, %ctaid.x;
	cvt.u64.u32 	%rd37, %r301;
	mov.u32 	%r302, %nctaid.x;
	cvt.u64.u32 	%rd38, %r302;
	mul.wide.u32 	%rd10, %r301, 256;
	add.s64 	%rd39, %rd38, -1;
	setp.le.u64 	%p15, %rd39, %rd37;
	@%p15 bra 	$L__BB19_73;
	// begin inline asm
	griddepcontrol.wait;
	// end inline asm
	mov.u32 	%r2, %tid.x;
	and.b32  	%r3, %r2, 31;
	and.b32  	%r4, %r2, 992;
	or.b32  	%r506, %r4, %r3;
	cvt.u64.u32 	%rd50, %r506;
	add.s64 	%rd11, %rd10, %rd50;
	mad.lo.s64 	%rd51, %rd11, 96, %rd1;
	// begin inline asm
	mov.u32 %r505, %laneid;
	// end inline asm
	add.s32 	%r507, %r505, %r4;
	mov.u32 	%r508, _ZZN3cub18CUB_300001_SM_10006detail10merge_sort30DeviceMergeSortBlockSortKernelINS2_10policy_hubIP8DataNodeE9Policy600ES6_PNS0_8NullTypeES6_SA_m11cmp_featureS5_S9_EEvbT0_T1_T2_T3_T4_PT6_PT7_T5_NS1_7vsmem_tEE19static_temp_storage;
	mad.lo.s32 	%r5, %r507, 96, %r508;
	ld.global.v2.u32 	{%r509, %r510}, [%rd51];
	ld.global.v2.u32 	{%r511, %r512}, [%rd51+8];
	ld.global.v2.u32 	{%r513, %r514}, [%rd51+16];
	ld.global.v2.u32 	{%r515, %r516}, [%rd51+24];
	ld.global.v2.u32 	{%r517, %r518}, [%rd51+32];
	ld.global.v2.u32 	{%r519, %r520}, [%rd51+40];
	ld.global.v2.u32 	{%r521, %r522}, [%rd51+48];
	ld.global.v2.u32 	{%r523, %r524}, [%rd51+56];
	ld.global.v2.u32 	{%r525, %r526}, [%rd51+64];
	ld.global.v2.u32 	{%r527, %r528}, [%rd51+72];
	.pragma "used_bytes_mask 15";
	ld.global.v2.u32 	{%r529, %r530}, [%rd51+80];
	ld.global.v2.u32 	{%r531, %r532}, [%rd51+88];
	st.shared.v4.u32 	[%r5], {%r509, %r510, %r511, %r512};
	st.shared.v4.u32 	[%r5+16], {%r513, %r514, %r515, %r516};
	st.shared.v4.u32 	[%r5+32], {%r517, %r518, %r519, %r520};
	st.shared.v4.u32 	[%r5+48], {%r521, %r522, %r523, %r524};
	st.shared.v4.u32 	[%r5+64], {%r525, %r526, %r527, %r528};
	st.shared.v4.u32 	[%r5+80], {%r529, %r530, %r531, %r532};
	bar.warp.sync 	-1;
	ld.shared.v2.f64 	{%fd887, %fd888}, [%r5];
	ld.shared.v2.f64 	{%fd889, %fd890}, [%r5+16];
	ld.shared.v2.f64 	{%fd891, %fd892}, [%r5+32];
	ld.shared.v2.f64 	{%fd893, %fd894}, [%r5+48];
	ld.shared.v2.f64 	{%fd895, %fd896}, [%r5+64];
	ld.shared.u32 	%r533, [%r5+80];
	ld.shared.f64 	%fd897, [%r5+88];
	bar.sync 	0;
	// begin inline asm
	griddepcontrol.launch_dependents;
	// end inline asm
	mad.lo.s32 	%r6, %r2, 96, %r508;
	cvt.s64.s32 	%rd12, %r1;
	mul.wide.s32 	%rd52, %r1, 8;
	add.s64 	%rd13, %rd9, %rd52;
	add.s64 	%rd14, %rd8, %rd52;
	bar.sync 	0;
	st.shared.v2.f64 	[%r6], {%fd887, %fd888};
	st.shared.v2.f64 	[%r6+16], {%fd889, %fd890};
	st.shared.v2.f64 	[%r6+32], {%fd891, %fd892};
	st.shared.v2.f64 	[%r6+48], {%fd893, %fd894};
	st.shared.v2.f64 	[%r6+64], {%fd895, %fd896};
	st.shared.u32 	[%r6+80], %r533;
	st.shared.f64 	[%r6+88], %fd897;
	bar.sync 	0;
	and.b32  	%r534, %r2, 1022;
	and.b32  	%r7, %r2, 1;
	min.u32 	%r8, %r534, 256;
	min.u32 	%r9, %r534, 255;
	add.s32 	%r10, %r9, 1;
	min.u32 	%r535, %r534, 254;
	add.s32 	%r11, %r535, 2;
	sub.s32 	%r536, %r10, %r8;
	sub.s32 	%r537, %r11, %r10;
	setp.lt.s32 	%p100, %r7, %r537;
	sub.s32 	%r538, %r7, %r537;
	selp.b32 	%r738, 0, %r538, %p100;
	min.s32 	%r736, %r536, %r7;
	setp.ge.s32 	%p101, %r738, %r736;
	@%p101 bra 	$L__BB19_3;
$L__BB19_2:
	sub.s32 	%r539, %r736, %r738;
	shr.u32 	%r540, %r539, 31;
	add.s32 	%r541, %r539, %r540;
	shr.s32 	%r542, %r541, 1;
	add.s32 	%r543, %r542, %r738;
	add.s32 	%r544, %r543, %r8;
	mad.lo.s32 	%r546, %r544, 96, %r508;
	ld.shared.v2.f64 	{%fd898, %fd899}, [%r546];
	ld.shared.v2.f64 	{%fd900, %fd901}, [%r546+16];
	ld.shared.v2.f64 	{%fd902, %fd903}, [%r546+32];
	ld.shared.v2.f64 	{%fd904, %fd905}, [%r546+48];
	ld.shared.v2.f64 	{%fd906, %fd907}, [%r546+64];
	ld.shared.u32 	%r547, [%r546+80];
	ld.shared.f64 	%fd908, [%r546+88];
	st.local.f64 	[%rd8], %fd898;
	st.local.f64 	[%rd8+8], %fd899;
	st.local.f64 	[%rd8+16], %fd900;
	st.local.f64 	[%rd8+24], %fd901;
	st.local.f64 	[%rd8+32], %fd902;
	st.local.f64 	[%rd8+40], %fd903;
	st.local.f64 	[%rd8+48], %fd904;
	st.local.f64 	[%rd8+56], %fd905;
	st.local.f64 	[%rd8+64], %fd906;
	st.local.f64 	[%rd8+72], %fd907;
	st.local.u32 	[%rd8+80], %r547;
	st.local.f64 	[%rd8+88], %fd908;
	not.b32 	%r548, %r543;
	add.s32 	%r549, %r9, %r7;
	add.s32 	%r550, %r549, %r548;
	mad.lo.s32 	%r551, %r550, 96, %r508;
	ld.shared.v2.f64 	{%fd909, %fd910}, [%r551+96];
	ld.shared.v2.f64 	{%fd911, %fd912}, [%r551+112];
	ld.shared.v2.f64 	{%fd913, %fd914}, [%r551+128];
	ld.shared.v2.f64 	{%fd915, %fd916}, [%r551+144];
	ld.shared.v2.f64 	{%fd917, %fd918}, [%r551+160];
	ld.shared.u32 	%r552, [%r551+176];
	ld.shared.f64 	%fd919, [%r551+184];
	st.local.f64 	[%rd9], %fd909;
	st.local.f64 	[%rd9+8], %fd910;
	st.local.f64 	[%rd9+16], %fd911;
	st.local.f64 	[%rd9+24], %fd912;
	st.local.f64 	[%rd9+32], %fd913;
	st.local.f64 	[%rd9+40], %fd914;
	st.local.f64 	[%rd9+48], %fd915;
	st.local.f64 	[%rd9+56], %fd916;
	st.local.f64 	[%rd9+64], %fd917;
	st.local.f64 	[%rd9+72], %fd918;
	st.local.u32 	[%rd9+80], %r552;
	st.local.f64 	[%rd9+88], %fd919;
	ld.local.f64 	%fd920, [%rd13];
	ld.local.f64 	%fd921, [%rd14];
	setp.geu.f64 	%p102, %fd920, %fd921;
	add.s32 	%r553, %r543, 1;
	selp.b32 	%r738, %r553, %r738, %p102;
	selp.b32 	%r736, %r736, %r543, %p102;
	setp.lt.s32 	%p103, %r738, %r736;
	@%p103 bra 	$L__BB19_2;
$L__BB19_3:
	shl.b64 	%rd53, %rd12, 3;
	add.s64 	%rd15, %rd7, %rd53;
	add.s64 	%rd16, %rd6, %rd53;
	add.s32 	%r19, %r738, %r8;
	add.s32 	%r554, %r10, %r7;
	sub.s32 	%r555, %r554, %r738;
	add.s32 	%r556, %r9, %r7;
	sub.s32 	%r557, %r556, %r738;
	mov.u32 	%r558, _ZZN3cub18CUB_300001_SM_10006detail10merge_sort30DeviceMergeSortBlockSortKernelINS2_10policy_hubIP8DataNodeE9Policy600ES6_PNS0_8NullTypeES6_SA_m11cmp_featureS5_S9_EEvbT0_T1_T2_T3_T4_PT6_PT7_T5_NS1_7vsmem_tEE19static_temp_storage;
	mad.lo.s32 	%r20, %r19, 96, %r558;
	ld.shared.v2.f64 	{%fd1, %fd2}, [%r20];
	ld.shared.v2.f64 	{%fd3, %fd4}, [%r20+16];
	ld.shared.v2.f64 	{%fd5, %fd6}, [%r20+32];
	ld.shared.v2.f64 	{%fd7, %fd8}, [%r20+48];
	ld.shared.v2.f64 	{%fd9, %fd10}, [%r20+64];
	ld.shared.u32 	%r21, [%r20+80];
	ld.shared.f64 	%fd11, [%r20+88];
	st.local.f64 	[%rd6], %fd1;
	st.local.f64 	[%rd6+8], %fd2;
	st.local.f64 	[%rd6+16], %fd3;
	st.local.f64 	[%rd6+24], %fd4;
	st.local.f64 	[%rd6+32], %fd5;
	st.local.f64 	[%rd6+40], %fd6;
	st.local.f64 	[%rd6+48], %fd7;
	st.local.f64 	[%rd6+56], %fd8;
	st.local.f64 	[%rd6+64], %fd9;
	st.local.f64 	[%rd6+72], %fd10;
	st.local.u32 	[%rd6+80], %r21;
	st.local.f64 	[%rd6+88], %fd11;
	mad.lo.s32 	%r22, %r557, 96, %r558;
	ld.shared.v2.f64 	{%fd1212, %fd1213}, [%r22+96];
	ld.shared.v2.f64 	{%fd1214, %fd1215}, [%r22+112];
	ld.shared.v2.f64 	{%fd1216, %fd1217}, [%r22+128];
	ld.shared.v2.f64 	{%fd1218, %fd1219}, [%r22+144];
	ld.shared.v2.f64 	{%fd1220, %fd1221}, [%r22+160];
	ld.shared.u32 	%r739, [%r22+176];
	ld.shared.f64 	%fd1222, [%r22+184];
	st.local.f64 	[%rd7], %fd1212;
	st.local.f64 	[%rd7+8], %fd1213;
	st.local.f64 	[%rd7+16], %fd1214;
	st.local.f64 	[%rd7+24], %fd1215;
	st.local.f64 	[%rd7+32], %fd1216;
	st.local.f64 	[%rd7+40], %fd1217;
	st.local.f64 	[%rd7+48], %fd1218;
	st.local.f64 	[%rd7+56], %fd1219;
	st.local.f64 	[%rd7+64], %fd1220;
	st.local.f64 	[%rd7+72], %fd1221;
	st.local.u32 	[%rd7+80], %r739;
	st.local.f64 	[%rd7+88], %fd1222;
	setp.ge.s32 	%p104, %r555, %r11;
	@%p104 bra 	$L__BB19_6;
	setp.gt.s32 	%p106, %r19, %r9;
	mov.pred 	%p178, -1;
	@%p106 bra 	$L__BB19_7;
	ld.local.f64 	%fd922, [%rd15];
	ld.local.f64 	%fd923, [%rd16];
	setp.lt.f64 	%p108, %fd922, %fd923;
	@%p108 bra 	$L__BB19_7;
$L__BB19_6:
	mov.pred 	%p178, 0;
	mov.f64 	%fd1212, %fd1;
	mov.f64 	%fd1213, %fd2;
	mov.f64 	%fd1214, %fd3;
	mov.f64 	%fd1215, %fd4;
	mov.f64 	%fd1216, %fd5;
	mov.f64 	%fd1217, %fd6;
	mov.f64 	%fd1218, %fd7;
	mov.f64 	%fd1219, %fd8;
	mov.f64 	%fd1220, %fd9;
	mov.f64 	%fd1221, %fd10;
	mov.u32 	%r739, %r21;
	mov.f64 	%fd1222, %fd11;
$L__BB19_7:
	not.pred 	%p110, %p178;
	@%p110 bra 	$L__BB19_9;
	ld.shared.v2.f64 	{%fd932, %fd933}, [%r22+192];
	ld.shared.v2.f64 	{%fd934, %fd935}, [%r22+208];
	st.local.f64 	[%rd7], %fd932;
	st.local.f64 	[%rd7+8], %fd933;
	st.local.f64 	[%rd7+16], %fd934;
	st.local.f64 	[%rd7+24], %fd935;
	bra.uni 	$L__BB19_10;
$L__BB19_9:
	ld.shared.v2.f64 	{%fd924, %fd925}, [%r20+96];
	ld.shared.v2.f64 	{%fd926, %fd927}, [%r20+112];
	ld.shared.v2.f64 	{%fd928, %fd929}, [%r20+128];
	ld.shared.v2.f64 	{%fd930, %fd931}, [%r20+144];
	st.local.f64 	[%rd6], %fd924;
	st.local.f64 	[%rd6+8], %fd925;
	st.local.f64 	[%rd6+16], %fd926;
	st.local.f64 	[%rd6+24], %fd927;
	st.local.f64 	[%rd6+32], %fd928;
	st.local.f64 	[%rd6+40], %fd929;
	st.local.f64 	[%rd6+48], %fd930;
	st.local.f64 	[%rd6+56], %fd931;
$L__BB19_10:
	bar.sync 	0;
	st.shared.v2.f64 	[%r6], {%fd1212, %fd1213};
	st.shared.v2.f64 	[%r6+16], {%fd1214, %fd1215};
	st.shared.v2.f64 	[%r6+32], {%fd1216, %fd1217};
	st.shared.v2.f64 	[%r6+48], {%fd1218, %fd1219};
	st.shared.v2.f64 	[%r6+64], {%fd1220, %fd1221};
	st.shared.u32 	[%r6+80], %r739;
	st.shared.f64 	[%r6+88], %fd1222;
	bar.sync 	0;
	and.b32  	%r559, %r2, 1020;
	and.b32  	%r25, %r2, 3;
	min.u32 	%r26, %r559, 256;
	min.u32 	%r27, %r559, 254;
	add.s32 	%r28, %r27, 2;
	min.u32 	%r560, %r559, 252;
	add.s32 	%r29, %r560, 4;
	sub.s32 	%r561, %r28, %r26;
	sub.s32 	%r562, %r29, %r28;
	setp.lt.s32 	%p111, %r25, %r562;
	sub.s32 	%r563, %r25, %r562;
	selp.b32 	%r742, 0, %r563, %p111;
	min.s32 	%r740, %r561, %r25;
	setp.ge.s32 	%p112, %r742, %r740;
	@%p112 bra 	$L__BB19_12;
$L__BB19_11:
	sub.s32 	%r564, %r740, %r742;
	shr.u32 	%r565, %r564, 31;
	add.s32 	%r566, %r564, %r565;
	shr.s32 	%r567, %r566, 1;
	add.s32 	%r568, %r567, %r742;
	add.s32 	%r569, %r568, %r26;
	mov.u32 	%r570, _ZZN3cub18CUB_300001_SM_10006detail10merge_sort30DeviceMergeSortBlockSortKernelINS2_10policy_hubIP8DataNodeE9Policy600ES6_PNS0_8NullTypeES6_SA_m11cmp_featureS5_S9_EEvbT0_T1_T2_T3_T4_PT6_PT7_T5_NS1_7vsmem_tEE19static_temp_storage;
	mad.lo.s32 	%r571, %r569, 96, %r570;
	ld.shared.v2.f64 	{%fd936, %fd937}, [%r571];
	ld.shared.v2.f64 	{%fd938, %fd939}, [%r571+16];
	ld.shared.v2.f64 	{%fd940, %fd941}, [%r571+32];
	ld.shared.v2.f64 	{%fd942, %fd943}, [%r571+48];
	ld.shared.v2.f64 	{%fd944, %fd945}, [%r571+64];
	ld.shared.u32 	%r572, [%r571+80];
	ld.shared.f64 	%fd946, [%r571+88];
	st.local.f64 	[%rd8], %fd936;
	st.local.f64 	[%rd8+8], %fd937;
	st.local.f64 	[%rd8+16], %fd938;
	st.local.f64 	[%rd8+24], %fd939;
	st.local.f64 	[%rd8+32], %fd940;
	st.local.f64 	[%rd8+40], %fd941;
	st.local.f64 	[%rd8+48], %fd942;
	st.local.f64 	[%rd8+56], %fd943;
	st.local.f64 	[%rd8+64], %fd944;
	st.local.f64 	[%rd8+72], %fd945;
	st.local.u32 	[%rd8+80], %r572;
	st.local.f64 	[%rd8+88], %fd946;
	not.b32 	%r573, %r568;
	add.s32 	%r574, %r27, %r25;
	add.s32 	%r575, %r574, %r573;
	mad.lo.s32 	%r576, %r575, 96, %r570;
	ld.shared.v2.f64 	{%fd947, %fd948}, [%r576+192];
	ld.shared.v2.f64 	{%fd949, %fd950}, [%r576+208];
	ld.shared.v2.f64 	{%fd951, %fd952}, [%r576+224];
	ld.shared.v2.f64 	{%fd953, %fd954}, [%r576+240];
	ld.shared.v2.f64 	{%fd955, %fd956}, [%r576+256];
	ld.shared.u32 	%r577, [%r576+272];
	ld.shared.f64 	%fd957, [%r576+280];
	st.local.f64 	[%rd9], %fd947;
	st.local.f64 	[%rd9+8], %fd948;
	st.local.f64 	[%rd9+16], %fd949;
	st.local.f64 	[%rd9+24], %fd950;
	st.local.f64 	[%rd9+32], %fd951;
	st.local.f64 	[%rd9+40], %fd952;
	st.local.f64 	[%rd9+48], %fd953;
	st.local.f64 	[%rd9+56], %fd954;
	st.local.f64 	[%rd9+64], %fd955;
	st.local.f64 	[%rd9+72], %fd956;
	st.local.u32 	[%rd9+80], %r577;
	st.local.f64 	[%rd9+88], %fd957;
	ld.local.f64 	%fd958, [%rd13];
	ld.local.f64 	%fd959, [%rd14];
	setp.geu.f64 	%p113, %fd958, %fd959;
	add.s32 	%r578, %r568, 1;
	selp.b32 	%r742, %r578, %r742, %p113;
	selp.b32 	%r740, %r740, %r568, %p113;
	setp.lt.s32 	%p114, %r742, %r740;
	@%p114 bra 	$L__BB19_11;
$L__BB19_12:
	add.s32 	%r37, %r742, %r26;
	add.s32 	%r579, %r28, %r25;
	sub.s32 	%r580, %r579, %r742;
	add.s32 	%r581, %r27, %r25;
	sub.s32 	%r582, %r581, %r742;
	mov.u32 	%r583, _ZZN3cub18CUB_300001_SM_10006detail10merge_sort30DeviceMergeSortBlockSortKernelINS2_10policy_hubIP8DataNodeE9Policy600ES6_PNS0_8NullTypeES6_SA_m11cmp_featureS5_S9_EEvbT0_T1_T2_T3_T4_PT6_PT7_T5_NS1_7vsmem_tEE19static_temp_storage;
	mad.lo.s32 	%r38, %r37, 96, %r583;
	ld.shared.v2.f64 	{%fd1223, %fd1224}, [%r38];
	ld.shared.v2.f64 	{%fd1225, %fd1226}, [%r38+16];
	ld.shared.v2.f64 	{%fd1227, %fd1228}, [%r38+32];
	ld.shared.v2.f64 	{%fd1229, %fd1230}, [%r38+48];
	ld.shared.v2.f64 	{%fd1231, %fd1232}, [%r38+64];
	ld.shared.u32 	%r743, [%r38+80];
	ld.shared.f64 	%fd1233, [%r38+88];
	st.local.f64 	[%rd6], %fd1223;
	st.local.f64 	[%rd6+8], %fd1224;
	st.local.f64 	[%rd6+16], %fd1225;
	st.local.f64 	[%rd6+24], %fd1226;
	st.local.f64 	[%rd6+32], %fd1227;
	st.local.f64 	[%rd6+40], %fd1228;
	st.local.f64 	[%rd6+48], %fd1229;
	st.local.f64 	[%rd6+56], %fd1230;
	st.local.f64 	[%rd6+64], %fd1231;
	st.local.f64 	[%rd6+72], %fd1232;
	st.local.u32 	[%rd6+80], %r743;
	st.local.f64 	[%rd6+88], %fd1233;
	mad.lo.s32 	%r40, %r582, 96, %r583;
	ld.shared.v2.f64 	{%fd45, %fd46}, [%r40+192];
	ld.shared.v2.f64 	{%fd47, %fd48}, [%r40+208];
	ld.shared.v2.f64 	{%fd49, %fd50}, [%r40+224];
	ld.shared.v2.f64 	{%fd51, %fd52}, [%r40+240];
	ld.shared.v2.f64 	{%fd53, %fd54}, [%r40+256];
	ld.shared.u32 	%r41, [%r40+272];
	ld.shared.f64 	%fd55, [%r40+280];
	st.local.f64 	[%rd7], %fd45;
	st.local.f64 	[%rd7+8], %fd46;
	st.local.f64 	[%rd7+16], %fd47;
	st.local.f64 	[%rd7+24], %fd48;
	st.local.f64 	[%rd7+32], %fd49;
	st.local.f64 	[%rd7+40], %fd50;
	st.local.f64 	[%rd7+48], %fd51;
	st.local.f64 	[%rd7+56], %fd52;
	st.local.f64 	[%rd7+64], %fd53;
	st.local.f64 	[%rd7+72], %fd54;
	st.local.u32 	[%rd7+80], %r41;
	st.local.f64 	[%rd7+88], %fd55;
	setp.ge.s32 	%p116, %r580, %r29;
	mov.pred 	%p179, 0;
	@%p116 bra 	$L__BB19_16;
	setp.ge.s32 	%p117, %r37, %r28;
	@%p117 bra 	$L__BB19_15;
	ld.local.f64 	%fd960, [%rd15];
	ld.local.f64 	%fd961, [%rd16];
	setp.geu.f64 	%p119, %fd960, %fd961;
	@%p119 bra 	$L__BB19_16;
$L__BB19_15:
	mov.pred 	%p179, -1;
	mov.f64 	%fd1223, %fd45;
	mov.f64 	%fd1224, %fd46;
	mov.f64 	%fd1225, %fd47;
	mov.f64 	%fd1226, %fd48;
	mov.f64 	%fd1227, %fd49;
	mov.f64 	%fd1228, %fd50;
	mov.f64 	%fd1229, %fd51;
	mov.f64 	%fd1230, %fd52;
	mov.f64 	%fd1231, %fd53;
	mov.f64 	%fd1232, %fd54;
	mov.u32 	%r743, %r41;
	mov.f64 	%fd1233, %fd55;
$L__BB19_16:
	@%p179 bra 	$L__BB19_18;
	ld.shared.v2.f64 	{%fd962, %fd963}, [%r38+96];
	ld.shared.v2.f64 	{%fd964, %fd965}, [%r38+112];
	ld.shared.v2.f64 	{%fd966, %fd967}, [%r38+128];
	ld.shared.v2.f64 	{%fd968, %fd969}, [%r38+144];
	st.local.f64 	[%rd6], %fd962;
	st.local.f64 	[%rd6+8], %fd963;
	st.local.f64 	[%rd6+16], %fd964;
	st.local.f64 	[%rd6+24], %fd965;
	st.local.f64 	[%rd6+32], %fd966;
	st.local.f64 	[%rd6+40], %fd967;
	st.local.f64 	[%rd6+48], %fd968;
	st.local.f64 	[%rd6+56], %fd969;
	bra.uni 	$L__BB19_19;
$L__BB19_18:
	ld.shared.v2.f64 	{%fd970, %fd971}, [%r40+288];
	ld.shared.v2.f64 	{%fd972, %fd973}, [%r40+304];
	st.local.f64 	[%rd7], %fd970;
	st.local.f64 	[%rd7+8], %fd971;
	st.local.f64 	[%rd7+16], %fd972;
	st.local.f64 	[%rd7+24], %fd973;
$L__BB19_19:
	bar.sync 	0;
	st.shared.v2.f64 	[%r6], {%fd1223, %fd1224};
	st.shared.v2.f64 	[%r6+16], {%fd1225, %fd1226};
	st.shared.v2.f64 	[%r6+32], {%fd1227, %fd1228};
	st.shared.v2.f64 	[%r6+48], {%fd1229, %fd1230};
	st.shared.v2.f64 	[%r6+64], {%fd1231, %fd1232};
	st.shared.u32 	[%r6+80], %r743;
	st.shared.f64 	[%r6+88], %fd1233;
	bar.sync 	0;
	and.b32  	%r584, %r2, 1016;
	and.b32  	%r43, %r2, 7;
	min.u32 	%r44, %r584, 256;
	min.u32 	%r45, %r584, 252;
	add.s32 	%r46, %r45, 4;
	min.u32 	%r585, %r584, 248;
	add.s32 	%r47, %r585, 8;
	sub.s32 	%r586, %r46, %r44;
	sub.s32 	%r587, %r47, %r46;
	setp.lt.s32 	%p121, %r43, %r587;
	sub.s32 	%r588, %r43, %r587;
	selp.b32 	%r746, 0, %r588, %p121;
	min.s32 	%r744, %r586, %r43;
	setp.ge.s32 	%p122, %r746, %r744;
	@%p122 bra 	$L__BB19_21;
$L__BB19_20:
	sub.s32 	%r589, %r744, %r746;
	shr.u32 	%r590, %r589, 31;
	add.s32 	%r591, %r589, %r590;
	shr.s32 	%r592, %r591, 1;
	add.s32 	%r593, %r592, %r746;
	add.s32 	%r594, %r593, %r44;
	mov.u32 	%r595, _ZZN3cub18CUB_300001_SM_10006detail10merge_sort30DeviceMergeSortBlockSortKernelINS2_10policy_hubIP8DataNodeE9Policy600ES6_PNS0_8NullTypeES6_SA_m11cmp_featureS5_S9_EEvbT0_T1_T2_T3_T4_PT6_PT7_T5_NS1_7vsmem_tEE19static_temp_storage;
	mad.lo.s32 	%r596, %r594, 96, %r595;
	ld.shared.v2.f64 	{%fd974, %fd975}, [%r596];
	ld.shared.v2.f64 	{%fd976, %fd977}, [%r596+16];
	ld.shared.v2.f64 	{%fd978, %fd979}, [%r596+32];
	ld.shared.v2.f64 	{%fd980, %fd981}, [%r596+48];
	ld.shared.v2.f64 	{%fd982, %fd983}, [%r596+64];
	ld.shared.u32 	%r597, [%r596+80];
	ld.shared.f64 	%fd984, [%r596+88];
	st.local.f64 	[%rd8], %fd974;
	st.local.f64 	[%rd8+8], %fd975;
	st.local.f64 	[%rd8+16], %fd976;
	st.local.f64 	[%rd8+24], %fd977;
	st.local.f64 	[%rd8+32], %fd978;
	st.local.f64 	[%rd8+40], %fd979;
	st.local.f64 	[%rd8+48], %fd980;
	st.local.f64 	[%rd8+56], %fd981;
	st.local.f64 	[%rd8+64], %fd982;
	st.local.f64 	[%rd8+72], %fd983;
	st.local.u32 	[%rd8+80], %r597;
	st.local.f64 	[%rd8+88], %fd984;
	not.b32 	%r598, %r593;
	add.s32 	%r599, %r45, %r43;
	add.s32 	%r600, %r599, %r598;
	mad.lo.s32 	%r601, %r600, 96, %r595;
	ld.shared.v2.f64 	{%fd985, %fd986}, [%r601+384];
	ld.shared.v2.f64 	{%fd987, %fd988}, [%r601+400];
	ld.shared.v2.f64 	{%fd989, %fd990}, [%r601+416];
	ld.shared.v2.f64 	{%fd991, %fd992}, [%r601+432];
	ld.shared.v2.f64 	{%fd993, %fd994}, [%r601+448];
	ld.shared.u32 	%r602, [%r601+464];
	ld.shared.f64 	%fd995, [%r601+472];
	st.local.f64 	[%rd9], %fd985;
	st.local.f64 	[%rd9+8], %fd986;
	st.local.f64 	[%rd9+16], %fd987;
	st.local.f64 	[%rd9+24], %fd988;
	st.local.f64 	[%rd9+32], %fd989;
	st.local.f64 	[%rd9+40], %fd990;
	st.local.f64 	[%rd9+48], %fd991;
	st.local.f64 	[%rd9+56], %fd992;
	st.local.f64 	[%rd9+64], %fd993;
	st.local.f64 	[%rd9+72], %fd994;
	st.local.u32 	[%rd9+80], %r602;
	st.local.f64 	[%rd9+88], %fd995;
	ld.local.f64 	%fd996, [%rd13];
	ld.local.f64 	%fd997, [%rd14];
	setp.geu.f64 	%p123, %fd996, %fd997;
	add.s32 	%r603, %r593, 1;
	selp.b32 	%r746, %r603, %r746, %p123;
	selp.b32 	%r744, %r744, %r593, %p123;
	setp.lt.s32 	%p124, %r746, %r744;
	@%p124 bra 	$L__BB19_20;
$L__BB19_21:
	add.s32 	%r55, %r746, %r44;
	add.s32 	%r604, %r46, %r43;
	sub.s32 	%r605, %r604, %r746;
	add.s32 	%r606, %r45, %r43;
	sub.s32 	%r607, %r606, %r746;
	mov.u32 	%r608, _ZZN3cub18CUB_300001_SM_10006detail10merge_sort30DeviceMergeSortBlockSortKernelINS2_10policy_hubIP8DataNodeE9Policy600ES6_PNS0_8NullTypeES6_SA_m11cmp_featureS5_S9_EEvbT0_T1_T2_T3_T4_PT6_PT7_T5_NS1_7vsmem_tEE19static_temp_storage;
	mad.lo.s32 	%r56, %r55, 96, %r608;
	ld.shared.v2.f64 	{%fd1234, %fd1235}, [%r56];
	ld.shared.v2.f64 	{%fd1236, %fd1237}, [%r56+16];
	ld.shared.v2.f64 	{%fd1238, %fd1239}, [%r56+32];
	ld.shared.v2.f64 	{%fd1240, %fd1241}, [%r56+48];
	ld.shared.v2.f64 	{%fd1242, %fd1243}, [%r56+64];
	ld.shared.u32 	%r747, [%r56+80];
	ld.shared.f64 	%fd1244, [%r56+88];
	st.local.f64 	[%rd6], %fd1234;
	st.local.f64 	[%rd6+8], %fd1235;
	st.local.f64 	[%rd6+16], %fd1236;
	st.local.f64 	[%rd6+24], %fd1237;
	st.local.f64 	[%rd6+32], %fd1238;
	st.local.f64 	[%rd6+40], %fd1239;
	st.local.f64 	[%rd6+48], %fd1240;
	st.local.f64 	[%rd6+56], %fd1241;
	st.local.f64 	[%rd6+64], %fd1242;
	st.local.f64 	[%rd6+72], %fd1243;
	st.local.u32 	[%rd6+80], %r747;
	st.local.f64 	[%rd6+88], %fd1244;
	mad.lo.s32 	%r58, %r607, 96, %r608;
	ld.shared.v2.f64 	{%fd78, %fd79}, [%r58+384];
	ld.shared.v2.f64 	{%fd80, %fd81}, [%r58+400];
	ld.shared.v2.f64 	{%fd82, %fd83}, [%r58+416];
	ld.shared.v2.f64 	{%fd84, %fd85}, [%r58+432];
	ld.shared.v2.f64 	{%fd86, %fd87}, [%r58+448];
	ld.shared.u32 	%r59, [%r58+464];
	ld.shared.f64 	%fd88, [%r58+472];
	st.local.f64 	[%rd7], %fd78;
	st.local.f64 	[%rd7+8], %fd79;
	st.local.f64 	[%rd7+16], %fd80;
	st.local.f64 	[%rd7+24], %fd81;
	st.local.f64 	[%rd7+32], %fd82;
	st.local.f64 	[%rd7+40], %fd83;
	st.local.f64 	[%rd7+48], %fd84;
	st.local.f64 	[%rd7+56], %fd85;
	st.local.f64 	[%rd7+64], %fd86;
	st.local.f64 	[%rd7+72], %fd87;
	st.local.u32 	[%rd7+80], %r59;
	st.local.f64 	[%rd7+88], %fd88;
	setp.ge.s32 	%p126, %r605, %r47;
	mov.pred 	%p180, 0;
	@%p126 bra 	$L__BB19_25;
	setp.ge.s32 	%p127, %r55, %r46;
	@%p127 bra 	$L__BB19_24;
	ld.local.f64 	%fd998, [%rd15];
	ld.local.f64 	%fd999, [%rd16];
	setp.geu.f64 	%p129, %fd998, %fd999;
	@%p129 bra 	$L__BB19_25;
$L__BB19_24:
	mov.pred 	%p180, -1;
	mov.f64 	%fd1234, %fd78;
	mov.f64 	%fd1235, %fd79;
	mov.f64 	%fd1236, %fd80;
	mov.f64 	%fd1237, %fd81;
	mov.f64 	%fd1238, %fd82;
	mov.f64 	%fd1239, %fd83;
	mov.f64 	%fd1240, %fd84;
	mov.f64 	%fd1241, %fd85;
	mov.f64 	%fd1242, %fd86;
	mov.f64 	%fd1243, %fd87;
	mov.u32 	%r747, %r59;
	mov.f64 	%fd1244, %fd88;
$L__BB19_25:
	@%p180 bra 	$L__BB19_27;
	ld.shared.v2.f64 	{%fd1000, %fd1001}, [%r56+96];
	ld.shared.v2.f64 	{%fd1002, %fd1003}, [%r56+112];
	ld.shared.v2.f64 	{%fd1004, %fd1005}, [%r56+128];
	ld.shared.v2.f64 	{%fd1006, %fd1007}, [%r56+144];
	st.local.f64 	[%rd6], %fd1000;
	st.local.f64 	[%rd6+8], %fd1001;
	st.local.f64 	[%rd6+16], %fd1002;
	st.local.f64 	[%rd6+24], %fd1003;
	st.local.f64 	[%rd6+32], %fd1004;
	st.local.f64 	[%rd6+40], %fd1005;
	st.local.f64 	[%rd6+48], %fd1006;
	st.local.f64 	[%rd6+56], %fd1007;
	bra.uni 	$L__BB19_28;
$L__BB19_27:
	ld.shared.v2.f64 	{%fd1008, %fd1009}, [%r58+480];
	ld.shared.v2.f64 	{%fd1010, %fd1011}, [%r58+496];
	st.local.f64 	[%rd7], %fd1008;
	st.local.f64 	[%rd7+8], %fd1009;
	st.local.f64 	[%rd7+16], %fd1010;
	st.local.f64 	[%rd7+24], %fd1011;
$L__BB19_28:
	bar.sync 	0;
	st.shared.v2.f64 	[%r6], {%fd1234, %fd1235};
	st.shared.v2.f64 	[%r6+16], {%fd1236, %fd1237};
	st.shared.v2.f64 	[%r6+32], {%fd1238, %fd1239};
	st.shared.v2.f64 	[%r6+48], {%fd1240, %fd1241};
	st.shared.v2.f64 	[%r6+64], {%fd1242, %fd1243};
	st.shared.u32 	[%r6+80], %r747;
	st.shared.f64 	[%r6+88], %fd1244;
	bar.sync 	0;
	and.b32  	%r609, %r2, 1008;
	and.b32  	%r61, %r2, 15;
	min.u32 	%r62, %r609, 256;
	min.u32 	%r63, %r609, 248;
	add.s32 	%r64, %r63, 8;
	min.u32 	%r610, %r609, 240;
	add.s32 	%r65, %r610, 16;
	sub.s32 	%r611, %r64, %r62;
	sub.s32 	%r612, %r65, %r64;
	setp.lt.s32 	%p131, %r61, %r612;
	sub.s32 	%r613, %r61, %r612;
	selp.b32 	%r750, 0, %r613, %p131;
	min.s32 	%r748, %r611, %r61;
	setp.ge.s32 	%p132, %r750, %r748;
	@%p132 bra 	$L__BB19_30;
$L__BB19_29:
	sub.s32 	%r614, %r748, %r750;
	shr.u32 	%r615, %r614, 31;
	add.s32 	%r616, %r614, %r615;
	shr.s32 	%r617, %r616, 1;
	add.s32 	%r618, %r617, %r750;
	add.s32 	%r619, %r618, %r62;
	mov.u32 	%r620, _ZZN3cub18CUB_300001_SM_10006detail10merge_sort30DeviceMergeSortBlockSortKernelINS2_10policy_hubIP8DataNodeE9Policy600ES6_PNS0_8NullTypeES6_SA_m11cmp_featureS5_S9_EEvbT0_T1_T2_T3_T4_PT6_PT7_T5_NS1_7vsmem_tEE19static_temp_storage;
	mad.lo.s32 	%r621, %r619, 96, %r620;
	ld.shared.v2.f64 	{%fd1012, %fd1013}, [%r621];
	ld.shared.v2.f64 	{%fd1014, %fd1015}, [%r621+16];
	ld.shared.v2.f64 	{%fd1016, %fd1017}, [%r621+32];
	ld.shared.v2.f64 	{%fd1018, %fd1019}, [%r621+48];
	ld.shared.v2.f64 	{%fd1020, %fd1021}, [%r621+64];
	ld.shared.u32 	%r622, [%r621+80];
	ld.shared.f64 	%fd1022, [%r621+88];
	st.local.f64 	[%rd8], %fd1012;
	st.local.f64 	[%rd8+8], %fd1013;
	st.local.f64 	[%rd8+16], %fd1014;
	st.local.f64 	[%rd8+24], %fd1015;
	st.local.f64 	[%rd8+32], %fd1016;
	st.local.f64 	[%rd8+40], %fd1017;
	st.local.f64 	[%rd8+48], %fd1018;
	st.local.f64 	[%rd8+56], %fd1019;
	st.local.f64 	[%rd8+64], %fd1020;
	st.local.f64 	[%rd8+72], %fd1021;
	st.local.u32 	[%rd8+80], %r622;
	st.local.f64 	[%rd8+88], %fd1022;
	not.b32 	%r623, %r618;
	add.s32 	%r624, %r63, %r61;
	add.s32 	%r625, %r624, %r623;
	mad.lo.s32 	%r626, %r625, 96, %r620;
	ld.shared.v2.f64 	{%fd1023, %fd1024}, [%r626+768];
	ld.shared.v2.f64 	{%fd1025, %fd1026}, [%r626+784];
	ld.shared.v2.f64 	{%fd1027, %fd1028}, [%r626+800];
	ld.shared.v2.f64 	{%fd1029, %fd1030}, [%r626+816];
	ld.shared.v2.f64 	{%fd1031, %fd1032}, [%r626+832];
	ld.shared.u32 	%r627, [%r626+848];
	ld.shared.f64 	%fd1033, [%r626+856];
	st.local.f64 	[%rd9], %fd1023;
	st.local.f64 	[%rd9+8], %fd1024;
	st.local.f64 	[%rd9+16], %fd1025;
	st.local.f64 	[%rd9+24], %fd1026;
	st.local.f64 	[%rd9+32], %fd1027;
	st.local.f64 	[%rd9+40], %fd1028;
	st.local.f64 	[%rd9+48], %fd1029;
	st.local.f64 	[%rd9+56], %fd1030;
	st.local.f64 	[%rd9+64], %fd1031;
	st.local.f64 	[%rd9+72], %fd1032;
	st.local.u32 	[%rd9+80], %r627;
	st.local.f64 	[%rd9+88], %fd1033;
	ld.local.f64 	%fd1034, [%rd13];
	ld.local.f64 	%fd1035, [%rd14];
	setp.geu.f64 	%p133, %fd1034, %fd1035;
	add.s32 	%r628, %r618, 1;
	selp.b32 	%r750, %r628, %r750, %p133;
	selp.b32 	%r748, %r748, %r618, %p133;
	setp.lt.s32 	%p134, %r750, %r748;
	@%p134 bra 	$L__BB19_29;
$L__BB19_30:
	add.s32 	%r73, %r750, %r62;
	add.s32 	%r629, %r64, %r61;
	sub.s32 	%r630, %r629, %r750;
	add.s32 	%r631, %r63, %r61;
	sub.s32 	%r632, %r631, %r750;
	mov.u32 	%r633, _ZZN3cub18CUB_300001_SM_10006detail10merge_sort30DeviceMergeSortBlockSortKernelINS2_10policy_hubIP8DataNodeE9Policy600ES6_PNS0_8NullTypeES6_SA_m11cmp_featureS5_S9_EEvbT0_T1_T2_T3_T4_PT6_PT7_T5_NS1_7vsmem_tEE19static_temp_storage;
	mad.lo.s32 	%r74, %r73, 96, %r633;
	ld.shared.v2.f64 	{%fd1245, %fd1246}, [%r74];
	ld.shared.v2.f64 	{%fd1247, %fd1248}, [%r74+16];
	ld.shared.v2.f64 	{%fd1249, %fd1250}, [%r74+32];
	ld.shared.v2.f64 	{%fd1251, %fd1252}, [%r74+48];
	ld.shared.v2.f64 	{%fd1253, %fd1254}, [%r74+64];
	ld.shared.u32 	%r751, [%r74+80];
	ld.shared.f64 	%fd1255, [%r74+88];
	st.local.f64 	[%rd6], %fd1245;
	st.local.f64 	[%rd6+8], %fd1246;
	st.local.f64 	[%rd6+16], %fd1247;
	st.local.f64 	[%rd6+24], %fd1248;
	st.local.f64 	[%rd6+32], %fd1249;
	st.local.f64 	[%rd6+40], %fd1250;
	st.local.f64 	[%rd6+48], %fd1251;
	st.local.f64 	[%rd6+56], %fd1252;
	st.local.f64 	[%rd6+64], %fd1253;
	st.local.f64 	[%rd6+72], %fd1254;
	st.local.u32 	[%rd6+80], %r751;
	st.local.f64 	[%rd6+88], %fd1255;
	mad.lo.s32 	%r76, %r632, 96, %r633;
	ld.shared.v2.f64 	{%fd111, %fd112}, [%r76+768];
	ld.shared.v2.f64 	{%fd113, %fd114}, [%r76+784];
	ld.shared.v2.f64 	{%fd115, %fd116}, [%r76+800];
	ld.shared.v2.f64 	{%fd117, %fd118}, [%r76+816];
	ld.shared.v2.f64 	{%fd119, %fd120}, [%r76+832];
	ld.shared.u32 	%r77, [%r76+848];
	ld.shared.f64 	%fd121, [%r76+856];
	st.local.f64 	[%rd7], %fd111;
	st.local.f64 	[%rd7+8], %fd112;
	st.local.f64 	[%rd7+16], %fd113;
	st.local.f64 	[%rd7+24], %fd114;
	st.local.f64 	[%rd7+32], %fd115;
	st.local.f64 	[%rd7+40], %fd116;
	st.local.f64 	[%rd7+48], %fd117;
	st.local.f64 	[%rd7+56], %fd118;
	st.local.f64 	[%rd7+64], %fd119;
	st.local.f64 	[%rd7+72], %fd120;
	st.local.u32 	[%rd7+80], %r77;
	st.local.f64 	[%rd7+88], %fd121;
	setp.ge.s32 	%p136, %r630, %r65;
	mov.pred 	%p181, 0;
	@%p136 bra 	$L__BB19_34;
	setp.ge.s32 	%p137, %r73, %r64;
	@%p137 bra 	$L__BB19_33;
	ld.local.f64 	%fd1036, [%rd15];
	ld.local.f64 	%fd1037, [%rd16];
	setp.geu.f64 	%p139, %fd1036, %fd1037;
	@%p139 bra 	$L__BB19_34;
$L__BB19_33:
	mov.pred 	%p181, -1;
	mov.f64 	%fd1245, %fd111;
	mov.f64 	%fd1246, %fd112;
	mov.f64 	%fd1247, %fd113;
	mov.f64 	%fd1248, %fd114;
	mov.f64 	%fd1249, %fd115;
	mov.f64 	%fd1250, %fd116;
	mov.f64 	%fd1251, %fd117;
	mov.f64 	%fd1252, %fd118;
	mov.f64 	%fd1253, %fd119;
	mov.f64 	%fd1254, %fd120;
	mov.u32 	%r751, %r77;
	mov.f64 	%fd1255, %fd121;
$L__BB19_34:
	@%p181 bra 	$L__BB19_36;
	ld.shared.v2.f64 	{%fd1038, %fd1039}, [%r74+96];
	ld.shared.v2.f64 	{%fd1040, %fd1041}, [%r74+112];
	ld.shared.v2.f64 	{%fd1042, %fd1043}, [%r74+128];
	ld.shared.v2.f64 	{%fd1044, %fd1045}, [%r74+144];
	st.local.f64 	[%rd6], %fd1038;
	st.local.f64 	[%rd6+8], %fd1039;
	st.local.f64 	[%rd6+16], %fd1040;
	st.local.f64 	[%rd6+24], %fd1041;
	st.local.f64 	[%rd6+32], %fd1042;
	st.local.f64 	[%rd6+40], %fd1043;
	st.local.f64 	[%rd6+48], %fd1044;
	st.local.f64 	[%rd6+56], %fd1045;
	bra.uni 	$L__BB19_37;
$L__BB19_36:
	ld.shared.v2.f64 	{%fd1046, %fd1047}, [%r76+864];
	ld.shared.v2.f64 	{%fd1048, %fd1049}, [%r76+880];
	st.local.f64 	[%rd7], %fd1046;
	st.local.f64 	[%rd7+8], %fd1047;
	st.local.f64 	[%rd7+16], %fd1048;
	st.local.f64 	[%rd7+24], %fd1049;
$L__BB19_37:
	bar.sync 	0;
	st.shared.v2.f64 	[%r6], {%fd1245, %fd1246};
	st.shared.v2.f64 	[%r6+16], {%fd1247, %fd1248};
	st.shared.v2.f64 	[%r6+32], {%fd1249, %fd1250};
	st.shared.v2.f64 	[%r6+48], {%fd1251, %fd1252};
	st.shared.v2.f64 	[%r6+64], {%fd1253, %fd1254};
	st.shared.u32 	[%r6+80], %r751;
	st.shared.f64 	[%r6+88], %fd1255;
	bar.sync 	0;
	min.u32 	%r79, %r4, 256;
	min.u32 	%r80, %r4, 240;
	add.s32 	%r81, %r80, 16;
	min.u32 	%r634, %r4, 224;
	add.s32 	%r82, %r634, 32;
	sub.s32 	%r635, %r81, %r79;
	sub.s32 	%r636, %r82, %r81;
	setp.lt.s32 	%p141, %r3, %r636;
	sub.s32 	%r637, %r3, %r636;
	selp.b32 	%r754, 0, %r637, %p141;
	min.s32 	%r752, %r635, %r3;
	setp.ge.s32 	%p142, %r754, %r752;
	@%p142 bra 	$L__BB19_39;
$L__BB19_38:
	sub.s32 	%r638, %r752, %r754;
	shr.u32 	%r639, %r638, 31;
	add.s32 	%r640, %r638, %r639;
	shr.s32 	%r641, %r640, 1;
	add.s32 	%r642, %r641, %r754;
	add.s32 	%r643, %r642, %r79;
	mov.u32 	%r644, _ZZN3cub18CUB_300001_SM_10006detail10merge_sort30DeviceMergeSortBlockSortKernelINS2_10policy_hubIP8DataNodeE9Policy600ES6_PNS0_8NullTypeES6_SA_m11cmp_featureS5_S9_EEvbT0_T1_T2_T3_T4_PT6_PT7_T5_NS1_7vsmem_tEE19static_temp_storage;
	mad.lo.s32 	%r645, %r643, 96, %r644;
	ld.shared.v2.f64 	{%fd1050, %fd1051}, [%r645];
	ld.shared.v2.f64 	{%fd1052, %fd1053}, [%r645+16];
	ld.shared.v2.f64 	{%fd1054, %fd1055}, [%r645+32];
	ld.shared.v2.f64 	{%fd1056, %fd1057}, [%r645+48];
	ld.shared.v2.f64 	{%fd1058, %fd1059}, [%r645+64];
	ld.shared.u32 	%r646, [%r645+80];
	ld.shared.f64 	%fd1060, [%r645+88];
	st.local.f64 	[%rd8], %fd1050;
	st.local.f64 	[%rd8+8], %fd1051;
	st.local.f64 	[%rd8+16], %fd1052;
	st.local.f64 	[%rd8+24], %fd1053;
	st.local.f64 	[%rd8+32], %fd1054;
	st.local.f64 	[%rd8+40], %fd1055;
	st.local.f64 	[%rd8+48], %fd1056;
	st.local.f64 	[%rd8+56], %fd1057;
	st.local.f64 	[%rd8+64], %fd1058;
	st.local.f64 	[%rd8+72], %fd1059;
	st.local.u32 	[%rd8+80], %r646;
	st.local.f64 	[%rd8+88], %fd1060;
	not.b32 	%r647, %r642;
	add.s32 	%r648, %r80, %r3;
	add.s32 	%r649, %r648, %r647;
	mad.lo.s32 	%r650, %r649, 96, %r644;
	ld.shared.v2.f64 	{%fd1061, %fd1062}, [%r650+1536];
	ld.shared.v2.f64 	{%fd1063, %fd1064}, [%r650+1552];
	ld.shared.v2.f64 	{%fd1065, %fd1066}, [%r650+1568];
	ld.shared.v2.f64 	{%fd1067, %fd1068}, [%r650+1584];
	ld.shared.v2.f64 	{%fd1069, %fd1070}, [%r650+1600];
	ld.shared.u32 	%r651, [%r650+1616];
	ld.shared.f64 	%fd1071, [%r650+1624];
	st.local.f64 	[%rd9], %fd1061;
	st.local.f64 	[%rd9+8], %fd1062;
	st.local.f64 	[%rd9+16], %fd1063;
	st.local.f64 	[%rd9+24], %fd1064;
	st.local.f64 	[%rd9+32], %fd1065;
	st.local.f64 	[%rd9+40], %fd1066;
	st.local.f64 	[%rd9+48], %fd1067;
	st.local.f64 	[%rd9+56], %fd1068;
	st.local.f64 	[%rd9+64], %fd1069;
	st.local.f64 	[%rd9+72], %fd1070;
	st.local.u32 	[%rd9+80], %r651;
	st.local.f64 	[%rd9+88], %fd1071;
	ld.local.f64 	%fd1072, [%rd13];
	ld.local.f64 	%fd1073, [%rd14];
	setp.geu.f64 	%p143, %fd1072, %fd1073;
	add.s32 	%r652, %r642, 1;
	selp.b32 	%r754, %r652, %r754, %p143;
	selp.b32 	%r752, %r752, %r642, %p143;
	setp.lt.s32 	%p144, %r754, %r752;
	@%p144 bra 	$L__BB19_38;
$L__BB19_39:
	add.s32 	%r90, %r754, %r79;
	add.s32 	%r653, %r81, %r3;
	sub.s32 	%r654, %r653, %r754;
	add.s32 	%r655, %r80, %r3;
	sub.s32 	%r656, %r655, %r754;
	mov.u32 	%r657, _ZZN3cub18CUB_300001_SM_10006detail10merge_sort30DeviceMergeSortBlockSortKernelINS2_10policy_hubIP8DataNodeE9Policy600ES6_PNS0_8NullTypeES6_SA_m11cmp_featureS5_S9_EEvbT0_T1_T2_T3_T4_PT6_PT7_T5_NS1_7vsmem_tEE19static_temp_storage;
	mad.lo.s32 	%r91, %r90, 96, %r657;
	ld.shared.v2.f64 	{%fd1256, %fd1257}, [%r91];
	ld.shared.v2.f64 	{%fd1258, %fd1259}, [%r91+16];
	ld.shared.v2.f64 	{%fd1260, %fd1261}, [%r91+32];
	ld.shared.v2.f64 	{%fd1262, %fd1263}, [%r91+48];
	ld.shared.v2.f64 	{%fd1264, %fd1265}, [%r91+64];
	ld.shared.u32 	%r755, [%r91+80];
	ld.shared.f64 	%fd1266, [%r91+88];
	st.local.f64 	[%rd6], %fd1256;
	st.local.f64 	[%rd6+8], %fd1257;
	st.local.f64 	[%rd6+16], %fd1258;
	st.local.f64 	[%rd6+24], %fd1259;
	st.local.f64 	[%rd6+32], %fd1260;
	st.local.f64 	[%rd6+40], %fd1261;
	st.local.f64 	[%rd6+48], %fd1262;
	st.local.f64 	[%rd6+56], %fd1263;
	st.local.f64 	[%rd6+64], %fd1264;
	st.local.f64 	[%rd6+72], %fd1265;
	st.local.u32 	[%rd6+80], %r755;
	st.local.f64 	[%rd6+88], %fd1266;
	mad.lo.s32 	%r93, %r656, 96, %r657;
	ld.shared.v2.f64 	{%fd144, %fd145}, [%r93+1536];
	ld.shared.v2.f64 	{%fd146, %fd147}, [%r93+1552];
	ld.shared.v2.f64 	{%fd148, %fd149}, [%r93+1568];
	ld.shared.v2.f64 	{%fd150, %fd151}, [%r93+1584];
	ld.shared.v2.f64 	{%fd152, %fd153}, [%r93+1600];
	ld.shared.u32 	%r94, [%r93+1616];
	ld.shared.f64 	%fd154, [%r93+1624];
	st.local.f64 	[%rd7], %fd144;
	st.local.f64 	[%rd7+8], %fd145;
	st.local.f64 	[%rd7+16], %fd146;
	st.local.f64 	[%rd7+24], %fd147;
	st.local.f64 	[%rd7+32], %fd148;
	st.local.f64 	[%rd7+40], %fd149;
	st.local.f64 	[%rd7+48], %fd150;
	st.local.f64 	[%rd7+56], %fd151;
	st.local.f64 	[%rd7+64], %fd152;
	st.local.f64 	[%rd7+72], %fd153;
	st.local.u32 	[%rd7+80], %r94;
	st.local.f64 	[%rd7+88], %fd154;
	setp.ge.s32 	%p146, %r654, %r82;
	mov.pred 	%p182, 0;
	@%p146 bra 	$L__BB19_43;
	setp.ge.s32 	%p147, %r90, %r81;
	@%p147 bra 	$L__BB19_42;
	ld.local.f64 	%fd1074, [%rd15];
	ld.local.f64 	%fd1075, [%rd16];
	setp.geu.f64 	%p149, %fd1074, %fd1075;
	@%p149 bra 	$L__BB19_43;
$L__BB19_42:
	mov.pred 	%p182, -1;
	mov.f64 	%fd1256, %fd144;
	mov.f64 	%fd1257, %fd145;
	mov.f64 	%fd1258, %fd146;
	mov.f64 	%fd1259, %fd147;
	mov.f64 	%fd1260, %fd148;
	mov.f64 	%fd1261, %fd149;
	mov.f64 	%fd1262, %fd150;
	mov.f64 	%fd1263, %fd151;
	mov.f64 	%fd1264, %fd152;
	mov.f64 	%fd1265, %fd153;
	mov.u32 	%r755, %r94;
	mov.f64 	%fd1266, %fd154;
$L__BB19_43:
	@%p182 bra 	$L__BB19_45;
	ld.shared.v2.f64 	{%fd1076, %fd1077}, [%r91+96];
	ld.shared.v2.f64 	{%fd1078, %fd1079}, [%r91+112];
	ld.shared.v2.f64 	{%fd1080, %fd1081}, [%r91+128];
	ld.shared.v2.f64 	{%fd1082, %fd1083}, [%r91+144];
	st.local.f64 	[%rd6], %fd1076;
	st.local.f64 	[%rd6+8], %fd1077;
	st.local.f64 	[%rd6+16], %fd1078;
	st.local.f64 	[%rd6+24], %fd1079;
	st.local.f64 	[%rd6+32], %fd1080;
	st.local.f64 	[%rd6+40], %fd1081;
	st.local.f64 	[%rd6+48], %fd1082;
	st.local.f64 	[%rd6+56], %fd1083;
	bra.uni 	$L__BB19_46;
$L__BB19_45:
	ld.shared.v2.f64 	{%fd1084, %fd1085}, [%r93+1632];
	ld.shared.v2.f64 	{%fd1086, %fd1087}, [%r93+1648];
	st.local.f64 	[%rd7], %fd1084;
	st.local.f64 	[%rd7+8], %fd1085;
	st.local.f64 	[%rd7+16], %fd1086;
	st.local.f64 	[%rd7+24], %fd1087;
$L__BB19_46:
	bar.sync 	0;
	st.shared.v2.f64 	[%r6], {%fd1256, %fd1257};
	st.shared.v2.f64 	[%r6+16], {%fd1258, %fd1259};
	st.shared.v2.f64 	[%r6+32], {%fd1260, %fd1261};
	st.shared.v2.f64 	[%r6+48], {%fd1262, %fd1263};
	st.shared.v2.f64 	[%r6+64], {%fd1264, %fd1265};
	st.shared.u32 	[%r6+80], %r755;
	st.shared.f64 	[%r6+88], %fd1266;
	bar.sync 	0;
	and.b32  	%r658, %r2, 960;
	and.b32  	%r96, %r2, 63;
	min.u32 	%r97, %r658, 256;
	min.u32 	%r98, %r658, 224;
	add.s32 	%r99, %r98, 32;
	min.u32 	%r659, %r658, 192;
	add.s32 	%r100, %r659, 64;
	sub.s32 	%r660, %r99, %r97;
	sub.s32 	%r661, %r100, %r99;
	setp.lt.s32 	%p151, %r96, %r661;
	sub.s32 	%r662, %r96, %r661;
	selp.b32 	%r758, 0, %r662, %p151;
	min.s32 	%r756, %r660, %r96;
	setp.ge.s32 	%p152, %r758, %r756;
	@%p152 bra 	$L__BB19_48;
$L__BB19_47:
	sub.s32 	%r663, %r756, %r758;
	shr.u32 	%r664, %r663, 31;
	add.s32 	%r665, %r663, %r664;
	shr.s32 	%r666, %r665, 1;
	add.s32 	%r667, %r666, %r758;
	add.s32 	%r668, %r667, %r97;
	mov.u32 	%r669, _ZZN3cub18CUB_300001_SM_10006detail10merge_sort30DeviceMergeSortBlockSortKernelINS2_10policy_hubIP8DataNodeE9Policy600ES6_PNS0_8NullTypeES6_SA_m11cmp_featureS5_S9_EEvbT0_T1_T2_T3_T4_PT6_PT7_T5_NS1_7vsmem_tEE19static_temp_storage;
	mad.lo.s32 	%r670, %r668, 96, %r669;
	ld.shared.v2.f64 	{%fd1088, %fd1089}, [%r670];
	ld.shared.v2.f64 	{%fd1090, %fd1091}, [%r670+16];
	ld.shared.v2.f64 	{%fd1092, %fd1093}, [%r670+32];
	ld.shared.v2.f64 	{%fd1094, %fd1095}, [%r670+48];
	ld.shared.v2.f64 	{%fd1096, %fd1097}, [%r670+64];
	ld.shared.u32 	%r671, [%r670+80];
	ld.shared.f64 	%fd1098, [%r670+88];
	st.local.f64 	[%rd8], %fd1088;
	st.local.f64 	[%rd8+8], %fd1089;
	st.local.f64 	[%rd8+16], %fd1090;
	st.local.f64 	[%rd8+24], %fd1091;
	st.local.f64 	[%rd8+32], %fd1092;
	st.local.f64 	[%rd8+40], %fd1093;
	st.local.f64 	[%rd8+48], %fd1094;
	st.local.f64 	[%rd8+56], %fd1095;
	st.local.f64 	[%rd8+64], %fd1096;
	st.local.f64 	[%rd8+72], %fd1097;
	st.local.u32 	[%rd8+80], %r671;
	st.local.f64 	[%rd8+88], %fd1098;
	not.b32 	%r672, %r667;
	add.s32 	%r673, %r98, %r96;
	add.s32 	%r674, %r673, %r672;
	mad.lo.s32 	%r675, %r674, 96, %r669;
	ld.shared.v2.f64 	{%fd1099, %fd1100}, [%r675+3072];
	ld.shared.v2.f64 	{%fd1101, %fd1102}, [%r675+3088];
	ld.shared.v2.f64 	{%fd1103, %fd1104}, [%r675+3104];
	ld.shared.v2.f64 	{%fd1105, %fd1106}, [%r675+3120];
	ld.shared.v2.f64 	{%fd1107, %fd1108}, [%r675+3136];
	ld.shared.u32 	%r676, [%r675+3152];
	ld.shared.f64 	%fd1109, [%r675+3160];
	st.local.f64 	[%rd9], %fd1099;
	st.local.f64 	[%rd9+8], %fd1100;
	st.local.f64 	[%rd9+16], %fd1101;
	st.local.f64 	[%rd9+24], %fd1102;
	st.local.f64 	[%rd9+32], %fd1103;
	st.local.f64 	[%rd9+40], %fd1104;
	st.local.f64 	[%rd9+48], %fd1105;
	st.local.f64 	[%rd9+56], %fd1106;
	st.local.f64 	[%rd9+64], %fd1107;
	st.local.f64 	[%rd9+72], %fd1108;
	st.local.u32 	[%rd9+80], %r676;
	st.local.f64 	[%rd9+88], %fd1109;
	ld.local.f64 	%fd1110, [%rd13];
	ld.local.f64 	%fd1111, [%rd14];
	setp.geu.f64 	%p153, %fd1110, %fd1111;
	add.s32 	%r677, %r667, 1;
	selp.b32 	%r758, %r677, %r758, %p153;
	selp.b32 	%r756, %r756, %r667, %p153;
	setp.lt.s32 	%p154, %r758, %r756;
	@%p154 bra 	$L__BB19_47;
$L__BB19_48:
	add.s32 	%r108, %r758, %r97;
	add.s32 	%r678, %r99, %r96;
	sub.s32 	%r679, %r678, %r758;
	add.s32 	%r680, %r98, %r96;
	sub.s32 	%r681, %r680, %r758;
	mov.u32 	%r682, _ZZN3cub18CUB_300001_SM_10006detail10merge_sort30DeviceMergeSortBlockSortKernelINS2_10policy_hubIP8DataNodeE9Policy600ES6_PNS0_8NullTypeES6_SA_m11cmp_featureS5_S9_EEvbT0_T1_T2_T3_T4_PT6_PT7_T5_NS1_7vsmem_tEE19static_temp_storage;
	mad.lo.s32 	%r109, %r108, 96, %r682;
	ld.shared.v2.f64 	{%fd1267, %fd1268}, [%r109];
	ld.shared.v2.f64 	{%fd1269, %fd1270}, [%r109+16];
	ld.shared.v2.f64 	{%fd1271, %fd1272}, [%r109+32];
	ld.shared.v2.f64 	{%fd1273, %fd1274}, [%r109+48];
	ld.shared.v2.f64 	{%fd1275, %fd1276}, [%r109+64];
	ld.shared.u32 	%r759, [%r109+80];
	ld.shared.f64 	%fd1277, [%r109+88];
	st.local.f64 	[%rd6], %fd1267;
	st.local.f64 	[%rd6+8], %fd1268;
	st.local.f64 	[%rd6+16], %fd1269;
	st.local.f64 	[%rd6+24], %fd1270;
	st.local.f64 	[%rd6+32], %fd1271;
	st.local.f64 	[%rd6+40], %fd1272;
	st.local.f64 	[%rd6+48], %fd1273;
	st.local.f64 	[%rd6+56], %fd1274;
	st.local.f64 	[%rd6+64], %fd1275;
	st.local.f64 	[%rd6+72], %fd1276;
	st.local.u32 	[%rd6+80], %r759;
	st.local.f64 	[%rd6+88], %fd1277;
	mad.lo.s32 	%r111, %r681, 96, %r682;
	ld.shared.v2.f64 	{%fd177, %fd178}, [%r111+3072];
	ld.shared.v2.f64 	{%fd179, %fd180}, [%r111+3088];
	ld.shared.v2.f64 	{%fd181, %fd182}, [%r111+3104];
	ld.shared.v2.f64 	{%fd183, %fd184}, [%r111+3120];
	ld.shared.v2.f64 	{%fd185, %fd186}, [%r111+3136];
	ld.shared.u32 	%r112, [%r111+3152];
	ld.shared.f64 	%fd187, [%r111+3160];
	st.local.f64 	[%rd7], %fd177;
	st.local.f64 	[%rd7+8], %fd178;
	st.local.f64 	[%rd7+16], %fd179;
	st.local.f64 	[%rd7+24], %fd180;
	st.local.f64 	[%rd7+32], %fd181;
	st.local.f64 	[%rd7+40], %fd182;
	st.local.f64 	[%rd7+48], %fd183;
	st.local.f64 	[%rd7+56], %fd184;
	st.local.f64 	[%rd7+64], %fd185;
	st.local.f64 	[%rd7+72], %fd186;
	st.local.u32 	[%rd7+80], %r112;
	st.local.f64 	[%rd7+88], %fd187;
	setp.ge.s32 	%p156, %r679, %r100;
	mov.pred 	%p183, 0;
	@%p156 bra 	$L__BB19_52;
	setp.ge.s32 	%p157, %r108, %r99;
	@%p157 bra 	$L__BB19_51;
	ld.local.f64 	%fd1112, [%rd15];
	ld.local.f64 	%fd1113, [%rd16];
	setp.geu.f64 	%p159, %fd1112, %fd1113;
	@%p159 bra 	$L__BB19_52;
$L__BB19_51:
	mov.pred 	%p183, -1;
	mov.f64 	%fd1267, %fd177;
	mov.f64 	%fd1268, %fd178;
	mov.f64 	%fd1269, %fd179;
	mov.f64 	%fd1270, %fd180;
	mov.f64 	%fd1271, %fd181;
	mov.f64 	%fd1272, %fd182;
	mov.f64 	%fd1273, %fd183;
	mov.f64 	%fd1274, %fd184;
	mov.f64 	%fd1275, %fd185;
	mov.f64 	%fd1276, %fd186;
	mov.u32 	%r759, %r112;
	mov.f64 	%fd1277, %fd187;
$L__BB19_52:
	@%p183 bra 	$L__BB19_54;
	ld.shared.v2.f64 	{%fd1114, %fd1115}, [%r109+96];
	ld.shared.v2.f64 	{%fd1116, %fd1117}, [%r109+112];
	ld.shared.v2.f64 	{%fd1118, %fd1119}, [%r109+128];
	ld.shared.v2.f64 	{%fd1120, %fd1121}, [%r109+144];
	st.local.f64 	[%rd6], %fd1114;
	st.local.f64 	[%rd6+8], %fd1115;
	st.local.f64 	[%rd6+16], %fd1116;
	st.local.f64 	[%rd6+24], %fd1117;
	st.local.f64 	[%rd6+32], %fd1118;
	st.local.f64 	[%rd6+40], %fd1119;
	st.local.f64 	[%rd6+48], %fd1120;
	st.local.f64 	[%rd6+56], %fd1121;
	bra.uni 	$L__BB19_55;
$L__BB19_54:
	ld.shared.v2.f64 	{%fd1122, %fd1123}, [%r111+3168];
	ld.shared.v2.f64 	{%fd1124, %fd1125}, [%r111+3184];
	st.local.f64 	[%rd7], %fd1122;
	st.local.f64 	[%rd7+8], %fd1123;
	st.local.f64 	[%rd7+16], %fd1124;
	st.local.f64 	[%rd7+24], %fd1125;
$L__BB19_55:
	bar.sync 	0;
	st.shared.v2.f64 	[%r6], {%fd1267, %fd1268};
	st.shared.v2.f64 	[%r6+16], {%fd1269, %fd1270};
	st.shared.v2.f64 	[%r6+32], {%fd1271, %fd1272};
	st.shared.v2.f64 	[%r6+48], {%fd1273, %fd1274};
	st.shared.v2.f64 	[%r6+64], {%fd1275, %fd1276};
	st.shared.u32 	[%r6+80], %r759;
	st.shared.f64 	[%r6+88], %fd1277;
	bar.sync 	0;
	and.b32  	%r683, %r2, 896;
	and.b32  	%r114, %r2, 127;
	min.u32 	%r115, %r683, 256;
	min.u32 	%r116, %r683, 192;
	add.s32 	%r117, %r116, 64;
	min.u32 	%r684, %r683, 128;
	add.s32 	%r118, %r684, 128;
	sub.s32 	%r685, %r117, %r115;
	sub.s32 	%r686, %r118, %r117;
	setp.lt.s32 	%p161, %r114, %r686;
	sub.s32 	%r687, %r114, %r686;
	selp.b32 	%r762, 0, %r687, %p161;
	min.s32 	%r760, %r685, %r114;
	setp.ge.s32 	%p162, %r762, %r760;
	@%p162 bra 	$L__BB19_57;
$L__BB19_56:
	sub.s32 	%r688, %r760, %r762;
	shr.u32 	%r689, %r688, 31;
	add.s32 	%r690, %r688, %r689;
	shr.s32 	%r691, %r690, 1;
	add.s32 	%r692, %r691, %r762;
	add.s32 	%r693, %r692, %r115;
	mov.u32 	%r694, _ZZN3cub18CUB_300001_SM_10006detail10merge_sort30DeviceMergeSortBlockSortKernelINS2_10policy_hubIP8DataNodeE9Policy600ES6_PNS0_8NullTypeES6_SA_m11cmp_featureS5_S9_EEvbT0_T1_T2_T3_T4_PT6_PT7_T5_NS1_7vsmem_tEE19static_temp_storage;
	mad.lo.s32 	%r695, %r693, 96, %r694;
	ld.shared.v2.f64 	{%fd1126, %fd1127}, [%r695];
	ld.shared.v2.f64 	{%fd1128, %fd1129}, [%r695+16];
	ld.shared.v2.f64 	{%fd1130, %fd1131}, [%r695+32];
	ld.shared.v2.f64 	{%fd1132, %fd1133}, [%r695+48];
	ld.shared.v2.f64 	{%fd1134, %fd1135}, [%r695+64];
	ld.shared.u32 	%r696, [%r695+80];
	ld.shared.f64 	%fd1136, [%r695+88];
	st.local.f64 	[%rd8], %fd1126;
	st.local.f64 	[%rd8+8], %fd1127;
	st.local.f64 	[%rd8+16], %fd1128;
	st.local.f64 	[%rd8+24], %fd1129;
	st.local.f64 	[%rd8+32], %fd1130;
	st.local.f64 	[%rd8+40], %fd1131;
	st.local.f64 	[%rd8+48], %fd1132;
	st.local.f64 	[%rd8+56], %fd1133;
	st.local.f64 	[%rd8+64], %fd1134;
	st.local.f64 	[%rd8+72], %fd1135;
	st.local.u32 	[%rd8+80], %r696;
	st.local.f64 	[%rd8+88], %fd1136;
	not.b32 	%r697, %r692;
	add.s32 	%r698, %r116, %r114;
	add.s32 	%r699, %r698, %r697;
	mad.lo.s32 	%r700, %r699, 96, %r694;
	ld.shared.v2.f64 	{%fd1137, %fd1138}, [%r700+6144];
	ld.shared.v2.f64 	{%fd1139, %fd1140}, [%r700+6160];
	ld.shared.v2.f64 	{%fd1141, %fd1142}, [%r700+6176];
	ld.shared.v2.f64 	{%fd1143, %fd1144}, [%r700+6192];
	ld.shared.v2.f64 	{%fd1145, %fd1146}, [%r700+6208];
	ld.shared.u32 	%r701, [%r700+6224];
	ld.shared.f64 	%fd1147, [%r700+6232];
	st.local.f64 	[%rd9], %fd1137;
	st.local.f64 	[%rd9+8], %fd1138;
	st.local.f64 	[%rd9+16], %fd1139;
	st.local.f64 	[%rd9+24], %fd1140;
	st.local.f64 	[%rd9+32], %fd1141;
	st.local.f64 	[%rd9+40], %fd1142;
	st.local.f64 	[%rd9+48], %fd1143;
	st.local.f64 	[%rd9+56], %fd1144;
	st.local.f64 	[%rd9+64], %fd1145;
	st.local.f64 	[%rd9+72], %fd1146;
	st.local.u32 	[%rd9+80], %r701;
	st.local.f64 	[%rd9+88], %fd1147;
	ld.local.f64 	%fd1148, [%rd13];
	ld.local.f64 	%fd1149, [%rd14];
	setp.geu.f64 	%p163, %fd1148, %fd1149;
	add.s32 	%r702, %r692, 1;
	selp.b32 	%r762, %r702, %r762, %p163;
	selp.b32 	%r760, %r760, %r692, %p163;
	setp.lt.s32 	%p164, %r762, %r760;
	@%p164 bra 	$L__BB19_56;
$L__BB19_57:
	add.s32 	%r126, %r762, %r115;
	add.s32 	%r703, %r117, %r114;
	sub.s32 	%r704, %r703, %r762;
	add.s32 	%r705, %r116, %r114;
	sub.s32 	%r706, %r705, %r762;
	mov.u32 	%r707, _ZZN3cub18CUB_300001_SM_10006detail10merge_sort30DeviceMergeSortBlockSortKernelINS2_10policy_hubIP8DataNodeE9Policy600ES6_PNS0_8NullTypeES6_SA_m11cmp_featureS5_S9_EEvbT0_T1_T2_T3_T4_PT6_PT7_T5_NS1_7vsmem_tEE19static_temp_storage;
	mad.lo.s32 	%r127, %r126, 96, %r707;
	ld.shared.v2.f64 	{%fd1278, %fd1279}, [%r127];
	ld.shared.v2.f64 	{%fd1280, %fd1281}, [%r127+16];
	ld.shared.v2.f64 	{%fd1282, %fd1283}, [%r127+32];
	ld.shared.v2.f64 	{%fd1284, %fd1285}, [%r127+48];
	ld.shared.v2.f64 	{%fd1286, %fd1287}, [%r127+64];
	ld.shared.u32 	%r763, [%r127+80];
	ld.shared.f64 	%fd1288, [%r127+88];
	st.local.f64 	[%rd6], %fd1278;
	st.local.f64 	[%rd6+8], %fd1279;
	st.local.f64 	[%rd6+16], %fd1280;
	st.local.f64 	[%rd6+24], %fd1281;
	st.local.f64 	[%rd6+32], %fd1282;
	st.local.f64 	[%rd6+40], %fd1283;
	st.local.f64 	[%rd6+48], %fd1284;
	st.local.f64 	[%rd6+56], %fd1285;
	st.local.f64 	[%rd6+64], %fd1286;
	st.local.f64 	[%rd6+72], %fd1287;
	st.local.u32 	[%rd6+80], %r763;
	st.local.f64 	[%rd6+88], %fd1288;
	mad.lo.s32 	%r129, %r706, 96, %r707;
	ld.shared.v2.f64 	{%fd210, %fd211}, [%r129+6144];
	ld.shared.v2.f64 	{%fd212, %fd213}, [%r129+6160];
	ld.shared.v2.f64 	{%fd214, %fd215}, [%r129+6176];
	ld.shared.v2.f64 	{%fd216, %fd217}, [%r129+6192];
	ld.shared.v2.f64 	{%fd218, %fd219}, [%r129+6208];
	ld.shared.u32 	%r130, [%r129+6224];
	ld.shared.f64 	%fd220, [%r129+6232];
	st.local.f64 	[%rd7], %fd210;
	st.local.f64 	[%rd7+8], %fd211;
	st.local.f64 	[%rd7+16], %fd212;
	st.local.f64 	[%rd7+24], %fd213;
	st.local.f64 	[%rd7+32], %fd214;
	st.local.f64 	[%rd7+40], %fd215;
	st.local.f64 	[%rd7+48], %fd216;
	st.local.f64 	[%rd7+56], %fd217;
	st.local.f64 	[%rd7+64], %fd218;
	st.local.f64 	[%rd7+72], %fd219;
	st.local.u32 	[%rd7+80], %r130;
	st.local.f64 	[%rd7+88], %fd220;
	setp.ge.s32 	%p166, %r704, %r118;
	mov.pred 	%p184, 0;
	@%p166 bra 	$L__BB19_61;
	setp.ge.s32 	%p167, %r126, %r117;
	@%p167 bra 	$L__BB19_60;
	ld.local.f64 	%fd1150, [%rd15];
	ld.local.f64 	%fd1151, [%rd16];
	setp.geu.f64 	%p169, %fd1150, %fd1151;
	@%p169 bra 	$L__BB19_61;
$L__BB19_60:
	mov.pred 	%p184, -1;
	mov.f64 	%fd1278, %fd210;
	mov.f64 	%fd1279, %fd211;
	mov.f64 	%fd1280, %fd212;
	mov.f64 	%fd1281, %fd213;
	mov.f64 	%fd1282, %fd214;
	mov.f64 	%fd1283, %fd215;
	mov.f64 	%fd1284, %fd216;
	mov.f64 	%fd1285, %fd217;
	mov.f64 	%fd1286, %fd218;
	mov.f64 	%fd1287, %fd219;
	mov.u32 	%r763, %r130;
	mov.f64 	%fd1288, %fd220;
$L__BB19_61:
	@%p184 bra 	$L__BB19_63;
	ld.shared.v2.f64 	{%fd1152, %fd1153}, [%r127+96];
	ld.shared.v2.f64 	{%fd1154, %fd1155}, [%r127+112];
	ld.shared.v2.f64 	{%fd1156, %fd1157}, [%r127+128];
	ld.shared.v2.f64 	{%fd1158, %fd1159}, [%r127+144];
	st.local.f64 	[%rd6], %fd1152;
	st.local.f64 	[%rd6+8], %fd1153;
	st.local.f64 	[%rd6+16], %fd1154;
	st.local.f64 	[%rd6+24], %fd1155;
	st.local.f64 	[%rd6+32], %fd1156;
	st.local.f64 	[%rd6+40], %fd1157;
	st.local.f64 	[%rd6+48], %fd1158;
	st.local.f64 	[%rd6+56], %fd1159;
	bra.uni 	$L__BB19_64;
$L__BB19_63:
	ld.shared.v2.f64 	{%fd1160, %fd1161}, [%r129+6240];
	ld.shared.v2.f64 	{%fd1162, %fd1163}, [%r129+6256];
	st.local.f64 	[%rd7], %fd1160;
	st.local.f64 	[%rd7+8], %fd1161;
	st.local.f64 	[%rd7+16], %fd1162;
	st.local.f64 	[%rd7+24], %fd1163;
$L__BB19_64:
	bar.sync 	0;
	st.shared.v2.f64 	[%r6], {%fd1278, %fd1279};
	st.shared.v2.f64 	[%r6+16], {%fd1280, %fd1281};
	st.shared.v2.f64 	[%r6+32], {%fd1282, %fd1283};
	st.shared.v2.f64 	[%r6+48], {%fd1284, %fd1285};
	st.shared.v2.f64 	[%r6+64], {%fd1286, %fd1287};
	st.shared.u32 	[%r6+80], %r763;
	st.shared.f64 	[%r6+88], %fd1288;
	bar.sync 	0;
	and.b32  	%r708, %r2, 768;
	and.b32  	%r132, %r2, 255;
	min.u32 	%r133, %r708, 256;
	min.u32 	%r134, %r708, 128;
	add.s32 	%r135, %r134, 128;
	sub.s32 	%r709, %r135, %r133;
	xor.b32  	%r710, %r134, 128;
	max.u32 	%r711, %r132, %r710;
	sub.s32 	%r766, %r711, %r710;
	min.s32 	%r764, %r709, %r132;
	setp.ge.s32 	%p171, %r766, %r764;
	@%p171 bra 	$L__BB19_66;
$L__BB19_65:
	sub.s32 	%r712, %r764, %r766;
	shr.u32 	%r713, %r712, 31;
	add.s32 	%r714, %r712, %r713;
	shr.s32 	%r715, %r714, 1;
	add.s32 	%r716, %r715, %r766;
	add.s32 	%r717, %r716, %r133;
	mov.u32 	%r718, _ZZN3cub18CUB_300001_SM_10006detail10merge_sort30DeviceMergeSortBlockSortKernelINS2_10policy_hubIP8DataNodeE9Policy600ES6_PNS0_8NullTypeES6_SA_m11cmp_featureS5_S9_EEvbT0_T1_T2_T3_T4_PT6_PT7_T5_NS1_7vsmem_tEE19static_temp_storage;
	mad.lo.s32 	%r719, %r717, 96, %r718;
	ld.shared.v2.f64 	{%fd1164, %fd1165}, [%r719];
	ld.shared.v2.f64 	{%fd1166, %fd1167}, [%r719+16];
	ld.shared.v2.f64 	{%fd1168, %fd1169}, [%r719+32];
	ld.shared.v2.f64 	{%fd1170, %fd1171}, [%r719+48];
	ld.shared.v2.f64 	{%fd1172, %fd1173}, [%r719+64];
	ld.shared.u32 	%r720, [%r719+80];
	ld.shared.f64 	%fd1174, [%r719+88];
	st.local.f64 	[%rd8], %fd1164;
	st.local.f64 	[%rd8+8], %fd1165;
	st.local.f64 	[%rd8+16], %fd1166;
	st.local.f64 	[%rd8+24], %fd1167;
	st.local.f64 	[%rd8+32], %fd1168;
	st.local.f64 	[%rd8+40], %fd1169;
	st.local.f64 	[%rd8+48], %fd1170;
	st.local.f64 	[%rd8+56], %fd1171;
	st.local.f64 	[%rd8+64], %fd1172;
	st.local.f64 	[%rd8+72], %fd1173;
	st.local.u32 	[%rd8+80], %r720;
	st.local.f64 	[%rd8+88], %fd1174;
	not.b32 	%r721, %r716;
	add.s32 	%r722, %r134, %r132;
	add.s32 	%r723, %r722, %r721;
	mad.lo.s32 	%r724, %r723, 96, %r718;
	ld.shared.v2.f64 	{%fd1175, %fd1176}, [%r724+12288];
	ld.shared.v2.f64 	{%fd1177, %fd1178}, [%r724+12304];
	ld.shared.v2.f64 	{%fd1179, %fd1180}, [%r724+12320];
	ld.shared.v2.f64 	{%fd1181, %fd1182}, [%r724+12336];
	ld.shared.v2.f64 	{%fd1183, %fd1184}, [%r724+12352];
	ld.shared.u32 	%r725, [%r724+12368];
	ld.shared.f64 	%fd1185, [%r724+12376];
	st.local.f64 	[%rd9], %fd1175;
	st.local.f64 	[%rd9+8], %fd1176;
	st.local.f64 	[%rd9+16], %fd1177;
	st.local.f64 	[%rd9+24], %fd1178;
	st.local.f64 	[%rd9+32], %fd1179;
	st.local.f64 	[%rd9+40], %fd1180;
	st.local.f64 	[%rd9+48], %fd1181;
	st.local.f64 	[%rd9+56], %fd1182;
	st.local.f64 	[%rd9+64], %fd1183;
	st.local.f64 	[%rd9+72], %fd1184;
	st.local.u32 	[%rd9+80], %r725;
	st.local.f64 	[%rd9+88], %fd1185;
	ld.local.f64 	%fd1186, [%rd13];
	ld.local.f64 	%fd1187, [%rd14];
	setp.geu.f64 	%p172, %fd1186, %fd1187;
	add.s32 	%r726, %r716, 1;
	selp.b32 	%r766, %r726, %r766, %p172;
	selp.b32 	%r764, %r764, %r716, %p172;
	setp.lt.s32 	%p173, %r766, %r764;
	@%p173 bra 	$L__BB19_65;
$L__BB19_66:
	add.s32 	%r143, %r766, %r133;
	add.s32 	%r727, %r135, %r132;
	sub.s32 	%r728, %r727, %r766;
	add.s32 	%r729, %r134, %r132;
	sub.s32 	%r730, %r729, %r766;
	mov.u32 	%r731, _ZZN3cub18CUB_300001_SM_10006detail10merge_sort30DeviceMergeSortBlockSortKernelINS2_10policy_hubIP8DataNodeE9Policy600ES6_PNS0_8NullTypeES6_SA_m11cmp_featureS5_S9_EEvbT0_T1_T2_T3_T4_PT6_PT7_T5_NS1_7vsmem_tEE19static_temp_storage;
	mad.lo.s32 	%r732, %r143, 96, %r731;
	ld.shared.v2.f64 	{%fd1289, %fd1290}, [%r732];
	ld.shared.v2.f64 	{%fd1291, %fd1292}, [%r732+16];
	ld.shared.v2.f64 	{%fd1293, %fd1294}, [%r732+32];
	ld.shared.v2.f64 	{%fd1295, %fd1296}, [%r732+48];
	ld.shared.v2.f64 	{%fd1297, %fd1298}, [%r732+64];
	ld.shared.u32 	%r767, [%r732+80];
	ld.shared.f64 	%fd1299, [%r732+88];
	st.local.f64 	[%rd6], %fd1289;
	st.local.f64 	[%rd6+8], %fd1290;
	st.local.f64 	[%rd6+16], %fd1291;
	st.local.f64 	[%rd6+24], %fd1292;
	st.local.f64 	[%rd6+32], %fd1293;
	st.local.f64 	[%rd6+40], %fd1294;
	st.local.f64 	[%rd6+48], %fd1295;
	st.local.f64 	[%rd6+56], %fd1296;
	st.local.f64 	[%rd6+64], %fd1297;
	st.local.f64 	[%rd6+72], %fd1298;
	st.local.u32 	[%rd6+80], %r767;
	st.local.f64 	[%rd6+88], %fd1299;
	mad.lo.s32 	%r733, %r730, 96, %r731;
	ld.shared.v2.f64 	{%fd243, %fd244}, [%r733+12288];
	ld.shared.v2.f64 	{%fd245, %fd246}, [%r733+12304];
	ld.shared.v2.f64 	{%fd247, %fd248}, [%r733+12320];
	ld.shared.v2.f64 	{%fd249, %fd250}, [%r733+12336];
	ld.shared.v2.f64 	{%fd251, %fd252}, [%r733+12352];
	ld.shared.u32 	%r145, [%r733+12368];
	ld.shared.f64 	%fd253, [%r733+12376];
	st.local.f64 	[%rd7], %fd243;
	st.local.f64 	[%rd7+8], %fd244;
	st.local.f64 	[%rd7+16], %fd245;
	st.local.f64 	[%rd7+24], %fd246;
	st.local.f64 	[%rd7+32], %fd247;
	st.local.f64 	[%rd7+40], %fd248;
	st.local.f64 	[%rd7+48], %fd249;
	st.local.f64 	[%rd7+56], %fd250;
	st.local.f64 	[%rd7+64], %fd251;
	st.local.f64 	[%rd7+72], %fd252;
	st.local.u32 	[%rd7+80], %r145;
	st.local.f64 	[%rd7+88], %fd253;
	setp.gt.s32 	%p174, %r728, 255;
	@%p174 bra 	$L__BB19_70;
	setp.ge.s32 	%p175, %r143, %r135;
	@%p175 bra 	$L__BB19_69;
	ld.local.f64 	%fd1188, [%rd15];
	ld.local.f64 	%fd1189, [%rd16];
	setp.geu.f64 	%p176, %fd1188, %fd1189;
	@%p176 bra 	$L__BB19_70;
$L__BB19_69:
	mov.f64 	%fd1289, %fd243;
	mov.f64 	%fd1290, %fd244;
	mov.f64 	%fd1291, %fd245;
	mov.f64 	%fd1292, %fd246;
	mov.f64 	%fd1293, %fd247;
	mov.f64 	%fd1294, %fd248;
	mov.f64 	%fd1295, %fd249;
	mov.f64 	%fd1296, %fd250;
	mov.f64 	%fd1297, %fd251;
	mov.f64 	%fd1298, %fd252;
	mov.u32 	%r767, %r145;
	mov.f64 	%fd1299, %fd253;
$L__BB19_70:
	ld.param.s8 	%rs3, [_ZN3cub18CUB_300001_SM_10006detail10merge_sort30DeviceMergeSortBlockSortKernelINS2_10policy_hubIP8DataNodeE9Policy600ES6_PNS0_8NullTypeES6_SA_m11cmp_featureS5_S9_EEvbT0_T1_T2_T3_T4_PT6_PT7_T5_NS1_7vsmem_tE_param_0];
	bar.sync 	0;
	setp.eq.s16 	%p177, %rs3, 0;
	@%p177 bra 	$L__BB19_72;
	ld.param.u64 	%rd59, [_ZN3cub18CUB_300001_SM_10006detail10merge_sort30DeviceMergeSortBlockSortKernelINS2_10policy_hubIP8DataNodeE9Policy600ES6_PNS0_8NullTypeES6_SA_m11cmp_featureS5_S9_EEvbT0_T1_T2_T3_T4_PT6_PT7_T5_NS1_7vsmem_tE_param_3];
	st.shared.v2.f64 	[%r5], {%fd1289, %fd1290};
	st.shared.v2.f64 	[%r5+16], {%fd1291, %fd1292};
	st.shared.v2.f64 	[%r5+32], {%fd1293, %fd1294};
	st.shared.v2.f64 	[%r5+48], {%fd1295, %fd1296};
	st.shared.v2.f64 	[%r5+64], {%fd1297, %fd1298};
	st.shared.u32 	[%r5+80], %r767;
	st.shared.f64 	[%r5+88], %fd1299;
	bar.warp.sync 	-1;
	ld.shared.v2.f64 	{%fd1190, %fd1191}, [%r5];
	ld.shared.v2.f64 	{%fd1192, %fd1193}, [%r5+16];
	ld.shared.v2.f64 	{%fd1194, %fd1195}, [%r5+32];
	ld.shared.v2.f64 	{%fd1196, %fd1197}, [%r5+48];
	ld.shared.v2.f64 	{%fd1198, %fd1199}, [%r5+64];
	ld.shared.u32 	%r734, [%r5+80];
	ld.shared.f64 	%fd1200, [%r5+88];
	cvta.to.global.u64 	%rd54, %rd59;
	mad.lo.s64 	%rd55, %rd11, 96, %rd54;
	st.global.f64 	[%rd55], %fd1190;
	st.global.f64 	[%rd55+8], %fd1191;
	st.global.f64 	[%rd55+16], %fd1192;
	st.global.f64 	[%rd55+24], %fd1193;
	st.global.f64 	[%rd55+32], %fd1194;
	st.global.f64 	[%rd55+40], %fd1195;
	st.global.f64 	[%rd55+48], %fd1196;
	st.global.f64 	[%rd55+56], %fd1197;
	st.global.f64 	[%rd55+64], %fd1198;
	st.global.f64 	[%rd55+72], %fd1199;
	st.global.u32 	[%rd55+80], %r734;
	st.global.f64 	[%rd55+88], %fd1200;
	bra.uni 	$L__BB19_161;
$L__BB19_72:
	ld.param.u64 	%rd61, [_ZN3cub18CUB_300001_SM_10006detail10merge_sort30DeviceMergeSortBlockSortKernelINS2_10policy_hubIP8DataNodeE9Policy600ES6_PNS0_8NullTypeES6_SA_m11cmp_featureS5_S9_EEvbT0_T1_T2_T3_T4_PT6_PT7_T5_NS1_7vsmem_tE_param_6];
	st.shared.v2.f64 	[%r5], {%fd1289, %fd1290};
	st.shared.v2.f64 	[%r5+16], {%fd1291, %fd1292};
	st.shared.v2.f64 	[%r5+32], {%fd1293, %fd1294};
	st.shared.v2.f64 	[%r5+48], {%fd1295, %fd1296};
	st.shared.v2.f64 	[%r5+64], {%fd1297, %fd1298};
	st.shared.u32 	[%r5+80], %r767;
	st.shared.f64 	[%r5+88], %fd1299;
	bar.warp.sync 	-1;
	ld.shared.v2.f64 	{%fd1201, %fd1202}, [%r5];
	ld.shared.v2.f64 	{%fd1203, %fd1204}, [%r5+16];
	ld.shared.v2.f64 	{%fd1205, %fd1206}, [%r5+32];
	ld.shared.v2.f64 	{%fd1207, %fd1208}, [%r5+48];
	ld.shared.v2.f64 	{%fd1209, %fd1210}, [%r5+64];
	ld.shared.u32 	%r735, [%r5+80];
	ld.shared.f64 	%fd1211, [%r5+88];
	cvta.to.global.u64 	%rd56, %rd61;
	mad.lo.s64 	%rd57, %rd11, 96, %rd56;
	st.global.f64 	[%rd57], %fd1201;
	st.global.f64 	[%rd57+8], %fd1202;
	st.global.f64 	[%rd57+16], %fd1203;
	st.global.f64 	[%rd57+24], %fd1204;
	st.global.f64 	[%rd57+32], %fd1205;
	st.global.f64 	[%rd57+40], %fd1206;
	st.global.f64 	[%rd57+48], %fd1207;
	st.global.f64 	[%rd57+56], %fd1208;
	st.global.f64 	[%rd57+64], %fd1209;
	st.global.f64 	[%rd57+72], %fd1210;
	st.global.u32 	[%rd57+80], %r735;
	st.global.f64 	[%rd57+88], %fd1211;
	bra.uni 	$L__BB19_161;
$L__BB19_73:
	cvt.u32.u64 	%r303, %rd10;
	cvt.u32.u64 	%r304, %rd26;
	sub.s32 	%r305, %r304, %r303;
	min.s32 	%r147, %r305, 256;
	// begin inline asm
	griddepcontrol.wait;
	// end inline asm
	mad.lo.s64 	%rd17, %rd10, 96, %rd1;
	ld.global.f64 	%fd1300, [%rd17];
	ld.global.f64 	%fd1301, [%rd17+8];
	ld.global.f64 	%fd1302, [%rd17+16];
	ld.global.f64 	%fd1303, [%rd17+24];
	ld.global.f64 	%fd1304, [%rd17+32];
	ld.global.f64 	%fd1305, [%rd17+40];
	ld.global.f64 	%fd1306, [%rd17+48];
	ld.global.f64 	%fd1307, [%rd17+56];
	ld.global.f64 	%fd1308, [%rd17+64];
	ld.global.f64 	%fd1309, [%rd17+72];
	ld.global.u32 	%r768, [%rd17+80];
	ld.global.f64 	%fd1310, [%rd17+88];
	mov.u32 	%r149, %tid.x;
	and.b32  	%r150, %r149, 31;
	and.b32  	%r151, %r149, 992;
	or.b32  	%r152, %r151, %r150;
	setp.ge.s32 	%p16, %r152, %r147;
	@%p16 bra 	$L__BB19_75;
	mul.lo.s32 	%r306, %r152, 96;
	cvt.u64.u32 	%rd40, %r306;
	add.s64 	%rd41, %rd17, %rd40;
	ld.global.f64 	%fd1300, [%rd41];
	ld.global.f64 	%fd1301, [%rd41+8];
	ld.global.f64 	%fd1302, [%rd41+16];
	ld.global.f64 	%fd1303, [%rd41+24];
	ld.global.f64 	%fd1304, [%rd41+32];
	ld.global.f64 	%fd1305, [%rd41+40];
	ld.global.f64 	%fd1306, [%rd41+48];
	ld.global.f64 	%fd1307, [%rd41+56];
	ld.global.f64 	%fd1308, [%rd41+64];
	ld.global.f64 	%fd1309, [%rd41+72];
	ld.global.u32 	%r768, [%rd41+80];
	ld.global.f64 	%fd1310, [%rd41+88];
$L__BB19_75:
	// begin inline asm
	mov.u32 %r307, %laneid;
	// end inline asm
	add.s32 	%r308, %r307, %r151;
	mov.u32 	%r309, _ZZN3cub18CUB_300001_SM_10006detail10merge_sort30DeviceMergeSortBlockSortKernelINS2_10policy_hubIP8DataNodeE9Policy600ES6_PNS0_8NullTypeES6_SA_m11cmp_featureS5_S9_EEvbT0_T1_T2_T3_T4_PT6_PT7_T5_NS1_7vsmem_tEE19static_temp_storage;
	mad.lo.s32 	%r155, %r308, 96, %r309;
	st.shared.v2.f64 	[%r155], {%fd1300, %fd1301};
	st.shared.v2.f64 	[%r155+16], {%fd1302, %fd1303};
	st.shared.v2.f64 	[%r155+32], {%fd1304, %fd1305};
	st.shared.v2.f64 	[%r155+48], {%fd1306, %fd1307};
	st.shared.v2.f64 	[%r155+64], {%fd1308, %fd1309};
	st.shared.u32 	[%r155+80], %r768;
	st.shared.f64 	[%r155+88], %fd1310;
	bar.warp.sync 	-1;
	ld.shared.v2.f64 	{%fd584, %fd585}, [%r155];
	ld.shared.v2.f64 	{%fd586, %fd587}, [%r155+16];
	ld.shared.v2.f64 	{%fd588, %fd589}, [%r155+32];
	ld.shared.v2.f64 	{%fd590, %fd591}, [%r155+48];
	ld.shared.v2.f64 	{%fd592, %fd593}, [%r155+64];
	ld.shared.u32 	%r310, [%r155+80];
	ld.shared.f64 	%fd594, [%r155+88];
	bar.sync 	0;
	// begin inline asm
	griddepcontrol.launch_dependents;
	// end inline asm
	mad.lo.s32 	%r156, %r149, 96, %r309;
	cvt.s64.s32 	%rd18, %r1;
	mul.wide.s32 	%rd42, %r1, 8;
	add.s64 	%rd19, %rd5, %rd42;
	add.s64 	%rd20, %rd4, %rd42;
	bar.sync 	0;
	st.shared.v2.f64 	[%r156], {%fd584, %fd585};
	st.shared.v2.f64 	[%r156+16], {%fd586, %fd587};
	st.shared.v2.f64 	[%r156+32], {%fd588, %fd589};
	st.shared.v2.f64 	[%r156+48], {%fd590, %fd591};
	st.shared.v2.f64 	[%r156+64], {%fd592, %fd593};
	st.shared.u32 	[%r156+80], %r310;
	st.shared.f64 	[%r156+88], %fd594;
	bar.sync 	0;
	and.b32  	%r311, %r149, 1022;
	and.b32  	%r312, %r149, 1;
	min.s32 	%r157, %r312, %r147;
	min.s32 	%r158, %r311, %r147;
	add.s32 	%r313, %r158, 1;
	min.s32 	%r159, %r313, %r147;
	add.s32 	%r314, %r159, 1;
	min.s32 	%r160, %r314, %r147;
	sub.s32 	%r315, %r159, %r158;
	sub.s32 	%r316, %r160, %r159;
	setp.lt.s32 	%p17, %r157, %r316;
	sub.s32 	%r317, %r157, %r316;
	selp.b32 	%r771, 0, %r317, %p17;
	min.s32 	%r769, %r315, %r157;
	setp.ge.s32 	%p18, %r771, %r769;
	@%p18 bra 	$L__BB19_78;
	add.s32 	%r163, %r159, %r157;
$L__BB19_77:
	sub.s32 	%r318, %r769, %r771;
	shr.u32 	%r319, %r318, 31;
	add.s32 	%r320, %r318, %r319;
	shr.s32 	%r321, %r320, 1;
	add.s32 	%r322, %r321, %r771;
	add.s32 	%r323, %r322, %r158;
	mad.lo.s32 	%r325, %r323, 96, %r309;
	ld.shared.v2.f64 	{%fd595, %fd596}, [%r325];
	ld.shared.v2.f64 	{%fd597, %fd598}, [%r325+16];
	ld.shared.v2.f64 	{%fd599, %fd600}, [%r325+32];
	ld.shared.v2.f64 	{%fd601, %fd602}, [%r325+48];
	ld.shared.v2.f64 	{%fd603, %fd604}, [%r325+64];
	ld.shared.u32 	%r326, [%r325+80];
	ld.shared.f64 	%fd605, [%r325+88];
	st.local.f64 	[%rd4], %fd595;
	st.local.f64 	[%rd4+8], %fd596;
	st.local.f64 	[%rd4+16], %fd597;
	st.local.f64 	[%rd4+24], %fd598;
	st.local.f64 	[%rd4+32], %fd599;
	st.local.f64 	[%rd4+40], %fd600;
	st.local.f64 	[%rd4+48], %fd601;
	st.local.f64 	[%rd4+56], %fd602;
	st.local.f64 	[%rd4+64], %fd603;
	st.local.f64 	[%rd4+72], %fd604;
	st.local.u32 	[%rd4+80], %r326;
	st.local.f64 	[%rd4+88], %fd605;
	not.b32 	%r327, %r322;
	add.s32 	%r328, %r163, %r327;
	mad.lo.s32 	%r329, %r328, 96, %r309;
	ld.shared.v2.f64 	{%fd606, %fd607}, [%r329];
	ld.shared.v2.f64 	{%fd608, %fd609}, [%r329+16];
	ld.shared.v2.f64 	{%fd610, %fd611}, [%r329+32];
	ld.shared.v2.f64 	{%fd612, %fd613}, [%r329+48];
	ld.shared.v2.f64 	{%fd614, %fd615}, [%r329+64];
	ld.shared.u32 	%r330, [%r329+80];
	ld.shared.f64 	%fd616, [%r329+88];
	st.local.f64 	[%rd5], %fd606;
	st.local.f64 	[%rd5+8], %fd607;
	st.local.f64 	[%rd5+16], %fd608;
	st.local.f64 	[%rd5+24], %fd609;
	st.local.f64 	[%rd5+32], %fd610;
	st.local.f64 	[%rd5+40], %fd611;
	st.local.f64 	[%rd5+48], %fd612;
	st.local.f64 	[%rd5+56], %fd613;
	st.local.f64 	[%rd5+64], %fd614;
	st.local.f64 	[%rd5+72], %fd615;
	st.local.u32 	[%rd5+80], %r330;
	st.local.f64 	[%rd5+88], %fd616;
	ld.local.f64 	%fd617, [%rd19];
	ld.local.f64 	%fd618, [%rd20];
	setp.geu.f64 	%p19, %fd617, %fd618;
	add.s32 	%r331, %r322, 1;
	selp.b32 	%r771, %r331, %r771, %p19;
	selp.b32 	%r769, %r769, %r322, %p19;
	setp.lt.s32 	%p20, %r771, %r769;
	@%p20 bra 	$L__BB19_77;
$L__BB19_78:
	shl.b64 	%rd43, %rd18, 3;
	add.s64 	%rd21, %rd3, %rd43;
	add.s64 	%rd22, %rd2, %rd43;
	add.s32 	%r169, %r771, %r158;
	add.s32 	%r332, %r159, %r157;
	sub.s32 	%r333, %r332, %r771;
	mov.u32 	%r334, _ZZN3cub18CUB_300001_SM_10006detail10merge_sort30DeviceMergeSortBlockSortKernelINS2_10policy_hubIP8DataNodeE9Policy600ES6_PNS0_8NullTypeES6_SA_m11cmp_featureS5_S9_EEvbT0_T1_T2_T3_T4_PT6_PT7_T5_NS1_7vsmem_tEE19static_temp_storage;
	mad.lo.s32 	%r170, %r169, 96, %r334;
	ld.shared.v2.f64 	{%fd298, %fd299}, [%r170];
	ld.shared.v2.f64 	{%fd300, %fd301}, [%r170+16];
	ld.shared.v2.f64 	{%fd302, %fd303}, [%r170+32];
	ld.shared.v2.f64 	{%fd304, %fd305}, [%r170+48];
	ld.shared.v2.f64 	{%fd306, %fd307}, [%r170+64];
	ld.shared.u32 	%r171, [%r170+80];
	ld.shared.f64 	%fd308, [%r170+88];
	st.local.f64 	[%rd2], %fd298;
	st.local.f64 	[%rd2+8], %fd299;
	st.local.f64 	[%rd2+16], %fd300;
	st.local.f64 	[%rd2+24], %fd301;
	st.local.f64 	[%rd2+32], %fd302;
	st.local.f64 	[%rd2+40], %fd303;
	st.local.f64 	[%rd2+48], %fd304;
	st.local.f64 	[%rd2+56], %fd305;
	st.local.f64 	[%rd2+64], %fd306;
	st.local.f64 	[%rd2+72], %fd307;
	st.local.u32 	[%rd2+80], %r171;
	st.local.f64 	[%rd2+88], %fd308;
	mad.lo.s32 	%r172, %r333, 96, %r334;
	ld.shared.v2.f64 	{%fd1311, %fd1312}, [%r172];
	ld.shared.v2.f64 	{%fd1313, %fd1314}, [%r172+16];
	ld.shared.v2.f64 	{%fd1315, %fd1316}, [%r172+32];
	ld.shared.v2.f64 	{%fd1317, %fd1318}, [%r172+48];
	ld.shared.v2.f64 	{%fd1319, %fd1320}, [%r172+64];
	ld.shared.u32 	%r772, [%r172+80];
	ld.shared.f64 	%fd1321, [%r172+88];
	st.local.f64 	[%rd3], %fd1311;
	st.local.f64 	[%rd3+8], %fd1312;
	st.local.f64 	[%rd3+16], %fd1313;
	st.local.f64 	[%rd3+24], %fd1314;
	st.local.f64 	[%rd3+32], %fd1315;
	st.local.f64 	[%rd3+40], %fd1316;
	st.local.f64 	[%rd3+48], %fd1317;
	st.local.f64 	[%rd3+56], %fd1318;
	st.local.f64 	[%rd3+64], %fd1319;
	st.local.f64 	[%rd3+72], %fd1320;
	st.local.u32 	[%rd3+80], %r772;
	st.local.f64 	[%rd3+88], %fd1321;
	setp.ge.s32 	%p21, %r333, %r160;
	@%p21 bra 	$L__BB19_81;
	setp.ge.s32 	%p23, %r169, %r159;
	mov.pred 	%p185, -1;
	@%p23 bra 	$L__BB19_82;
	ld.local.f64 	%fd619, [%rd21];
	ld.local.f64 	%fd620, [%rd22];
	setp.lt.f64 	%p25, %fd619, %fd620;
	@%p25 bra 	$L__BB19_82;
$L__BB19_81:
	mov.pred 	%p185, 0;
	mov.f64 	%fd1311, %fd298;
	mov.f64 	%fd1312, %fd299;
	mov.f64 	%fd1313, %fd300;
	mov.f64 	%fd1314, %fd301;
	mov.f64 	%fd1315, %fd302;
	mov.f64 	%fd1316, %fd303;
	mov.f64 	%fd1317, %fd304;
	mov.f64 	%fd1318, %fd305;
	mov.f64 	%fd1319, %fd306;
	mov.f64 	%fd1320, %fd307;
	mov.u32 	%r772, %r171;
	mov.f64 	%fd1321, %fd308;
$L__BB19_82:
	not.pred 	%p27, %p185;
	@%p27 bra 	$L__BB19_84;
	ld.shared.v2.f64 	{%fd629, %fd630}, [%r172+96];
	ld.shared.v2.f64 	{%fd631, %fd632}, [%r172+112];
	st.local.f64 	[%rd3], %fd629;
	st.local.f64 	[%rd3+8], %fd630;
	st.local.f64 	[%rd3+16], %fd631;
	st.local.f64 	[%rd3+24], %fd632;
	bra.uni 	$L__BB19_85;
$L__BB19_84:
	ld.shared.v2.f64 	{%fd621, %fd622}, [%r170+96];
	ld.shared.v2.f64 	{%fd623, %fd624}, [%r170+112];
	ld.shared.v2.f64 	{%fd625, %fd626}, [%r170+128];
	ld.shared.v2.f64 	{%fd627, %fd628}, [%r170+144];
	st.local.f64 	[%rd2], %fd621;
	st.local.f64 	[%rd2+8], %fd622;
	st.local.f64 	[%rd2+16], %fd623;
	st.local.f64 	[%rd2+24], %fd624;
	st.local.f64 	[%rd2+32], %fd625;
	st.local.f64 	[%rd2+40], %fd626;
	st.local.f64 	[%rd2+48], %fd627;
	st.local.f64 	[%rd2+56], %fd628;
$L__BB19_85:
	bar.sync 	0;
	st.shared.v2.f64 	[%r156], {%fd1311, %fd1312};
	st.shared.v2.f64 	[%r156+16], {%fd1313, %fd1314};
	st.shared.v2.f64 	[%r156+32], {%fd1315, %fd1316};
	st.shared.v2.f64 	[%r156+48], {%fd1317, %fd1318};
	st.shared.v2.f64 	[%r156+64], {%fd1319, %fd1320};
	st.shared.u32 	[%r156+80], %r772;
	st.shared.f64 	[%r156+88], %fd1321;
	bar.sync 	0;
	and.b32  	%r335, %r149, 1020;
	and.b32  	%r336, %r149, 3;
	min.s32 	%r175, %r336, %r147;
	min.s32 	%r176, %r335, %r147;
	add.s32 	%r337, %r176, 2;
	min.s32 	%r177, %r337, %r147;
	add.s32 	%r338, %r177, 2;
	min.s32 	%r178, %r338, %r147;
	sub.s32 	%r339, %r177, %r176;
	sub.s32 	%r340, %r178, %r177;
	setp.lt.s32 	%p28, %r175, %r340;
	sub.s32 	%r341, %r175, %r340;
	selp.b32 	%r775, 0, %r341, %p28;
	min.s32 	%r773, %r339, %r175;
	setp.ge.s32 	%p29, %r775, %r773;
	@%p29 bra 	$L__BB19_88;
	add.s32 	%r181, %r177, %r175;
$L__BB19_87:
	sub.s32 	%r342, %r773, %r775;
	shr.u32 	%r343, %r342, 31;
	add.s32 	%r344, %r342, %r343;
	shr.s32 	%r345, %r344, 1;
	add.s32 	%r346, %r345, %r775;
	add.s32 	%r347, %r346, %r176;
	mov.u32 	%r348, _ZZN3cub18CUB_300001_SM_10006detail10merge_sort30DeviceMergeSortBlockSortKernelINS2_10policy_hubIP8DataNodeE9Policy600ES6_PNS0_8NullTypeES6_SA_m11cmp_featureS5_S9_EEvbT0_T1_T2_T3_T4_PT6_PT7_T5_NS1_7vsmem_tEE19static_temp_storage;
	mad.lo.s32 	%r349, %r347, 96, %r348;
	ld.shared.v2.f64 	{%fd633, %fd634}, [%r349];
	ld.shared.v2.f64 	{%fd635, %fd636}, [%r349+16];
	ld.shared.v2.f64 	{%fd637, %fd638}, [%r349+32];
	ld.shared.v2.f64 	{%fd639, %fd640}, [%r349+48];
	ld.shared.v2.f64 	{%fd641, %fd642}, [%r349+64];
	ld.shared.u32 	%r350, [%r349+80];
	ld.shared.f64 	%fd643, [%r349+88];
	st.local.f64 	[%rd4], %fd633;
	st.local.f64 	[%rd4+8], %fd634;
	st.local.f64 	[%rd4+16], %fd635;
	st.local.f64 	[%rd4+24], %fd636;
	st.local.f64 	[%rd4+32], %fd637;
	st.local.f64 	[%rd4+40], %fd638;
	st.local.f64 	[%rd4+48], %fd639;
	st.local.f64 	[%rd4+56], %fd640;
	st.local.f64 	[%rd4+64], %fd641;
	st.local.f64 	[%rd4+72], %fd642;
	st.local.u32 	[%rd4+80], %r350;
	st.local.f64 	[%rd4+88], %fd643;
	not.b32 	%r351, %r346;
	add.s32 	%r352, %r181, %r351;
	mad.lo.s32 	%r353, %r352, 96, %r348;
	ld.shared.v2.f64 	{%fd644, %fd645}, [%r353];
	ld.shared.v2.f64 	{%fd646, %fd647}, [%r353+16];
	ld.shared.v2.f64 	{%fd648, %fd649}, [%r353+32];
	ld.shared.v2.f64 	{%fd650, %fd651}, [%r353+48];
	ld.shared.v2.f64 	{%fd652, %fd653}, [%r353+64];
	ld.shared.u32 	%r354, [%r353+80];
	ld.shared.f64 	%fd654, [%r353+88];
	st.local.f64 	[%rd5], %fd644;
	st.local.f64 	[%rd5+8], %fd645;
	st.local.f64 	[%rd5+16], %fd646;
	st.local.f64 	[%rd5+24], %fd647;
	st.local.f64 	[%rd5+32], %fd648;
	st.local.f64 	[%rd5+40], %fd649;
	st.local.f64 	[%rd5+48], %fd650;
	st.local.f64 	[%rd5+56], %fd651;
	st.local.f64 	[%rd5+64], %fd652;
	st.local.f64 	[%rd5+72], %fd653;
	st.local.u32 	[%rd5+80], %r354;
	st.local.f64 	[%rd5+88], %fd654;
	ld.local.f64 	%fd655, [%rd19];
	ld.local.f64 	%fd656, [%rd20];
	setp.geu.f64 	%p30, %fd655, %fd656;
	add.s32 	%r355, %r346, 1;
	selp.b32 	%r775, %r355, %r775, %p30;
	selp.b32 	%r773, %r773, %r346, %p30;
	setp.lt.s32 	%p31, %r775, %r773;
	@%p31 bra 	$L__BB19_87;
$L__BB19_88:
	add.s32 	%r187, %r775, %r176;
	add.s32 	%r356, %r177, %r175;
	sub.s32 	%r357, %r356, %r775;
	mov.u32 	%r358, _ZZN3cub18CUB_300001_SM_10006detail10merge_sort30DeviceMergeSortBlockSortKernelINS2_10policy_hubIP8DataNodeE9Policy600ES6_PNS0_8NullTypeES6_SA_m11cmp_featureS5_S9_EEvbT0_T1_T2_T3_T4_PT6_PT7_T5_NS1_7vsmem_tEE19static_temp_storage;
	mad.lo.s32 	%r188, %r187, 96, %r358;
	ld.shared.v2.f64 	{%fd1322, %fd1323}, [%r188];
	ld.shared.v2.f64 	{%fd1324, %fd1325}, [%r188+16];
	ld.shared.v2.f64 	{%fd1326, %fd1327}, [%r188+32];
	ld.shared.v2.f64 	{%fd1328, %fd1329}, [%r188+48];
	ld.shared.v2.f64 	{%fd1330, %fd1331}, [%r188+64];
	ld.shared.u32 	%r776, [%r188+80];
	ld.shared.f64 	%fd1332, [%r188+88];
	st.local.f64 	[%rd2], %fd1322;
	st.local.f64 	[%rd2+8], %fd1323;
	st.local.f64 	[%rd2+16], %fd1324;
	st.local.f64 	[%rd2+24], %fd1325;
	st.local.f64 	[%rd2+32], %fd1326;
	st.local.f64 	[%rd2+40], %fd1327;
	st.local.f64 	[%rd2+48], %fd1328;
	st.local.f64 	[%rd2+56], %fd1329;
	st.local.f64 	[%rd2+64], %fd1330;
	st.local.f64 	[%rd2+72], %fd1331;
	st.local.u32 	[%rd2+80], %r776;
	st.local.f64 	[%rd2+88], %fd1332;
	mad.lo.s32 	%r190, %r357, 96, %r358;
	ld.shared.v2.f64 	{%fd342, %fd343}, [%r190];
	ld.shared.v2.f64 	{%fd344, %fd345}, [%r190+16];
	ld.shared.v2.f64 	{%fd346, %fd347}, [%r190+32];
	ld.shared.v2.f64 	{%fd348, %fd349}, [%r190+48];
	ld.shared.v2.f64 	{%fd350, %fd351}, [%r190+64];
	ld.shared.u32 	%r191, [%r190+80];
	ld.shared.f64 	%fd352, [%r190+88];
	st.local.f64 	[%rd3], %fd342;
	st.local.f64 	[%rd3+8], %fd343;
	st.local.f64 	[%rd3+16], %fd344;
	st.local.f64 	[%rd3+24], %fd345;
	st.local.f64 	[%rd3+32], %fd346;
	st.local.f64 	[%rd3+40], %fd347;
	st.local.f64 	[%rd3+48], %fd348;
	st.local.f64 	[%rd3+56], %fd349;
	st.local.f64 	[%rd3+64], %fd350;
	st.local.f64 	[%rd3+72], %fd351;
	st.local.u32 	[%rd3+80], %r191;
	st.local.f64 	[%rd3+88], %fd352;
	setp.ge.s32 	%p33, %r357, %r178;
	mov.pred 	%p186, 0;
	@%p33 bra 	$L__BB19_92;
	setp.ge.s32 	%p34, %r187, %r177;
	@%p34 bra 	$L__BB19_91;
	ld.local.f64 	%fd657, [%rd21];
	ld.local.f64 	%fd658, [%rd22];
	setp.geu.f64 	%p36, %fd657, %fd658;
	@%p36 bra 	$L__BB19_92;
$L__BB19_91:
	mov.pred 	%p186, -1;
	mov.f64 	%fd1322, %fd342;
	mov.f64 	%fd1323, %fd343;
	mov.f64 	%fd1324, %fd344;
	mov.f64 	%fd1325, %fd345;
	mov.f64 	%fd1326, %fd346;
	mov.f64 	%fd1327, %fd347;
	mov.f64 	%fd1328, %fd348;
	mov.f64 	%fd1329, %fd349;
	mov.f64 	%fd1330, %fd350;
	mov.f64 	%fd1331, %fd351;
	mov.u32 	%r776, %r191;
	mov.f64 	%fd1332, %fd352;
$L__BB19_92:
	@%p186 bra 	$L__BB19_94;
	ld.shared.v2.f64 	{%fd659, %fd660}, [%r188+96];
	ld.shared.v2.f64 	{%fd661, %fd662}, [%r188+112];
	ld.shared.v2.f64 	{%fd663, %fd664}, [%r188+128];
	ld.shared.v2.f64 	{%fd665, %fd666}, [%r188+144];
	st.local.f64 	[%rd2], %fd659;
	st.local.f64 	[%rd2+8], %fd660;
	st.local.f64 	[%rd2+16], %fd661;
	st.local.f64 	[%rd2+24], %fd662;
	st.local.f64 	[%rd2+32], %fd663;
	st.local.f64 	[%rd2+40], %fd664;
	st.local.f64 	[%rd2+48], %fd665;
	st.local.f64 	[%rd2+56], %fd666;
	bra.uni 	$L__BB19_95;
$L__BB19_94:
	ld.shared.v2.f64 	{%fd667, %fd668}, [%r190+96];
	ld.shared.v2.f64 	{%fd669, %fd670}, [%r190+112];
	st.local.f64 	[%rd3], %fd667;
	st.local.f64 	[%rd3+8], %fd668;
	st.local.f64 	[%rd3+16], %fd669;
	st.local.f64 	[%rd3+24], %fd670;
$L__BB19_95:
	bar.sync 	0;
	st.shared.v2.f64 	[%r156], {%fd1322, %fd1323};
	st.shared.v2.f64 	[%r156+16], {%fd1324, %fd1325};
	st.shared.v2.f64 	[%r156+32], {%fd1326, %fd1327};
	st.shared.v2.f64 	[%r156+48], {%fd1328, %fd1329};
	st.shared.v2.f64 	[%r156+64], {%fd1330, %fd1331};
	st.shared.u32 	[%r156+80], %r776;
	st.shared.f64 	[%r156+88], %fd1332;
	bar.sync 	0;
	and.b32  	%r359, %r149, 1016;
	and.b32  	%r360, %r149, 7;
	min.s32 	%r193, %r360, %r147;
	min.s32 	%r194, %r359, %r147;
	add.s32 	%r361, %r194, 4;
	min.s32 	%r195, %r361, %r147;
	add.s32 	%r362, %r195, 4;
	min.s32 	%r196, %r362, %r147;
	sub.s32 	%r363, %r195, %r194;
	sub.s32 	%r364, %r196, %r195;
	setp.lt.s32 	%p38, %r193, %r364;
	sub.s32 	%r365, %r193, %r364;
	selp.b32 	%r779, 0, %r365, %p38;
	min.s32 	%r777, %r363, %r193;
	setp.ge.s32 	%p39, %r779, %r777;
	@%p39 bra 	$L__BB19_98;
	add.s32 	%r199, %r195, %r193;
$L__BB19_97:
	sub.s32 	%r366, %r777, %r779;
	shr.u32 	%r367, %r366, 31;
	add.s32 	%r368, %r366, %r367;
	shr.s32 	%r369, %r368, 1;
	add.s32 	%r370, %r369, %r779;
	add.s32 	%r371, %r370, %r194;
	mov.u32 	%r372, _ZZN3cub18CUB_300001_SM_10006detail10merge_sort30DeviceMergeSortBlockSortKernelINS2_10policy_hubIP8DataNodeE9Policy600ES6_PNS0_8NullTypeES6_SA_m11cmp_featureS5_S9_EEvbT0_T1_T2_T3_T4_PT6_PT7_T5_NS1_7vsmem_tEE19static_temp_storage;
	mad.lo.s32 	%r373, %r371, 96, %r372;
	ld.shared.v2.f64 	{%fd671, %fd672}, [%r373];
	ld.shared.v2.f64 	{%fd673, %fd674}, [%r373+16];
	ld.shared.v2.f64 	{%fd675, %fd676}, [%r373+32];
	ld.shared.v2.f64 	{%fd677, %fd678}, [%r373+48];
	ld.shared.v2.f64 	{%fd679, %fd680}, [%r373+64];
	ld.shared.u32 	%r374, [%r373+80];
	ld.shared.f64 	%fd681, [%r373+88];
	st.local.f64 	[%rd4], %fd671;
	st.local.f64 	[%rd4+8], %fd672;
	st.local.f64 	[%rd4+16], %fd673;
	st.local.f64 	[%rd4+24], %fd674;
	st.local.f64 	[%rd4+32], %fd675;
	st.local.f64 	[%rd4+40], %fd676;
	st.local.f64 	[%rd4+48], %fd677;
	st.local.f64 	[%rd4+56], %fd678;
	st.local.f64 	[%rd4+64], %fd679;
	st.local.f64 	[%rd4+72], %fd680;
	st.local.u32 	[%rd4+80], %r374;
	st.local.f64 	[%rd4+88], %fd681;
	not.b32 	%r375, %r370;
	add.s32 	%r376, %r199, %r375;
	mad.lo.s32 	%r377, %r376, 96, %r372;
	ld.shared.v2.f64 	{%fd682, %fd683}, [%r377];
	ld.shared.v2.f64 	{%fd684, %fd685}, [%r377+16];
	ld.shared.v2.f64 	{%fd686, %fd687}, [%r377+32];
	ld.shared.v2.f64 	{%fd688, %fd689}, [%r377+48];
	ld.shared.v2.f64 	{%fd690, %fd691}, [%r377+64];
	ld.shared.u32 	%r378, [%r377+80];
	ld.shared.f64 	%fd692, [%r377+88];
	st.local.f64 	[%rd5], %fd682;
	st.local.f64 	[%rd5+8], %fd683;
	st.local.f64 	[%rd5+16], %fd684;
	st.local.f64 	[%rd5+24], %fd685;
	st.local.f64 	[%rd5+32], %fd686;
	st.local.f64 	[%rd5+40], %fd687;
	st.local.f64 	[%rd5+48], %fd688;
	st.local.f64 	[%rd5+56], %fd689;
	st.local.f64 	[%rd5+64], %fd690;
	st.local.f64 	[%rd5+72], %fd691;
	st.local.u32 	[%rd5+80], %r378;
	st.local.f64 	[%rd5+88], %fd692;
	ld.local.f64 	%fd693, [%rd19];
	ld.local.f64 	%fd694, [%rd20];
	setp.geu.f64 	%p40, %fd693, %fd694;
	add.s32 	%r379, %r370, 1;
	selp.b32 	%r779, %r379, %r779, %p40;
	selp.b32 	%r777, %r777, %r370, %p40;
	setp.lt.s32 	%p41, %r779, %r777;
	@%p41 bra 	$L__BB19_97;
$L__BB19_98:
	add.s32 	%r205, %r779, %r194;
	add.s32 	%r380, %r195, %r193;
	sub.s32 	%r381, %r380, %r779;
	mov.u32 	%r382, _ZZN3cub18CUB_300001_SM_10006detail10merge_sort30DeviceMergeSortBlockSortKernelINS2_10policy_hubIP8DataNodeE9Policy600ES6_PNS0_8NullTypeES6_SA_m11cmp_featureS5_S9_EEvbT0_T1_T2_T3_T4_PT6_PT7_T5_NS1_7vsmem_tEE19static_temp_storage;
	mad.lo.s32 	%r206, %r205, 96, %r382;
	ld.shared.v2.f64 	{%fd1333, %fd1334}, [%r206];
	ld.shared.v2.f64 	{%fd1335, %fd1336}, [%r206+16];
	ld.shared.v2.f64 	{%fd1337, %fd1338}, [%r206+32];
	ld.shared.v2.f64 	{%fd1339, %fd1340}, [%r206+48];
	ld.shared.v2.f64 	{%fd1341, %fd1342}, [%r206+64];
	ld.shared.u32 	%r780, [%r206+80];
	ld.shared.f64 	%fd1343, [%r206+88];
	st.local.f64 	[%rd2], %fd1333;
	st.local.f64 	[%rd2+8], %fd1334;
	st.local.f64 	[%rd2+16], %fd1335;
	st.local.f64 	[%rd2+24], %fd1336;
	st.local.f64 	[%rd2+32], %fd1337;
	st.local.f64 	[%rd2+40], %fd1338;
	st.local.f64 	[%rd2+48], %fd1339;
	st.local.f64 	[%rd2+56], %fd1340;
	st.local.f64 	[%rd2+64], %fd1341;
	st.local.f64 	[%rd2+72], %fd1342;
	st.local.u32 	[%rd2+80], %r780;
	st.local.f64 	[%rd2+88], %fd1343;
	mad.lo.s32 	%r208, %r381, 96, %r382;
	ld.shared.v2.f64 	{%fd375, %fd376}, [%r208];
	ld.shared.v2.f64 	{%fd377, %fd378}, [%r208+16];
	ld.shared.v2.f64 	{%fd379, %fd380}, [%r208+32];
	ld.shared.v2.f64 	{%fd381, %fd382}, [%r208+48];
	ld.shared.v2.f64 	{%fd383, %fd384}, [%r208+64];
	ld.shared.u32 	%r209, [%r208+80];
	ld.shared.f64 	%fd385, [%r208+88];
	st.local.f64 	[%rd3], %fd375;
	st.local.f64 	[%rd3+8], %fd376;
	st.local.f64 	[%rd3+16], %fd377;
	st.local.f64 	[%rd3+24], %fd378;
	st.local.f64 	[%rd3+32], %fd379;
	st.local.f64 	[%rd3+40], %fd380;
	st.local.f64 	[%rd3+48], %fd381;
	st.local.f64 	[%rd3+56], %fd382;
	st.local.f64 	[%rd3+64], %fd383;
	st.local.f64 	[%rd3+72], %fd384;
	st.local.u32 	[%rd3+80], %r209;
	st.local.f64 	[%rd3+88], %fd385;
	setp.ge.s32 	%p43, %r381, %r196;
	mov.pred 	%p187, 0;
	@%p43 bra 	$L__BB19_102;
	setp.ge.s32 	%p44, %r205, %r195;
	@%p44 bra 	$L__BB19_101;
	ld.local.f64 	%fd695, [%rd21];
	ld.local.f64 	%fd696, [%rd22];
	setp.geu.f64 	%p46, %fd695, %fd696;
	@%p46 bra 	$L__BB19_102;
$L__BB19_101:
	mov.pred 	%p187, -1;
	mov.f64 	%fd1333, %fd375;
	mov.f64 	%fd1334, %fd376;
	mov.f64 	%fd1335, %fd377;
	mov.f64 	%fd1336, %fd378;
	mov.f64 	%fd1337, %fd379;
	mov.f64 	%fd1338, %fd380;
	mov.f64 	%fd1339, %fd381;
	mov.f64 	%fd1340, %fd382;
	mov.f64 	%fd1341, %fd383;
	mov.f64 	%fd1342, %fd384;
	mov.u32 	%r780, %r209;
	mov.f64 	%fd1343, %fd385;
$L__BB19_102:
	@%p187 bra 	$L__BB19_104;
	ld.shared.v2.f64 	{%fd697, %fd698}, [%r206+96];
	ld.shared.v2.f64 	{%fd699, %fd700}, [%r206+112];
	ld.shared.v2.f64 	{%fd701, %fd702}, [%r206+128];
	ld.shared.v2.f64 	{%fd703, %fd704}, [%r206+144];
	st.local.f64 	[%rd2], %fd697;
	st.local.f64 	[%rd2+8], %fd698;
	st.local.f64 	[%rd2+16], %fd699;
	st.local.f64 	[%rd2+24], %fd700;
	st.local.f64 	[%rd2+32], %fd701;
	st.local.f64 	[%rd2+40], %fd702;
	st.local.f64 	[%rd2+48], %fd703;
	st.local.f64 	[%rd2+56], %fd704;
	bra.uni 	$L__BB19_105;
$L__BB19_104:
	ld.shared.v2.f64 	{%fd705, %fd706}, [%r208+96];
	ld.shared.v2.f64 	{%fd707, %fd708}, [%r208+112];
	st.local.f64 	[%rd3], %fd705;
	st.local.f64 	[%rd3+8], %fd706;
	st.local.f64 	[%rd3+16], %fd707;
	st.local.f64 	[%rd3+24], %fd708;
$L__BB19_105:
	bar.sync 	0;
	st.shared.v2.f64 	[%r156], {%fd1333, %fd1334};
	st.shared.v2.f64 	[%r156+16], {%fd1335, %fd1336};
	st.shared.v2.f64 	[%r156+32], {%fd1337, %fd1338};
	st.shared.v2.f64 	[%r156+48], {%fd1339, %fd1340};
	st.shared.v2.f64 	[%r156+64], {%fd1341, %fd1342};
	st.shared.u32 	[%r156+80], %r780;
	st.shared.f64 	[%r156+88], %fd1343;
	bar.sync 	0;
	and.b32  	%r383, %r149, 1008;
	and.b32  	%r384, %r149, 15;
	min.s32 	%r211, %r384, %r147;
	min.s32 	%r212, %r383, %r147;
	add.s32 	%r385, %r212, 8;
	min.s32 	%r213, %r385, %r147;
	add.s32 	%r386, %r213, 8;
	min.s32 	%r214, %r386, %r147;
	sub.s32 	%r387, %r213, %r212;
	sub.s32 	%r388, %r214, %r213;
	setp.lt.s32 	%p48, %r211, %r388;
	sub.s32 	%r389, %r211, %r388;
	selp.b32 	%r783, 0, %r389, %p48;
	min.s32 	%r781, %r387, %r211;
	setp.ge.s32 	%p49, %r783, %r781;
	@%p49 bra 	$L__BB19_108;
	add.s32 	%r217, %r213, %r211;
$L__BB19_107:
	sub.s32 	%r390, %r781, %r783;
	shr.u32 	%r391, %r390, 31;
	add.s32 	%r392, %r390, %r391;
	shr.s32 	%r393, %r392, 1;
	add.s32 	%r394, %r393, %r783;
	add.s32 	%r395, %r394, %r212;
	mov.u32 	%r396, _ZZN3cub18CUB_300001_SM_10006detail10merge_sort30DeviceMergeSortBlockSortKernelINS2_10policy_hubIP8DataNodeE9Policy600ES6_PNS0_8NullTypeES6_SA_m11cmp_featureS5_S9_EEvbT0_T1_T2_T3_T4_PT6_PT7_T5_NS1_7vsmem_tEE19static_temp_storage;
	mad.lo.s32 	%r397, %r395, 96, %r396;
	ld.shared.v2.f64 	{%fd709, %fd710}, [%r397];
	ld.shared.v2.f64 	{%fd711, %fd712}, [%r397+16];
	ld.shared.v2.f64 	{%fd713, %fd714}, [%r397+32];
	ld.shared.v2.f64 	{%fd715, %fd716}, [%r397+48];
	ld.shared.v2.f64 	{%fd717, %fd718}, [%r397+64];
	ld.shared.u32 	%r398, [%r397+80];
	ld.shared.f64 	%fd719, [%r397+88];
	st.local.f64 	[%rd4], %fd709;
	st.local.f64 	[%rd4+8], %fd710;
	st.local.f64 	[%rd4+16], %fd711;
	st.local.f64 	[%rd4+24], %fd712;
	st.local.f64 	[%rd4+32], %fd713;
	st.local.f64 	[%rd4+40], %fd714;
	st.local.f64 	[%rd4+48], %fd715;
	st.local.f64 	[%rd4+56], %fd716;
	st.local.f64 	[%rd4+64], %fd717;
	st.local.f64 	[%rd4+72], %fd718;
	st.local.u32 	[%rd4+80], %r398;
	st.local.f64 	[%rd4+88], %fd719;
	not.b32 	%r399, %r394;
	add.s32 	%r400, %r217, %r399;
	mad.lo.s32 	%r401, %r400, 96, %r396;
	ld.shared.v2.f64 	{%fd720, %fd721}, [%r401];
	ld.shared.v2.f64 	{%fd722, %fd723}, [%r401+16];
	ld.shared.v2.f64 	{%fd724, %fd725}, [%r401+32];
	ld.shared.v2.f64 	{%fd726, %fd727}, [%r401+48];
	ld.shared.v2.f64 	{%fd728, %fd729}, [%r401+64];
	ld.shared.u32 	%r402, [%r401+80];
	ld.shared.f64 	%fd730, [%r401+88];
	st.local.f64 	[%rd5], %fd720;
	st.local.f64 	[%rd5+8], %fd721;
	st.local.f64 	[%rd5+16], %fd722;
	st.local.f64 	[%rd5+24], %fd723;
	st.local.f64 	[%rd5+32], %fd724;
	st.local.f64 	[%rd5+40], %fd725;
	st.local.f64 	[%rd5+48], %fd726;
	st.local.f64 	[%rd5+56], %fd727;
	st.local.f64 	[%rd5+64], %fd728;
	st.local.f64 	[%rd5+72], %fd729;
	st.local.u32 	[%rd5+80], %r402;
	st.local.f64 	[%rd5+88], %fd730;
	ld.local.f64 	%fd731, [%rd19];
	ld.local.f64 	%fd732, [%rd20];
	setp.geu.f64 	%p50, %fd731, %fd732;
	add.s32 	%r403, %r394, 1;
	selp.b32 	%r783, %r403, %r783, %p50;
	selp.b32 	%r781, %r781, %r394, %p50;
	setp.lt.s32 	%p51, %r783, %r781;
	@%p51 bra 	$L__BB19_107;
$L__BB19_108:
	add.s32 	%r223, %r783, %r212;
	add.s32 	%r404, %r213, %r211;
	sub.s32 	%r405, %r404, %r783;
	mov.u32 	%r406, _ZZN3cub18CUB_300001_SM_10006detail10merge_sort30DeviceMergeSortBlockSortKernelINS2_10policy_hubIP8DataNodeE9Policy600ES6_PNS0_8NullTypeES6_SA_m11cmp_featureS5_S9_EEvbT0_T1_T2_T3_T4_PT6_PT7_T5_NS1_7vsmem_tEE19static_temp_storage;
	mad.lo.s32 	%r224, %r223, 96, %r406;
	ld.shared.v2.f64 	{%fd1344, %fd1345}, [%r224];
	ld.shared.v2.f64 	{%fd1346, %fd1347}, [%r224+16];
	ld.shared.v2.f64 	{%fd1348, %fd1349}, [%r224+32];
	ld.shared.v2.f64 	{%fd1350, %fd1351}, [%r224+48];
	ld.shared.v2.f64 	{%fd1352, %fd1353}, [%r224+64];
	ld.shared.u32 	%r784, [%r224+80];
	ld.shared.f64 	%fd1354, [%r224+88];
	st.local.f64 	[%rd2], %fd1344;
	st.local.f64 	[%rd2+8], %fd1345;
	st.local.f64 	[%rd2+16], %fd1346;
	st.local.f64 	[%rd2+24], %fd1347;
	st.local.f64 	[%rd2+32], %fd1348;
	st.local.f64 	[%rd2+40], %fd1349;
	st.local.f64 	[%rd2+48], %fd1350;
	st.local.f64 	[%rd2+56], %fd1351;
	st.local.f64 	[%rd2+64], %fd1352;
	st.local.f64 	[%rd2+72], %fd1353;
	st.local.u32 	[%rd2+80], %r784;
	st.local.f64 	[%rd2+88], %fd1354;
	mad.lo.s32 	%r226, %r405, 96, %r406;
	ld.shared.v2.f64 	{%fd408, %fd409}, [%r226];
	ld.shared.v2.f64 	{%fd410, %fd411}, [%r226+16];
	ld.shared.v2.f64 	{%fd412, %fd413}, [%r226+32];
	ld.shared.v2.f64 	{%fd414, %fd415}, [%r226+48];
	ld.shared.v2.f64 	{%fd416, %fd417}, [%r226+64];
	ld.shared.u32 	%r227, [%r226+80];
	ld.shared.f64 	%fd418, [%r226+88];
	st.local.f64 	[%rd3], %fd408;
	st.local.f64 	[%rd3+8], %fd409;
	st.local.f64 	[%rd3+16], %fd410;
	st.local.f64 	[%rd3+24], %fd411;
	st.local.f64 	[%rd3+32], %fd412;
	st.local.f64 	[%rd3+40], %fd413;
	st.local.f64 	[%rd3+48], %fd414;
	st.local.f64 	[%rd3+56], %fd415;
	st.local.f64 	[%rd3+64], %fd416;
	st.local.f64 	[%rd3+72], %fd417;
	st.local.u32 	[%rd3+80], %r227;
	st.local.f64 	[%rd3+88], %fd418;
	setp.ge.s32 	%p53, %r405, %r214;
	mov.pred 	%p188, 0;
	@%p53 bra 	$L__BB19_112;
	setp.ge.s32 	%p54, %r223, %r213;
	@%p54 bra 	$L__BB19_111;
	ld.local.f64 	%fd733, [%rd21];
	ld.local.f64 	%fd734, [%rd22];
	setp.geu.f64 	%p56, %fd733, %fd734;
	@%p56 bra 	$L__BB19_112;
$L__BB19_111:
	mov.pred 	%p188, -1;
	mov.f64 	%fd1344, %fd408;
	mov.f64 	%fd1345, %fd409;
	mov.f64 	%fd1346, %fd410;
	mov.f64 	%fd1347, %fd411;
	mov.f64 	%fd1348, %fd412;
	mov.f64 	%fd1349, %fd413;
	mov.f64 	%fd1350, %fd414;
	mov.f64 	%fd1351, %fd415;
	mov.f64 	%fd1352, %fd416;
	mov.f64 	%fd1353, %fd417;
	mov.u32 	%r784, %r227;
	mov.f64 	%fd1354, %fd418;
$L__BB19_112:
	@%p188 bra 	$L__BB19_114;
	ld.shared.v2.f64 	{%fd735, %fd736}, [%r224+96];
	ld.shared.v2.f64 	{%fd737, %fd738}, [%r224+112];
	ld.shared.v2.f64 	{%fd739, %fd740}, [%r224+128];
	ld.shared.v2.f64 	{%fd741, %fd742}, [%r224+144];
	st.local.f64 	[%rd2], %fd735;
	st.local.f64 	[%rd2+8], %fd736;
	st.local.f64 	[%rd2+16], %fd737;
	st.local.f64 	[%rd2+24], %fd738;
	st.local.f64 	[%rd2+32], %fd739;
	st.local.f64 	[%rd2+40], %fd740;
	st.local.f64 	[%rd2+48], %fd741;
	st.local.f64 	[%rd2+56], %fd742;
	bra.uni 	$L__BB19_115;
$L__BB19_114:
	ld.shared.v2.f64 	{%fd743, %fd744}, [%r226+96];
	ld.shared.v2.f64 	{%fd745, %fd746}, [%r226+112];
	st.local.f64 	[%rd3], %fd743;
	st.local.f64 	[%rd3+8], %fd744;
	st.local.f64 	[%rd3+16], %fd745;
	st.local.f64 	[%rd3+24], %fd746;
$L__BB19_115:
	bar.sync 	0;
	st.shared.v2.f64 	[%r156], {%fd1344, %fd1345};
	st.shared.v2.f64 	[%r156+16], {%fd1346, %fd1347};
	st.shared.v2.f64 	[%r156+32], {%fd1348, %fd1349};
	st.shared.v2.f64 	[%r156+48], {%fd1350, %fd1351};
	st.shared.v2.f64 	[%r156+64], {%fd1352, %fd1353};
	st.shared.u32 	[%r156+80], %r784;
	st.shared.f64 	[%r156+88], %fd1354;
	bar.sync 	0;
	min.s32 	%r229, %r150, %r147;
	min.s32 	%r230, %r151, %r147;
	add.s32 	%r407, %r230, 16;
	min.s32 	%r231, %r407, %r147;
	add.s32 	%r408, %r231, 16;
	min.s32 	%r232, %r408, %r147;
	sub.s32 	%r409, %r231, %r230;
	sub.s32 	%r410, %r232, %r231;
	setp.lt.s32 	%p58, %r229, %r410;
	sub.s32 	%r411, %r229, %r410;
	selp.b32 	%r787, 0, %r411, %p58;
	min.s32 	%r785, %r409, %r229;
	setp.ge.s32 	%p59, %r787, %r785;
	@%p59 bra 	$L__BB19_118;
	add.s32 	%r235, %r231, %r229;
$L__BB19_117:
	sub.s32 	%r412, %r785, %r787;
	shr.u32 	%r413, %r412, 31;
	add.s32 	%r414, %r412, %r413;
	shr.s32 	%r415, %r414, 1;
	add.s32 	%r416, %r415, %r787;
	add.s32 	%r417, %r416, %r230;
	mov.u32 	%r418, _ZZN3cub18CUB_300001_SM_10006detail10merge_sort30DeviceMergeSortBlockSortKernelINS2_10policy_hubIP8DataNodeE9Policy600ES6_PNS0_8NullTypeES6_SA_m11cmp_featureS5_S9_EEvbT0_T1_T2_T3_T4_PT6_PT7_T5_NS1_7vsmem_tEE19static_temp_storage;
	mad.lo.s32 	%r419, %r417, 96, %r418;
	ld.shared.v2.f64 	{%fd747, %fd748}, [%r419];
	ld.shared.v2.f64 	{%fd749, %fd750}, [%r419+16];
	ld.shared.v2.f64 	{%fd751, %fd752}, [%r419+32];
	ld.shared.v2.f64 	{%fd753, %fd754}, [%r419+48];
	ld.shared.v2.f64 	{%fd755, %fd756}, [%r419+64];
	ld.shared.u32 	%r420, [%r419+80];
	ld.shared.f64 	%fd757, [%r419+88];
	st.local.f64 	[%rd4], %fd747;
	st.local.f64 	[%rd4+8], %fd748;
	st.local.f64 	[%rd4+16], %fd749;
	st.local.f64 	[%rd4+24], %fd750;
	st.local.f64 	[%rd4+32], %fd751;
	st.local.f64 	[%rd4+40], %fd752;
	st.local.f64 	[%rd4+48], %fd753;
	st.local.f64 	[%rd4+56], %fd754;
	st.local.f64 	[%rd4+64], %fd755;
	st.local.f64 	[%rd4+72], %fd756;
	st.local.u32 	[%rd4+80], %r420;
	st.local.f64 	[%rd4+88], %fd757;
	not.b32 	%r421, %r416;
	add.s32 	%r422, %r235, %r421;
	mad.lo.s32 	%r423, %r422, 96, %r418;
	ld.shared.v2.f64 	{%fd758, %fd759}, [%r423];
	ld.shared.v2.f64 	{%fd760, %fd761}, [%r423+16];
	ld.shared.v2.f64 	{%fd762, %fd763}, [%r423+32];
	ld.shared.v2.f64 	{%fd764, %fd765}, [%r423+48];
	ld.shared.v2.f64 	{%fd766, %fd767}, [%r423+64];
	ld.shared.u32 	%r424, [%r423+80];
	ld.shared.f64 	%fd768, [%r423+88];
	st.local.f64 	[%rd5], %fd758;
	st.local.f64 	[%rd5+8], %fd759;
	st.local.f64 	[%rd5+16], %fd760;
	st.local.f64 	[%rd5+24], %fd761;
	st.local.f64 	[%rd5+32], %fd762;
	st.local.f64 	[%rd5+40], %fd763;
	st.local.f64 	[%rd5+48], %fd764;
	st.local.f64 	[%rd5+56], %fd765;
	st.local.f64 	[%rd5+64], %fd766;
	st.local.f64 	[%rd5+72], %fd767;
	st.local.u32 	[%rd5+80], %r424;
	st.local.f64 	[%rd5+88], %fd768;
	ld.local.f64 	%fd769, [%rd19];
	ld.local.f64 	%fd770, [%rd20];
	setp.geu.f64 	%p60, %fd769, %fd770;
	add.s32 	%r425, %r416, 1;
	selp.b32 	%r787, %r425, %r787, %p60;
	selp.b32 	%r785, %r785, %r416, %p60;
	setp.lt.s32 	%p61, %r787, %r785;
	@%p61 bra 	$L__BB19_117;
$L__BB19_118:
	add.s32 	%r241, %r787, %r230;
	add.s32 	%r426, %r231, %r229;
	sub.s32 	%r427, %r426, %r787;
	mov.u32 	%r428, _ZZN3cub18CUB_300001_SM_10006detail10merge_sort30DeviceMergeSortBlockSortKernelINS2_10policy_hubIP8DataNodeE9Policy600ES6_PNS0_8NullTypeES6_SA_m11cmp_featureS5_S9_EEvbT0_T1_T2_T3_T4_PT6_PT7_T5_NS1_7vsmem_tEE19static_temp_storage;
	mad.lo.s32 	%r242, %r241, 96, %r428;
	ld.shared.v2.f64 	{%fd1355, %fd1356}, [%r242];
	ld.shared.v2.f64 	{%fd1357, %fd1358}, [%r242+16];
	ld.shared.v2.f64 	{%fd1359, %fd1360}, [%r242+32];
	ld.shared.v2.f64 	{%fd1361, %fd1362}, [%r242+48];
	ld.shared.v2.f64 	{%fd1363, %fd1364}, [%r242+64];
	ld.shared.u32 	%r788, [%r242+80];
	ld.shared.f64 	%fd1365, [%r242+88];
	st.local.f64 	[%rd2], %fd1355;
	st.local.f64 	[%rd2+8], %fd1356;
	st.local.f64 	[%rd2+16], %fd1357;
	st.local.f64 	[%rd2+24], %fd1358;
	st.local.f64 	[%rd2+32], %fd1359;
	st.local.f64 	[%rd2+40], %fd1360;
	st.local.f64 	[%rd2+48], %fd1361;
	st.local.f64 	[%rd2+56], %fd1362;
	st.local.f64 	[%rd2+64], %fd1363;
	st.local.f64 	[%rd2+72], %fd1364;
	st.local.u32 	[%rd2+80], %r788;
	st.local.f64 	[%rd2+88], %fd1365;
	mad.lo.s32 	%r244, %r427, 96, %r428;
	ld.shared.v2.f64 	{%fd441, %fd442}, [%r244];
	ld.shared.v2.f64 	{%fd443, %fd444}, [%r244+16];
	ld.shared.v2.f64 	{%fd445, %fd446}, [%r244+32];
	ld.shared.v2.f64 	{%fd447, %fd448}, [%r244+48];
	ld.shared.v2.f64 	{%fd449, %fd450}, [%r244+64];
	ld.shared.u32 	%r245, [%r244+80];
	ld.shared.f64 	%fd451, [%r244+88];
	st.local.f64 	[%rd3], %fd441;
	st.local.f64 	[%rd3+8], %fd442;
	st.local.f64 	[%rd3+16], %fd443;
	st.local.f64 	[%rd3+24], %fd444;
	st.local.f64 	[%rd3+32], %fd445;
	st.local.f64 	[%rd3+40], %fd446;
	st.local.f64 	[%rd3+48], %fd447;
	st.local.f64 	[%rd3+56], %fd448;
	st.local.f64 	[%rd3+64], %fd449;
	st.local.f64 	[%rd3+72], %fd450;
	st.local.u32 	[%rd3+80], %r245;
	st.local.f64 	[%rd3+88], %fd451;
	setp.ge.s32 	%p63, %r427, %r232;
	mov.pred 	%p189, 0;
	@%p63 bra 	$L__BB19_122;
	setp.ge.s32 	%p64, %r241, %r231;
	@%p64 bra 	$L__BB19_121;
	ld.local.f64 	%fd771, [%rd21];
	ld.local.f64 	%fd772, [%rd22];
	setp.geu.f64 	%p66, %fd771, %fd772;
	@%p66 bra 	$L__BB19_122;
$L__BB19_121:
	mov.pred 	%p189, -1;
	mov.f64 	%fd1355, %fd441;
	mov.f64 	%fd1356, %fd442;
	mov.f64 	%fd1357, %fd443;
	mov.f64 	%fd1358, %fd444;
	mov.f64 	%fd1359, %fd445;
	mov.f64 	%fd1360, %fd446;
	mov.f64 	%fd1361, %fd447;
	mov.f64 	%fd1362, %fd448;
	mov.f64 	%fd1363, %fd449;
	mov.f64 	%fd1364, %fd450;
	mov.u32 	%r788, %r245;
	mov.f64 	%fd1365, %fd451;
$L__BB19_122:
	@%p189 bra 	$L__BB19_124;
	ld.shared.v2.f64 	{%fd773, %fd774}, [%r242+96];
	ld.shared.v2.f64 	{%fd775, %fd776}, [%r242+112];
	ld.shared.v2.f64 	{%fd777, %fd778}, [%r242+128];
	ld.shared.v2.f64 	{%fd779, %fd780}, [%r242+144];
	st.local.f64 	[%rd2], %fd773;
	st.local.f64 	[%rd2+8], %fd774;
	st.local.f64 	[%rd2+16], %fd775;
	st.local.f64 	[%rd2+24], %fd776;
	st.local.f64 	[%rd2+32], %fd777;
	st.local.f64 	[%rd2+40], %fd778;
	st.local.f64 	[%rd2+48], %fd779;
	st.local.f64 	[%rd2+56], %fd780;
	bra.uni 	$L__BB19_125;
$L__BB19_124:
	ld.shared.v2.f64 	{%fd781, %fd782}, [%r244+96];
	ld.shared.v2.f64 	{%fd783, %fd784}, [%r244+112];
	st.local.f64 	[%rd3], %fd781;
	st.local.f64 	[%rd3+8], %fd782;
	st.local.f64 	[%rd3+16], %fd783;
	st.local.f64 	[%rd3+24], %fd784;
$L__BB19_125:
	bar.sync 	0;
	st.shared.v2.f64 	[%r156], {%fd1355, %fd1356};
	st.shared.v2.f64 	[%r156+16], {%fd1357, %fd1358};
	st.shared.v2.f64 	[%r156+32], {%fd1359, %fd1360};
	st.shared.v2.f64 	[%r156+48], {%fd1361, %fd1362};
	st.shared.v2.f64 	[%r156+64], {%fd1363, %fd1364};
	st.shared.u32 	[%r156+80], %r788;
	st.shared.f64 	[%r156+88], %fd1365;
	bar.sync 	0;
	and.b32  	%r429, %r149, 960;
	and.b32  	%r430, %r149, 63;
	min.s32 	%r247, %r430, %r147;
	min.s32 	%r248, %r429, %r147;
	add.s32 	%r431, %r248, 32;
	min.s32 	%r249, %r431, %r147;
	add.s32 	%r432, %r249, 32;
	min.s32 	%r250, %r432, %r147;
	sub.s32 	%r433, %r249, %r248;
	sub.s32 	%r434, %r250, %r249;
	setp.lt.s32 	%p68, %r247, %r434;
	sub.s32 	%r435, %r247, %r434;
	selp.b32 	%r791, 0, %r435, %p68;
	min.s32 	%r789, %r433, %r247;
	setp.ge.s32 	%p69, %r791, %r789;
	@%p69 bra 	$L__BB19_128;
	add.s32 	%r253, %r249, %r247;
$L__BB19_127:
	sub.s32 	%r436, %r789, %r791;
	shr.u32 	%r437, %r436, 31;
	add.s32 	%r438, %r436, %r437;
	shr.s32 	%r439, %r438, 1;
	add.s32 	%r440, %r439, %r791;
	add.s32 	%r441, %r440, %r248;
	mov.u32 	%r442, _ZZN3cub18CUB_300001_SM_10006detail10merge_sort30DeviceMergeSortBlockSortKernelINS2_10policy_hubIP8DataNodeE9Policy600ES6_PNS0_8NullTypeES6_SA_m11cmp_featureS5_S9_EEvbT0_T1_T2_T3_T4_PT6_PT7_T5_NS1_7vsmem_tEE19static_temp_storage;
	mad.lo.s32 	%r443, %r441, 96, %r442;
	ld.shared.v2.f64 	{%fd785, %fd786}, [%r443];
	ld.shared.v2.f64 	{%fd787, %fd788}, [%r443+16];
	ld.shared.v2.f64 	{%fd789, %fd790}, [%r443+32];
	ld.shared.v2.f64 	{%fd791, %fd792}, [%r443+48];
	ld.shared.v2.f64 	{%fd793, %fd794}, [%r443+64];
	ld.shared.u32 	%r444, [%r443+80];
	ld.shared.f64 	%fd795, [%r443+88];
	st.local.f64 	[%rd4], %fd785;
	st.local.f64 	[%rd4+8], %fd786;
	st.local.f64 	[%rd4+16], %fd787;
	st.local.f64 	[%rd4+24], %fd788;
	st.local.f64 	[%rd4+32], %fd789;
	st.local.f64 	[%rd4+40], %fd790;
	st.local.f64 	[%rd4+48], %fd791;
	st.local.f64 	[%rd4+56], %fd792;
	st.local.f64 	[%rd4+64], %fd793;
	st.local.f64 	[%rd4+72], %fd794;
	st.local.u32 	[%rd4+80], %r444;
	st.local.f64 	[%rd4+88], %fd795;
	not.b32 	%r445, %r440;
	add.s32 	%r446, %r253, %r445;
	mad.lo.s32 	%r447, %r446, 96, %r442;
	ld.shared.v2.f64 	{%fd796, %fd797}, [%r447];
	ld.shared.v2.f64 	{%fd798, %fd799}, [%r447+16];
	ld.shared.v2.f64 	{%fd800, %fd801}, [%r447+32];
	ld.shared.v2.f64 	{%fd802, %fd803}, [%r447+48];
	ld.shared.v2.f64 	{%fd804, %fd805}, [%r447+64];
	ld.shared.u32 	%r448, [%r447+80];
	ld.shared.f64 	%fd806, [%r447+88];
	st.local.f64 	[%rd5], %fd796;
	st.local.f64 	[%rd5+8], %fd797;
	st.local.f64 	[%rd5+16], %fd798;
	st.local.f64 	[%rd5+24], %fd799;
	st.local.f64 	[%rd5+32], %fd800;
	st.local.f64 	[%rd5+40], %fd801;
	st.local.f64 	[%rd5+48], %fd802;
	st.local.f64 	[%rd5+56], %fd803;
	st.local.f64 	[%rd5+64], %fd804;
	st.local.f64 	[%rd5+72], %fd805;
	st.local.u32 	[%rd5+80], %r448;
	st.local.f64 	[%rd5+88], %fd806;
	ld.local.f64 	%fd807, [%rd19];
	ld.local.f64 	%fd808, [%rd20];
	setp.geu.f64 	%p70, %fd807, %fd808;
	add.s32 	%r449, %r440, 1;
	selp.b32 	%r791, %r449, %r791, %p70;
	selp.b32 	%r789, %r789, %r440, %p70;
	setp.lt.s32 	%p71, %r791, %r789;
	@%p71 bra 	$L__BB19_127;
$L__BB19_128:
	add.s32 	%r259, %r791, %r248;
	add.s32 	%r450, %r249, %r247;
	sub.s32 	%r451, %r450, %r791;
	mov.u32 	%r452, _ZZN3cub18CUB_300001_SM_10006detail10merge_sort30DeviceMergeSortBlockSortKernelINS2_10policy_hubIP8DataNodeE9Policy600ES6_PNS0_8NullTypeES6_SA_m11cmp_featureS5_S9_EEvbT0_T1_T2_T3_T4_PT6_PT7_T5_NS1_7vsmem_tEE19static_temp_storage;
	mad.lo.s32 	%r260, %r259, 96, %r452;
	ld.shared.v2.f64 	{%fd1366, %fd1367}, [%r260];
	ld.shared.v2.f64 	{%fd1368, %fd1369}, [%r260+16];
	ld.shared.v2.f64 	{%fd1370, %fd1371}, [%r260+32];
	ld.shared.v2.f64 	{%fd1372, %fd1373}, [%r260+48];
	ld.shared.v2.f64 	{%fd1374, %fd1375}, [%r260+64];
	ld.shared.u32 	%r792, [%r260+80];
	ld.shared.f64 	%fd1376, [%r260+88];
	st.local.f64 	[%rd2], %fd1366;
	st.local.f64 	[%rd2+8], %fd1367;
	st.local.f64 	[%rd2+16], %fd1368;
	st.local.f64 	[%rd2+24], %fd1369;
	st.local.f64 	[%rd2+32], %fd1370;
	st.local.f64 	[%rd2+40], %fd1371;
	st.local.f64 	[%rd2+48], %fd1372;
	st.local.f64 	[%rd2+56], %fd1373;
	st.local.f64 	[%rd2+64], %fd1374;
	st.local.f64 	[%rd2+72], %fd1375;
	st.local.u32 	[%rd2+80], %r792;
	st.local.f64 	[%rd2+88], %fd1376;
	mad.lo.s32 	%r262, %r451, 96, %r452;
	ld.shared.v2.f64 	{%fd474, %fd475}, [%r262];
	ld.shared.v2.f64 	{%fd476, %fd477}, [%r262+16];
	ld.shared.v2.f64 	{%fd478, %fd479}, [%r262+32];
	ld.shared.v2.f64 	{%fd480, %fd481}, [%r262+48];
	ld.shared.v2.f64 	{%fd482, %fd483}, [%r262+64];
	ld.shared.u32 	%r263, [%r262+80];
	ld.shared.f64 	%fd484, [%r262+88];
	st.local.f64 	[%rd3], %fd474;
	st.local.f64 	[%rd3+8], %fd475;
	st.local.f64 	[%rd3+16], %fd476;
	st.local.f64 	[%rd3+24], %fd477;
	st.local.f64 	[%rd3+32], %fd478;
	st.local.f64 	[%rd3+40], %fd479;
	st.local.f64 	[%rd3+48], %fd480;
	st.local.f64 	[%rd3+56], %fd481;
	st.local.f64 	[%rd3+64], %fd482;
	st.local.f64 	[%rd3+72], %fd483;
	st.local.u32 	[%rd3+80], %r263;
	st.local.f64 	[%rd3+88], %fd484;
	setp.ge.s32 	%p73, %r451, %r250;
	mov.pred 	%p190, 0;
	@%p73 bra 	$L__BB19_132;
	setp.ge.s32 	%p74, %r259, %r249;
	@%p74 bra 	$L__BB19_131;
	ld.local.f64 	%fd809, [%rd21];
	ld.local.f64 	%fd810, [%rd22];
	setp.geu.f64 	%p76, %fd809, %fd810;
	@%p76 bra 	$L__BB19_132;
$L__BB19_131:
	mov.pred 	%p190, -1;
	mov.f64 	%fd1366, %fd474;
	mov.f64 	%fd1367, %fd475;
	mov.f64 	%fd1368, %fd476;
	mov.f64 	%fd1369, %fd477;
	mov.f64 	%fd1370, %fd478;
	mov.f64 	%fd1371, %fd479;
	mov.f64 	%fd1372, %fd480;
	mov.f64 	%fd1373, %fd481;
	mov.f64 	%fd1374, %fd482;
	mov.f64 	%fd1375, %fd483;
	mov.u32 	%r792, %r263;
	mov.f64 	%fd1376, %fd484;
$L__BB19_132:
	@%p190 bra 	$L__BB19_134;
	ld.shared.v2.f64 	{%fd811, %fd812}, [%r260+96];
	ld.shared.v2.f64 	{%fd813, %fd814}, [%r260+112];
	ld.shared.v2.f64 	{%fd815, %fd816}, [%r260+128];
	ld.shared.v2.f64 	{%fd817, %fd818}, [%r260+144];
	st.local.f64 	[%rd2], %fd811;
	st.local.f64 	[%rd2+8], %fd812;
	st.local.f64 	[%rd2+16], %fd813;
	st.local.f64 	[%rd2+24], %fd814;
	st.local.f64 	[%rd2+32], %fd815;
	st.local.f64 	[%rd2+40], %fd816;
	st.local.f64 	[%rd2+48], %fd817;
	st.local.f64 	[%rd2+56], %fd818;
	bra.uni 	$L__BB19_135;
$L__BB19_134:
	ld.shared.v2.f64 	{%fd819, %fd820}, [%r262+96];
	ld.shared.v2.f64 	{%fd821, %fd822}, [%r262+112];
	st.local.f64 	[%rd3], %fd819;
	st.local.f64 	[%rd3+8], %fd820;
	st.local.f64 	[%rd3+16], %fd821;
	st.local.f64 	[%rd3+24], %fd822;
$L__BB19_135:
	bar.sync 	0;
	st.shared.v2.f64 	[%r156], {%fd1366, %fd1367};
	st.shared.v2.f64 	[%r156+16], {%fd1368, %fd1369};
	st.shared.v2.f64 	[%r156+32], {%fd1370, %fd1371};
	st.shared.v2.f64 	[%r156+48], {%fd1372, %fd1373};
	st.shared.v2.f64 	[%r156+64], {%fd1374, %fd1375};
	st.shared.u32 	[%r156+80], %r792;
	st.shared.f64 	[%r156+88], %fd1376;
	bar.sync 	0;
	and.b32  	%r453, %r149, 896;
	and.b32  	%r454, %r149, 127;
	min.s32 	%r265, %r454, %r147;
	min.s32 	%r266, %r453, %r147;
	add.s32 	%r455, %r266, 64;
	min.s32 	%r267, %r455, %r147;
	add.s32 	%r456, %r267, 64;
	min.s32 	%r268, %r456, %r147;
	sub.s32 	%r457, %r267, %r266;
	sub.s32 	%r458, %r268, %r267;
	setp.lt.s32 	%p78, %r265, %r458;
	sub.s32 	%r459, %r265, %r458;
	selp.b32 	%r795, 0, %r459, %p78;
	min.s32 	%r793, %r457, %r265;
	setp.ge.s32 	%p79, %r795, %r793;
	@%p79 bra 	$L__BB19_138;
	add.s32 	%r271, %r267, %r265;
$L__BB19_137:
	sub.s32 	%r460, %r793, %r795;
	shr.u32 	%r461, %r460, 31;
	add.s32 	%r462, %r460, %r461;
	shr.s32 	%r463, %r462, 1;
	add.s32 	%r464, %r463, %r795;
	add.s32 	%r465, %r464, %r266;
	mov.u32 	%r466, _ZZN3cub18CUB_300001_SM_10006detail10merge_sort30DeviceMergeSortBlockSortKernelINS2_10policy_hubIP8DataNodeE9Policy600ES6_PNS0_8NullTypeES6_SA_m11cmp_featureS5_S9_EEvbT0_T1_T2_T3_T4_PT6_PT7_T5_NS1_7vsmem_tEE19static_temp_storage;
	mad.lo.s32 	%r467, %r465, 96, %r466;
	ld.shared.v2.f64 	{%fd823, %fd824}, [%r467];
	ld.shared.v2.f64 	{%fd825, %fd826}, [%r467+16];
	ld.shared.v2.f64 	{%fd827, %fd828}, [%r467+32];
	ld.shared.v2.f64 	{%fd829, %fd830}, [%r467+48];
	ld.shared.v2.f64 	{%fd831, %fd832}, [%r467+64];
	ld.shared.u32 	%r468, [%r467+80];
	ld.shared.f64 	%fd833, [%r467+88];
	st.local.f64 	[%rd4], %fd823;
	st.local.f64 	[%rd4+8], %fd824;
	st.local.f64 	[%rd4+16], %fd825;
	st.local.f64 	[%rd4+24], %fd826;
	st.local.f64 	[%rd4+32], %fd827;
	st.local.f64 	[%rd4+40], %fd828;
	st.local.f64 	[%rd4+48], %fd829;
	st.local.f64 	[%rd4+56], %fd830;
	st.local.f64 	[%rd4+64], %fd831;
	st.local.f64 	[%rd4+72], %fd832;
	st.local.u32 	[%rd4+80], %r468;
	st.local.f64 	[%rd4+88], %fd833;
	not.b32 	%r469, %r464;
	add.s32 	%r470, %r271, %r469;
	mad.lo.s32 	%r471, %r470, 96, %r466;
	ld.shared.v2.f64 	{%fd834, %fd835}, [%r471];
	ld.shared.v2.f64 	{%fd836, %fd837}, [%r471+16];
	ld.shared.v2.f64 	{%fd838, %fd839}, [%r471+32];
	ld.shared.v2.f64 	{%fd840, %fd841}, [%r471+48];
	ld.shared.v2.f64 	{%fd842, %fd843}, [%r471+64];
	ld.shared.u32 	%r472, [%r471+80];
	ld.shared.f64 	%fd844, [%r471+88];
	st.local.f64 	[%rd5], %fd834;
	st.local.f64 	[%rd5+8], %fd835;
	st.local.f64 	[%rd5+16], %fd836;
	st.local.f64 	[%rd5+24], %fd837;
	st.local.f64 	[%rd5+32], %fd838;
	st.local.f64 	[%rd5+40], %fd839;
	st.local.f64 	[%rd5+48], %fd840;
	st.local.f64 	[%rd5+56], %fd841;
	st.local.f64 	[%rd5+64], %fd842;
	st.local.f64 	[%rd5+72], %fd843;
	st.local.u32 	[%rd5+80], %r472;
	st.local.f64 	[%rd5+88], %fd844;
	ld.local.f64 	%fd845, [%rd19];
	ld.local.f64 	%fd846, [%rd20];
	setp.geu.f64 	%p80, %fd845, %fd846;
	add.s32 	%r473, %r464, 1;
	selp.b32 	%r795, %r473, %r795, %p80;
	selp.b32 	%r793, %r793, %r464, %p80;
	setp.lt.s32 	%p81, %r795, %r793;
	@%p81 bra 	$L__BB19_137;
$L__BB19_138:
	add.s32 	%r277, %r795, %r266;
	add.s32 	%r474, %r267, %r265;
	sub.s32 	%r475, %r474, %r795;
	mov.u32 	%r476, _ZZN3cub18CUB_300001_SM_10006detail10merge_sort30DeviceMergeSortBlockSortKernelINS2_10policy_hubIP8DataNodeE9Policy600ES6_PNS0_8NullTypeES6_SA_m11cmp_featureS5_S9_EEvbT0_T1_T2_T3_T4_PT6_PT7_T5_NS1_7vsmem_tEE19static_temp_storage;
	mad.lo.s32 	%r278, %r277, 96, %r476;
	ld.shared.v2.f64 	{%fd1377, %fd1378}, [%r278];
	ld.shared.v2.f64 	{%fd1379, %fd1380}, [%r278+16];
	ld.shared.v2.f64 	{%fd1381, %fd1382}, [%r278+32];
	ld.shared.v2.f64 	{%fd1383, %fd1384}, [%r278+48];
	ld.shared.v2.f64 	{%fd1385, %fd1386}, [%r278+64];
	ld.shared.u32 	%r796, [%r278+80];
	ld.shared.f64 	%fd1387, [%r278+88];
	st.local.f64 	[%rd2], %fd1377;
	st.local.f64 	[%rd2+8], %fd1378;
	st.local.f64 	[%rd2+16], %fd1379;
	st.local.f64 	[%rd2+24], %fd1380;
	st.local.f64 	[%rd2+32], %fd1381;
	st.local.f64 	[%rd2+40], %fd1382;
	st.local.f64 	[%rd2+48], %fd1383;
	st.local.f64 	[%rd2+56], %fd1384;
	st.local.f64 	[%rd2+64], %fd1385;
	st.local.f64 	[%rd2+72], %fd1386;
	st.local.u32 	[%rd2+80], %r796;
	st.local.f64 	[%rd2+88], %fd1387;
	mad.lo.s32 	%r280, %r475, 96, %r476;
	ld.shared.v2.f64 	{%fd507, %fd508}, [%r280];
	ld.shared.v2.f64 	{%fd509, %fd510}, [%r280+16];
	ld.shared.v2.f64 	{%fd511, %fd512}, [%r280+32];
	ld.shared.v2.f64 	{%fd513, %fd514}, [%r280+48];
	ld.shared.v2.f64 	{%fd515, %fd516}, [%r280+64];
	ld.shared.u32 	%r281, [%r280+80];
	ld.shared.f64 	%fd517, [%r280+88];
	st.local.f64 	[%rd3], %fd507;
	st.local.f64 	[%rd3+8], %fd508;
	st.local.f64 	[%rd3+16], %fd509;
	st.local.f64 	[%rd3+24], %fd510;
	st.local.f64 	[%rd3+32], %fd511;
	st.local.f64 	[%rd3+40], %fd512;
	st.local.f64 	[%rd3+48], %fd513;
	st.local.f64 	[%rd3+56], %fd514;
	st.local.f64 	[%rd3+64], %fd515;
	st.local.f64 	[%rd3+72], %fd516;
	st.local.u32 	[%rd3+80], %r281;
	st.local.f64 	[%rd3+88], %fd517;
	setp.ge.s32 	%p83, %r475, %r268;
	mov.pred 	%p191, 0;
	@%p83 bra 	$L__BB19_142;
	setp.ge.s32 	%p84, %r277, %r267;
	@%p84 bra 	$L__BB19_141;
	ld.local.f64 	%fd847, [%rd21];
	ld.local.f64 	%fd848, [%rd22];
	setp.geu.f64 	%p86, %fd847, %fd848;
	@%p86 bra 	$L__BB19_142;
$L__BB19_141:
	mov.pred 	%p191, -1;
	mov.f64 	%fd1377, %fd507;
	mov.f64 	%fd1378, %fd508;
	mov.f64 	%fd1379, %fd509;
	mov.f64 	%fd1380, %fd510;
	mov.f64 	%fd1381, %fd511;
	mov.f64 	%fd1382, %fd512;
	mov.f64 	%fd1383, %fd513;
	mov.f64 	%fd1384, %fd514;
	mov.f64 	%fd1385, %fd515;
	mov.f64 	%fd1386, %fd516;
	mov.u32 	%r796, %r281;
	mov.f64 	%fd1387, %fd517;
$L__BB19_142:
	@%p191 bra 	$L__BB19_144;
	ld.shared.v2.f64 	{%fd849, %fd850}, [%r278+96];
	ld.shared.v2.f64 	{%fd851, %fd852}, [%r278+112];
	ld.shared.v2.f64 	{%fd853, %fd854}, [%r278+128];
	ld.shared.v2.f64 	{%fd855, %fd856}, [%r278+144];
	st.local.f64 	[%rd2], %fd849;
	st.local.f64 	[%rd2+8], %fd850;
	st.local.f64 	[%rd2+16], %fd851;
	st.local.f64 	[%rd2+24], %fd852;
	st.local.f64 	[%rd2+32], %fd853;
	st.local.f64 	[%rd2+40], %fd854;
	st.local.f64 	[%rd2+48], %fd855;
	st.local.f64 	[%rd2+56], %fd856;
	bra.uni 	$L__BB19_145;
$L__BB19_144:
	ld.shared.v2.f64 	{%fd857, %fd858}, [%r280+96];
	ld.shared.v2.f64 	{%fd859, %fd860}, [%r280+112];
	st.local.f64 	[%rd3], %fd857;
	st.local.f64 	[%rd3+8], %fd858;
	st.local.f64 	[%rd3+16], %fd859;
	st.local.f64 	[%rd3+24], %fd860;
$L__BB19_145:
	bar.sync 	0;
	st.shared.v2.f64 	[%r156], {%fd1377, %fd1378};
	st.shared.v2.f64 	[%r156+16], {%fd1379, %fd1380};
	st.shared.v2.f64 	[%r156+32], {%fd1381, %fd1382};
	st.shared.v2.f64 	[%r156+48], {%fd1383, %fd1384};
	st.shared.v2.f64 	[%r156+64], {%fd1385, %fd1386};
	st.shared.u32 	[%r156+80], %r796;
	st.shared.f64 	[%r156+88], %fd1387;
	bar.sync 	0;
	and.b32  	%r477, %r149, 768;
	and.b32  	%r478, %r149, 255;
	min.s32 	%r283, %r478, %r147;
	min.s32 	%r284, %r477, %r147;
	add.s32 	%r479, %r284, 128;
	min.s32 	%r285, %r479, %r147;
	add.s32 	%r480, %r285, 128;
	min.s32 	%r286, %r480, %r147;
	sub.s32 	%r481, %r285, %r284;
	sub.s32 	%r482, %r286, %r285;
	setp.lt.s32 	%p88, %r283, %r482;
	sub.s32 	%r483, %r283, %r482;
	selp.b32 	%r799, 0, %r483, %p88;
	min.s32 	%r797, %r481, %r283;
	setp.ge.s32 	%p89, %r799, %r797;
	@%p89 bra 	$L__BB19_148;
	add.s32 	%r289, %r285, %r283;
$L__BB19_147:
	sub.s32 	%r484, %r797, %r799;
	shr.u32 	%r485, %r484, 31;
	add.s32 	%r486, %r484, %r485;
	shr.s32 	%r487, %r486, 1;
	add.s32 	%r488, %r487, %r799;
	add.s32 	%r489, %r488, %r284;
	mov.u32 	%r490, _ZZN3cub18CUB_300001_SM_10006detail10merge_sort30DeviceMergeSortBlockSortKernelINS2_10policy_hubIP8DataNodeE9Policy600ES6_PNS0_8NullTypeES6_SA_m11cmp_featureS5_S9_EEvbT0_T1_T2_T3_T4_PT6_PT7_T5_NS1_7vsmem_tEE19static_temp_storage;
	mad.lo.s32 	%r491, %r489, 96, %r490;
	ld.shared.v2.f64 	{%fd861, %fd862}, [%r491];
	ld.shared.v2.f64 	{%fd863, %fd864}, [%r491+16];
	ld.shared.v2.f64 	{%fd865, %fd866}, [%r491+32];
	ld.shared.v2.f64 	{%fd867, %fd868}, [%r491+48];
	ld.shared.v2.f64 	{%fd869, %fd870}, [%r491+64];
	ld.shared.u32 	%r492, [%r491+80];
	ld.shared.f64 	%fd871, [%r491+88];
	st.local.f64 	[%rd4], %fd861;
	st.local.f64 	[%rd4+8], %fd862;
	st.local.f64 	[%rd4+16], %fd863;
	st.local.f64 	[%rd4+24], %fd864;
	st.local.f64 	[%rd4+32], %fd865;
	st.local.f64 	[%rd4+40], %fd866;
	st.local.f64 	[%rd4+48], %fd867;
	st.local.f64 	[%rd4+56], %fd868;
	st.local.f64 	[%rd4+64], %fd869;
	st.local.f64 	[%rd4+72], %fd870;
	st.local.u32 	[%rd4+80], %r492;
	st.local.f64 	[%rd4+88], %fd871;
	not.b32 	%r493, %r488;
	add.s32 	%r494, %r289, %r493;
	mad.lo.s32 	%r495, %r494, 96, %r490;
	ld.shared.v2.f64 	{%fd872, %fd873}, [%r495];
	ld.shared.v2.f64 	{%fd874, %fd875}, [%r495+16];
	ld.shared.v2.f64 	{%fd876, %fd877}, [%r495+32];
	ld.shared.v2.f64 	{%fd878, %fd879}, [%r495+48];
	ld.shared.v2.f64 	{%fd880, %fd881}, [%r495+64];
	ld.shared.u32 	%r496, [%r495+80];
	ld.shared.f64 	%fd882, [%r495+88];
	st.local.f64 	[%rd5], %fd872;
	st.local.f64 	[%rd5+8], %fd873;
	st.local.f64 	[%rd5+16], %fd874;
	st.local.f64 	[%rd5+24], %fd875;
	st.local.f64 	[%rd5+32], %fd876;
	st.local.f64 	[%rd5+40], %fd877;
	st.local.f64 	[%rd5+48], %fd878;
	st.local.f64 	[%rd5+56], %fd879;
	st.local.f64 	[%rd5+64], %fd880;
	st.local.f64 	[%rd5+72], %fd881;
	st.local.u32 	[%rd5+80], %r496;
	st.local.f64 	[%rd5+88], %fd882;
	ld.local.f64 	%fd883, [%rd19];
	ld.local.f64 	%fd884, [%rd20];
	setp.geu.f64 	%p90, %fd883, %fd884;
	add.s32 	%r497, %r488, 1;
	selp.b32 	%r799, %r497, %r799, %p90;
	selp.b32 	%r797, %r797, %r488, %p90;
	setp.lt.s32 	%p91, %r799, %r797;
	@%p91 bra 	$L__BB19_147;
$L__BB19_148:
	add.s32 	%r295, %r799, %r284;
	add.s32 	%r498, %r285, %r283;
	sub.s32 	%r499, %r498, %r799;
	mov.u32 	%r500, _ZZN3cub18CUB_300001_SM_10006detail10merge_sort30DeviceMergeSortBlockSortKernelINS2_10policy_hubIP8DataNodeE9Policy600ES6_PNS0_8NullTypeES6_SA_m11cmp_featureS5_S9_EEvbT0_T1_T2_T3_T4_PT6_PT7_T5_NS1_7vsmem_tEE19static_temp_storage;
	mad.lo.s32 	%r501, %r295, 96, %r500;
	ld.shared.v2.f64 	{%fd1388, %fd1389}, [%r501];
	ld.shared.v2.f64 	{%fd1390, %fd1391}, [%r501+16];
	ld.shared.v2.f64 	{%fd1392, %fd1393}, [%r501+32];
	ld.shared.v2.f64 	{%fd1394, %fd1395}, [%r501+48];
	ld.shared.v2.f64 	{%fd1396, %fd1397}, [%r501+64];
	ld.shared.u32 	%r800, [%r501+80];
	ld.shared.f64 	%fd1398, [%r501+88];
	st.local.f64 	[%rd2], %fd1388;
	st.local.f64 	[%rd2+8], %fd1389;
	st.local.f64 	[%rd2+16], %fd1390;
	st.local.f64 	[%rd2+24], %fd1391;
	st.local.f64 	[%rd2+32], %fd1392;
	st.local.f64 	[%rd2+40], %fd1393;
	st.local.f64 	[%rd2+48], %fd1394;
	st.local.f64 	[%rd2+56], %fd1395;
	st.local.f64 	[%rd2+64], %fd1396;
	st.local.f64 	[%rd2+72], %fd1397;
	st.local.u32 	[%rd2+80], %r800;
	st.local.f64 	[%rd2+88], %fd1398;
	mad.lo.s32 	%r502, %r499, 96, %r500;
	ld.shared.v2.f64 	{%fd540, %fd541}, [%r502];
	ld.shared.v2.f64 	{%fd542, %fd543}, [%r502+16];
	ld.shared.v2.f64 	{%fd544, %fd545}, [%r502+32];
	ld.shared.v2.f64 	{%fd546, %fd547}, [%r502+48];
	ld.shared.v2.f64 	{%fd548, %fd549}, [%r502+64];
	ld.shared.u32 	%r297, [%r502+80];
	ld.shared.f64 	%fd550, [%r502+88];
	st.local.f64 	[%rd3], %fd540;
	st.local.f64 	[%rd3+8], %fd541;
	st.local.f64 	[%rd3+16], %fd542;
	st.local.f64 	[%rd3+24], %fd543;
	st.local.f64 	[%rd3+32], %fd544;
	st.local.f64 	[%rd3+40], %fd545;
	st.local.f64 	[%rd3+48], %fd546;
	st.local.f64 	[%rd3+56], %fd547;
	st.local.f64 	[%rd3+64], %fd548;
	st.local.f64 	[%rd3+72], %fd549;
	st.local.u32 	[%rd3+80], %r297;
	st.local.f64 	[%rd3+88], %fd550;
	setp.ge.s32 	%p92, %r499, %r286;
	@%p92 bra 	$L__BB19_152;
	setp.ge.s32 	%p93, %r295, %r285;
	@%p93 bra 	$L__BB19_151;
	ld.local.f64 	%fd885, [%rd21];
	ld.local.f64 	%fd886, [%rd22];
	setp.geu.f64 	%p94, %fd885, %fd886;
	@%p94 bra 	$L__BB19_152;
$L__BB19_151:
	mov.f64 	%fd1388, %fd540;
	mov.f64 	%fd1389, %fd541;
	mov.f64 	%fd1390, %fd542;
	mov.f64 	%fd1391, %fd543;
	mov.f64 	%fd1392, %fd544;
	mov.f64 	%fd1393, %fd545;
	mov.f64 	%fd1394, %fd546;
	mov.f64 	%fd1395, %fd547;
	mov.f64 	%fd1396, %fd548;
	mov.f64 	%fd1397, %fd549;
	mov.u32 	%r800, %r297;
	mov.f64 	%fd1398, %fd550;
$L__BB19_152:
	ld.param.s8 	%rs2, [_ZN3cub18CUB_300001_SM_10006detail10merge_sort30DeviceMergeSortBlockSortKernelINS2_10policy_hubIP8DataNodeE9Policy600ES6_PNS0_8NullTypeES6_SA_m11cmp_featureS5_S9_EEvbT0_T1_T2_T3_T4_PT6_PT7_T5_NS1_7vsmem_tE_param_0];
	bar.sync 	0;
	setp.eq.s16 	%p95, %rs2, 0;
	@%p95 bra 	$L__BB19_157;
	st.shared.v2.f64 	[%r155], {%fd1388, %fd1389};
	st.shared.v2.f64 	[%r155+16], {%fd1390, %fd1391};
	st.shared.v2.f64 	[%r155+32], {%fd1392, %fd1393};
	st.shared.v2.f64 	[%r155+48], {%fd1394, %fd1395};
	st.shared.v2.f64 	[%r155+64], {%fd1396, %fd1397};
	st.shared.u32 	[%r155+80], %r800;
	st.shared.f64 	[%r155+88], %fd1398;
	bar.warp.sync 	-1;
	ld.shared.v2.f64 	{%fd563, %fd562}, [%r155];
	ld.shared.v2.f64 	{%fd565, %fd564}, [%r155+16];
	ld.shared.v2.f64 	{%fd567, %fd566}, [%r155+32];
	ld.shared.v2.f64 	{%fd569, %fd568}, [%r155+48];
	ld.shared.v2.f64 	{%fd571, %fd570}, [%r155+64];
	ld.shared.u32 	%r299, [%r155+80];
	ld.shared.f64 	%fd572, [%r155+88];
	setp.ne.s32 	%p96, %r149, 0;
	@%p96 bra 	$L__BB19_155;
	st.volatile.shared.u32 	[_ZZN3cub18CUB_300001_SM_10006detail10merge_sort30DeviceMergeSortBlockSortKernelINS2_10policy_hubIP8DataNodeE9Policy600ES6_PNS0_8NullTypeES6_SA_m11cmp_featureS5_S9_EEvbT0_T1_T2_T3_T4_PT6_PT7_T5_NS1_7vsmem_tEE19static_temp_storage+24576], %r147;
$L__BB19_155:
	ld.param.u64 	%rd58, [_ZN3cub18CUB_300001_SM_10006detail10merge_sort30DeviceMergeSortBlockSortKernelINS2_10policy_hubIP8DataNodeE9Policy600ES6_PNS0_8NullTypeES6_SA_m11cmp_featureS5_S9_EEvbT0_T1_T2_T3_T4_PT6_PT7_T5_NS1_7vsmem_tE_param_3];
	bar.sync 	0;
	ld.volatile.shared.u32 	%r503, [_ZZN3cub18CUB_300001_SM_10006detail10merge_sort30DeviceMergeSortBlockSortKernelINS2_10policy_hubIP8DataNodeE9Policy600ES6_PNS0_8NullTypeES6_SA_m11cmp_featureS5_S9_EEvbT0_T1_T2_T3_T4_PT6_PT7_T5_NS1_7vsmem_tEE19static_temp_storage+24576];
	cvt.u64.u32 	%rd44, %r152;
	add.s64 	%rd45, %rd10, %rd44;
	cvta.to.global.u64 	%rd46, %rd58;
	mad.lo.s64 	%rd23, %rd45, 96, %rd46;
	setp.ge.s32 	%p97, %r152, %r503;
	@%p97 bra 	$L__BB19_161;
	st.global.f64 	[%rd23], %fd563;
	st.global.f64 	[%rd23+8], %fd562;
	st.global.f64 	[%rd23+16], %fd565;
	st.global.f64 	[%rd23+24], %fd564;
	st.global.f64 	[%rd23+32], %fd567;
	st.global.f64 	[%rd23+40], %fd566;
	st.global.f64 	[%rd23+48], %fd569;
	st.global.f64 	[%rd23+56], %fd568;
	st.global.f64 	[%rd23+64], %fd571;
	st.global.f64 	[%rd23+72], %fd570;
	st.global.u32 	[%rd23+80], %r299;
	st.global.f64 	[%rd23+88], %fd572;
	bra.uni 	$L__BB19_161;
$L__BB19_157:
	st.shared.v2.f64 	[%r155], {%fd1388, %fd1389};
	st.shared.v2.f64 	[%r155+16], {%fd1390, %fd1391};
	st.shared.v2.f64 	[%r155+32], {%fd1392, %fd1393};
	st.shared.v2.f64 	[%r155+48], {%fd1394, %fd1395};
	st.shared.v2.f64 	[%r155+64], {%fd1396, %fd1397};
	st.shared.u32 	[%r155+80], %r800;
	st.shared.f64 	[%r155+88], %fd1398;
	bar.warp.sync 	-1;
	ld.shared.v2.f64 	{%fd574, %fd573}, [%r155];
	ld.shared.v2.f64 	{%fd576, %fd575}, [%r155+16];
	ld.shared.v2.f64 	{%fd578, %fd577}, [%r155+32];
	ld.shared.v2.f64 	{%fd580, %fd579}, [%r155+48];
	ld.shared.v2.f64 	{%fd582, %fd581}, [%r155+64];
	ld.shared.u32 	%r300, [%r155+80];
	ld.shared.f64 	%fd583, [%r155+88];
	setp.ne.s32 	%p98, %r149, 0;
	@%p98 bra 	$L__BB19_159;
	st.volatile.shared.u32 	[_ZZN3cub18CUB_300001_SM_10006detail10merge_sort30DeviceMergeSortBlockSortKernelINS2_10policy_hubIP8DataNodeE9Policy600ES6_PNS0_8NullTypeES6_SA_m11cmp_featureS5_S9_EEvbT0_T1_T2_T3_T4_PT6_PT7_T5_NS1_7vsmem_tEE19static_temp_storage+24576], %r147;
$L__BB19_159:
	ld.param.u64 	%rd60, [_ZN3cub18CUB_300001_SM_10006detail10merge_sort30DeviceMergeSortBlockSortKernelINS2_10policy_hubIP8DataNodeE9Policy600ES6_PNS0_8NullTypeES6_SA_m11cmp_featureS5_S9_EEvbT0_T1_T2_T3_T4_PT6_PT7_T5_NS1_7vsmem_tE_param_6];
	bar.sync 	0;
	ld.volatile.shared.u32 	%r504, [_ZZN3cub18CUB_300001_SM_10006detail10merge_sort30DeviceMergeSortBlockSortKernelINS2_10policy_hubIP8DataNodeE9Policy600ES6_PNS0_8NullTypeES6_SA_m11cmp_featureS5_S9_EEvbT0_T1_T2_T3_T4_PT6_PT7_T5_NS1_7vsmem_tEE19static_temp_storage+24576];
	cvt.u64.u32 	%rd47, %r152;
	add.s64 	%rd48, %rd10, %rd47;
	cvta.to.global.u64 	%rd49, %rd60;
	mad.lo.s64 	%rd24, %rd48, 96, %rd49;
	setp.ge.s32 	%p99, %r152, %r504;
	@%p99 bra 	$L__BB19_161;
	st.global.f64 	[%rd24], %fd574;
	st.global.f64 	[%rd24+8], %fd573;
	st.global.f64 	[%rd24+16], %fd576;
	st.global.f64 	[%rd24+24], %fd575;
	st.global.f64 	[%rd24+32], %fd578;
	st.global.f64 	[%rd24+40], %fd577;
	st.global.f64 	[%rd24+48], %fd580;
	st.global.f64 	[%rd24+56], %fd579;
	st.global.f64 	[%rd24+64], %fd582;
	st.global.f64 	[%rd24+72], %fd581;
	st.global.u32 	[%rd24+80], %r300;
	st.global.f64 	[%rd24+88], %fd583;
$L__BB19_161:
	ret;

}
	// .globl	_ZN3cub18CUB_300001_SM_10006detail10merge_sort30DeviceMergeSortPartitionKernelIP8DataNodem11cmp_featureS4_EEvbT_PT2_T0_SA_PSA_T1_SA_i
.visible .entry _ZN3cub18CUB_300001_SM_10006detail10merge_sort30DeviceMergeSortPartitionKernelIP8DataNodem11cmp_featureS4_EEvbT_PT2_T0_SA_PSA_T1_SA_i(
	.param .u8 _ZN3cub18CUB_300001_SM_10006detail10merge_sort30DeviceMergeSortPartitionKernelIP8DataNodem11cmp_featureS4_EEvbT_PT2_T0_SA_PSA_T1_SA_i_param_0,
	.param .u64 .ptr .align 1 _ZN3cub18CUB_300001_SM_10006detail10merge_sort30DeviceMergeSortPartitionKernelIP8DataNodem11cmp_featureS4_EEvbT_PT2_T0_SA_PSA_T1_SA_i_param_1,
	.param .u64 .ptr .align 1 _ZN3cub18CUB_300001_SM_10006detail10merge_sort30DeviceMergeSortPartitionKernelIP8DataNodem11cmp_featureS4_EEvbT_PT2_T0_SA_PSA_T1_SA_i_param_2,
	.param .u64 _ZN3cub18CUB_300001_SM_10006detail10merge_sort30DeviceMergeSortPartitionKernelIP8DataNodem11cmp_featureS4_EEvbT_PT2_T0_SA_PSA_T1_SA_i_param_3,
	.param .u64 _ZN3cub18CUB_300001_SM_10006detail10merge_sort30DeviceMergeSortPartitionKernelIP8DataNodem11cmp_featureS4_EEvbT_PT2_T0_SA_PSA_T1_SA_i_param_4,
	.param .u64 .ptr .align 1 _ZN3cub18CUB_300001_SM_10006detail10merge_sort30DeviceMergeSortPartitionKernelIP8DataNodem11cmp_featureS4_EEvbT_PT2_T0_SA_PSA_T1_SA_i_param_5,
	.param .align 4 .b8 _ZN3cub18CUB_300001_SM_10006detail10merge_sort30DeviceMergeSortPartitionKernelIP8DataNodem11cmp_featureS4_EEvbT_PT2_T0_SA_PSA_T1_SA_i_param_6[4],
	.param .u64 _ZN3cub18CUB_300001_SM_10006detail10merge_sort30DeviceMergeSortPartitionKernelIP8DataNodem11cmp_featureS4_EEvbT_PT2_T0_SA_PSA_T1_SA_i_param_7,
	.param .u32 _ZN3cub18CUB_300001_SM_10006detail10merge_sort30DeviceMergeSortPartitionKernelIP8DataNodem11cmp_featureS4_EEvbT_PT2_T0_SA_PSA_T1_SA_i_param_8
)
{
	.local .align 8 .b8 	__local_depot20[192];
	.reg .b64 	%SP;
	.reg .b64 	%SPL;
	.reg .pred 	%p<10>;
	.reg .b16 	%rs<2>;
	.reg .b32 	%r<15>;
	.reg .b64 	%rd<99>;
	.reg .b64 	%fd<49>;

	mov.u64 	%SPL, __local_depot20;
	ld.param.u32 	%r1, [_ZN3cub18CUB_300001_SM_10006detail10merge_sort30DeviceMergeSortPartitionKernelIP8DataNodem11cmp_featureS4_EEvbT_PT2_T0_SA_PSA_T1_SA_i_param_6];
	ld.param.s8 	%rs1, [_ZN3cub18CUB_300001_SM_10006detail10merge_sort30DeviceMergeSortPartitionKernelIP8DataNodem11cmp_featureS4_EEvbT_PT2_T0_SA_PSA_T1_SA_i_param_0];
	ld.param.u64 	%rd30, [_ZN3cub18CUB_300001_SM_10006detail10merge_sort30DeviceMergeSortPartitionKernelIP8DataNodem11cmp_featureS4_EEvbT_PT2_T0_SA_PSA_T1_SA_i_param_3];
	ld.param.u64 	%rd31, [_ZN3cub18CUB_300001_SM_10006detail10merge_sort30DeviceMergeSortPartitionKernelIP8DataNodem11cmp_featureS4_EEvbT_PT2_T0_SA_PSA_T1_SA_i_param_4];
	ld.param.u64 	%rd32, [_ZN3cub18CUB_300001_SM_10006detail10merge_sort30DeviceMergeSortPartitionKernelIP8DataNodem11cmp_featureS4_EEvbT_PT2_T0_SA_PSA_T1_SA_i_param_5];
	ld.param.u64 	%rd33, [_ZN3cub18CUB_300001_SM_10006detail10merge_sort30DeviceMergeSortPartitionKernelIP8DataNodem11cmp_featureS4_EEvbT_PT2_T0_SA_PSA_T1_SA_i_param_7];
	ld.param.u32 	%r2, [_ZN3cub18CUB_300001_SM_10006detail10merge_sort30DeviceMergeSortPartitionKernelIP8DataNodem11cmp_featureS4_EEvbT_PT2_T0_SA_PSA_T1_SA_i_param_8];
	cvta.to.global.u64 	%rd1, %rd32;
	add.u64 	%rd2, %SPL, 0;
	add.u64 	%rd3, %SPL, 96;
	mov.u32 	%r3, %ntid.x;
	mov.u32 	%r4, %ctaid.x;
	mov.u32 	%r5, %tid.x;
	mad.lo.s32 	%r6, %r3, %r4, %r5;
	cvt.u64.u32 	%rd4, %r6;
	setp.le.u64 	%p1, %rd31, %rd4;
	@%p1 bra 	$L__BB20_11;
	shr.u64 	%rd36, %rd33, 1;
	add.s64 	%rd5, %rd33, 4294967295;
	neg.s64 	%rd37, %rd33;
	and.b64  	%rd38, %rd37, %rd4;
	cvt.s64.s32 	%rd6, %r2;
	mul.lo.s64 	%rd39, %rd38, %rd6;
	mul.lo.s64 	%rd40, %rd36, %rd6;
	min.u64 	%rd7, %rd39, %rd30;
	not.b64 	%rd41, %rd39;
	min.u64 	%rd42, %rd40, %rd41;
	add.s64 	%rd43, %rd42, %rd39;
	min.u64 	%rd8, %rd43, %rd30;
	not.b64 	%rd44, %rd8;
	min.u64 	%rd45, %rd40, %rd44;
	add.s64 	%rd46, %rd45, %rd8;
	min.u64 	%rd9, %rd46, %rd30;
	// begin inline asm
	griddepcontrol.wait;
	// end inline asm
	add.s64 	%rd47, %rd4, 1;
	setp.ne.s64 	%p2, %rd47, %rd31;
	@%p2 bra 	$L__BB20_3;
	shl.b64 	%rd87, %rd4, 3;
	add.s64 	%rd88, %rd1, %rd87;
	st.global.u64 	[%rd88], %rd8;
	bra.uni 	$L__BB20_11;
$L__BB20_3:
	sub.s64 	%rd48, %rd9, %rd7;
	and.b64  	%rd49, %rd5, %rd4;
	mul.lo.s64 	%rd50, %rd49, %rd6;
	min.u64 	%rd10, %rd50, %rd48;
	setp.eq.s16 	%p3, %rs1, 0;
	@%p3 bra 	$L__BB20_7;
	sub.s64 	%rd51, %rd8, %rd7;
	sub.s64 	%rd52, %rd9, %rd8;
	max.u64 	%rd53, %rd10, %rd52;
	sub.s64 	%rd94, %rd53, %rd52;
	min.u64 	%rd92, %rd51, %rd10;
	setp.ge.u64 	%p4, %rd94, %rd92;
	@%p4 bra 	$L__BB20_10;
	add.s64 	%rd13, %rd10, %rd8;
$L__BB20_6:
	ld.param.u64 	%rd89, [_ZN3cub18CUB_300001_SM_10006detail10merge_sort30DeviceMergeSortPartitionKernelIP8DataNodem11cmp_featureS4_EEvbT_PT2_T0_SA_PSA_T1_SA_i_param_1];
	sub.s64 	%rd54, %rd92, %rd94;
	shr.u64 	%rd55, %rd54, 1;
	add.s64 	%rd56, %rd55, %rd94;
	add.s64 	%rd57, %rd56, %rd7;
	cvta.to.global.u64 	%rd58, %rd89;
	mad.lo.s64 	%rd59, %rd57, 96, %rd58;
	ld.global.f64 	%fd1, [%rd59];
	ld.global.f64 	%fd2, [%rd59+8];
	ld.global.f64 	%fd3, [%rd59+16];
	ld.global.f64 	%fd4, [%rd59+24];
	ld.global.f64 	%fd5, [%rd59+32];
	ld.global.f64 	%fd6, [%rd59+40];
	ld.global.f64 	%fd7, [%rd59+48];
	ld.global.f64 	%fd8, [%rd59+56];
	ld.global.f64 	%fd9, [%rd59+64];
	ld.global.f64 	%fd10, [%rd59+72];
	ld.global.u32 	%r7, [%rd59+80];
	ld.global.f64 	%fd11, [%rd59+88];
	st.local.f64 	[%rd2], %fd1;
	st.local.f64 	[%rd2+8], %fd2;
	st.local.f64 	[%rd2+16], %fd3;
	st.local.f64 	[%rd2+24], %fd4;
	st.local.f64 	[%rd2+32], %fd5;
	st.local.f64 	[%rd2+40], %fd6;
	st.local.f64 	[%rd2+48], %fd7;
	st.local.f64 	[%rd2+56], %fd8;
	st.local.f64 	[%rd2+64], %fd9;
	st.local.f64 	[%rd2+72], %fd10;
	st.local.u32 	[%rd2+80], %r7;
	st.local.f64 	[%rd2+88], %fd11;
	not.b64 	%rd60, %rd56;
	add.s64 	%rd61, %rd13, %rd60;
	mad.lo.s64 	%rd62, %rd61, 96, %rd58;
	ld.global.f64 	%fd12, [%rd62];
	ld.global.f64 	%fd13, [%rd62+8];
	ld.global.f64 	%fd14, [%rd62+16];
	ld.global.f64 	%fd15, [%rd62+24];
	ld.global.f64 	%fd16, [%rd62+32];
	ld.global.f64 	%fd17, [%rd62+40];
	ld.global.f64 	%fd18, [%rd62+48];
	ld.global.f64 	%fd19, [%rd62+56];
	ld.global.f64 	%fd20, [%rd62+64];
	ld.global.f64 	%fd21, [%rd62+72];
	ld.global.u32 	%r8, [%rd62+80];
	ld.global.f64 	%fd22, [%rd62+88];
	st.local.f64 	[%rd3], %fd12;
	st.local.f64 	[%rd3+8], %fd13;
	st.local.f64 	[%rd3+16], %fd14;
	st.local.f64 	[%rd3+24], %fd15;
	st.local.f64 	[%rd3+32], %fd16;
	st.local.f64 	[%rd3+40], %fd17;
	st.local.f64 	[%rd3+48], %fd18;
	st.local.f64 	[%rd3+56], %fd19;
	st.local.f64 	[%rd3+64], %fd20;
	st.local.f64 	[%rd3+72], %fd21;
	st.local.u32 	[%rd3+80], %r8;
	st.local.f64 	[%rd3+88], %fd22;
	mul.wide.s32 	%rd63, %r1, 8;
	add.s64 	%rd64, %rd3, %rd63;
	ld.local.f64 	%fd23, [%rd64];
	add.s64 	%rd65, %rd2, %rd63;
	ld.local.f64 	%fd24, [%rd65];
	setp.geu.f64 	%p5, %fd23, %fd24;
	add.s64 	%rd66, %rd56, 1;
	selp.b64 	%rd94, %rd66, %rd94, %p5;
	selp.b64 	%rd92, %rd92, %rd56, %p5;
	setp.lt.u64 	%p6, %rd94, %rd92;
	@%p6 bra 	$L__BB20_6;
	bra.uni 	$L__BB20_10;
$L__BB20_7:
	sub.s64 	%rd67, %rd8, %rd7;
	sub.s64 	%rd68, %rd9, %rd8;
	max.u64 	%rd69, %rd10, %rd68;
	sub.s64 	%rd94, %rd69, %rd68;
	min.u64 	%rd95, %rd67, %rd10;
	setp.ge.u64 	%p7, %rd94, %rd95;
	@%p7 bra 	$L__BB20_10;
	add.s64 	%rd21, %rd10, %rd8;
$L__BB20_9:
	ld.param.u64 	%rd90, [_ZN3cub18CUB_300001_SM_10006detail10merge_sort30DeviceMergeSortPartitionKernelIP8DataNodem11cmp_featureS4_EEvbT_PT2_T0_SA_PSA_T1_SA_i_param_2];
	sub.s64 	%rd70, %rd95, %rd94;
	shr.u64 	%rd71, %rd70, 1;
	add.s64 	%rd72, %rd71, %rd94;
	add.s64 	%rd73, %rd72, %rd7;
	cvta.to.global.u64 	%rd74, %rd90;
	mad.lo.s64 	%rd75, %rd73, 96, %rd74;
	ld.global.f64 	%fd25, [%rd75];
	ld.global.f64 	%fd26, [%rd75+8];
	ld.global.f64 	%fd27, [%rd75+16];
	ld.global.f64 	%fd28, [%rd75+24];
	ld.global.f64 	%fd29, [%rd75+32];
	ld.global.f64 	%fd30, [%rd75+40];
	ld.global.f64 	%fd31, [%rd75+48];
	ld.global.f64 	%fd32, [%rd75+56];
	ld.global.f64 	%fd33, [%rd75+64];
	ld.global.f64 	%fd34, [%rd75+72];
	ld.global.u32 	%r9, [%rd75+80];
	ld.global.f64 	%fd35, [%rd75+88];
	st.local.f64 	[%rd2], %fd25;
	st.local.f64 	[%rd2+8], %fd26;
	st.local.f64 	[%rd2+16], %fd27;
	st.local.f64 	[%rd2+24], %fd28;
	st.local.f64 	[%rd2+32], %fd29;
	st.local.f64 	[%rd2+40], %fd30;
	st.local.f64 	[%rd2+48], %fd31;
	st.local.f64 	[%rd2+56], %fd32;
	st.local.f64 	[%rd2+64], %fd33;
	st.local.f64 	[%rd2+72], %fd34;
	st.local.u32 	[%rd2+80], %r9;
	st.local.f64 	[%rd2+88], %fd35;
	not.b64 	%rd76, %rd72;
	add.s64 	%rd77, %rd21, %rd76;
	mad.lo.s64 	%rd78, %rd77, 96, %rd74;
	ld.global.f64 	%fd36, [%rd78];
	ld.global.f64 	%fd37, [%rd78+8];
	ld.global.f64 	%fd38, [%rd78+16];
	ld.global.f64 	%fd39, [%rd78+24];
	ld.global.f64 	%fd40, [%rd78+32];
	ld.global.f64 	%fd41, [%rd78+40];
	ld.global.f64 	%fd42, [%rd78+48];
	ld.global.f64 	%fd43, [%rd78+56];
	ld.global.f64 	%fd44, [%rd78+64];
	ld.global.f64 	%fd45, [%rd78+72];
	ld.global.u32 	%r10, [%rd78+80];
	ld.global.f64 	%fd46, [%rd78+88];
	st.local.f64 	[%rd3], %fd36;
	st.local.f64 	[%rd3+8], %fd37;
	st.local.f64 	[%rd3+16], %fd38;
	st.local.f64 	[%rd3+24], %fd39;
	st.local.f64 	[%rd3+32], %fd40;
	st.local.f64 	[%rd3+40], %fd41;
	st.local.f64 	[%rd3+48], %fd42;
	st.local.f64 	[%rd3+56], %fd43;
	st.local.f64 	[%rd3+64], %fd44;
	st.local.f64 	[%rd3+72], %fd45;
	st.local.u32 	[%rd3+80], %r10;
	st.local.f64 	[%rd3+88], %fd46;
	mul.wide.s32 	%rd79, %r1, 8;
	add.s64 	%rd80, %rd3, %rd79;
	ld.local.f64 	%fd47, [%rd80];
	add.s64 	%rd81, %rd2, %rd79;
	ld.local.f64 	%fd48, [%rd81];
	setp.geu.f64 	%p8, %fd47, %fd48;
	add.s64 	%rd82, %rd72, 1;
	selp.b64 	%rd94, %rd82, %rd94, %p8;
	selp.b64 	%rd95, %rd95, %rd72, %p8;
	setp.lt.u64 	%p9, %rd94, %rd95;
	@%p9 bra 	$L__BB20_9;
$L__BB20_10:
	ld.param.u64 	%rd91, [_ZN3cub18CUB_300001_SM_10006detail10merge_sort30DeviceMergeSortPartitionKernelIP8DataNodem11cmp_featureS4_EEvbT_PT2_T0_SA_PSA_T1_SA_i_param_5];
	add.s64 	%rd83, %rd94, %rd7;
	cvta.to.global.u64 	%rd84, %rd91;
	mov.u32 	%r11, %ntid.x;
	mov.u32 	%r12, %ctaid.x;
	mov.u32 	%r13, %tid.x;
	mad.lo.s32 	%r14, %r11, %r12, %r13;
	mul.wide.u32 	%rd85, %r14, 8;
	add.s64 	%rd86, %rd84, %rd85;
	st.global.u64 	[%rd86], %rd83;
$L__BB20_11:
	ret;

}
	// .globl	_ZN3cub18CUB_300001_SM_10006detail10merge_sort26DeviceMergeSortMergeKernelINS2_10policy_hubIP8DataNodeE9Policy600ES6_PNS0_8NullTypeES6_SA_m11cmp_featureS5_S9_EEvbT2_T3_T4_PT6_PT7_T5_PSE_SE_NS1_7vsmem_tE
.visible .entry _ZN3cub18CUB_300001_SM_10006detail10merge_sort26DeviceMergeSortMergeKernelINS2_10policy_hubIP8DataNodeE9Policy600ES6_PNS0_8NullTypeES6_SA_m11cmp_featureS5_S9_EEvbT2_T3_T4_PT6_PT7_T5_PSE_SE_NS1_7vsmem_tE(
	.param .u8 _ZN3cub18CUB_300001_SM_10006detail10merge_sort26DeviceMergeSortMergeKernelINS2_10policy_hubIP8DataNodeE9Policy600ES6_PNS0_8NullTypeES6_SA_m11cmp_featureS5_S9_EEvbT2_T3_T4_PT6_PT7_T5_PSE_SE_NS1_7vsmem_tE_param_0,
	.param .u64 .ptr .align 1 _ZN3cub18CUB_300001_SM_10006detail10merge_sort26DeviceMergeSortMergeKernelINS2_10policy_hubIP8DataNodeE9Policy600ES6_PNS0_8NullTypeES6_SA_m11cmp_featureS5_S9_EEvbT2_T3_T4_PT6_PT7_T5_PSE_SE_NS1_7vsmem_tE_param_1,
	.param .u64 .ptr .align 1 _ZN3cub18CUB_300001_SM_10006detail10merge_sort26DeviceMergeSortMergeKernelINS2_10policy_hubIP8DataNodeE9Policy600ES6_PNS0_8NullTypeES6_SA_m11cmp_featureS5_S9_EEvbT2_T3_T4_PT6_PT7_T5_PSE_SE_NS1_7vsmem_tE_param_2,
	.param .u64 _ZN3cub18CUB_300001_SM_10006detail10merge_sort26DeviceMergeSortMergeKernelINS2_10policy_hubIP8DataNodeE9Policy600ES6_PNS0_8NullTypeES6_SA_m11cmp_featureS5_S9_EEvbT2_T3_T4_PT6_PT7_T5_PSE_SE_NS1_7vsmem_tE_param_3,
	.param .u64 .ptr .align 1 _ZN3cub18CUB_300001_SM_10006detail10merge_sort26DeviceMergeSortMergeKernelINS2_10policy_hubIP8DataNodeE9Policy600ES6_PNS0_8NullTypeES6_SA_m11cmp_featureS5_S9_EEvbT2_T3_T4_PT6_PT7_T5_PSE_SE_NS1_7vsmem_tE_param_4,
	.param .u64 .ptr .align 1 _ZN3cub18CUB_300001_SM_10006detail10merge_sort26DeviceMergeSortMergeKernelINS2_10policy_hubIP8DataNodeE9Policy600ES6_PNS0_8NullTypeES6_SA_m11cmp_featureS5_S9_EEvbT2_T3_T4_PT6_PT7_T5_PSE_SE_NS1_7vsmem_tE_param_5,
	.param .align 4 .b8 _ZN3cub18CUB_300001_SM_10006detail10merge_sort26DeviceMergeSortMergeKernelINS2_10policy_hubIP8DataNodeE9Policy600ES6_PNS0_8NullTypeES6_SA_m11cmp_featureS5_S9_EEvbT2_T3_T4_PT6_PT7_T5_PSE_SE_NS1_7vsmem_tE_param_6[4],
	.param .u64 .ptr .align 1 _ZN3cub18CUB_300001_SM_10006detail10merge_sort26DeviceMergeSortMergeKernelINS2_10policy_hubIP8DataNodeE9Policy600ES6_PNS0_8NullTypeES6_SA_m11cmp_featureS5_S9_EEvbT2_T3_T4_PT6_PT7_T5_PSE_SE_NS1_7vsmem_tE_param_7,
	.param .u64 _ZN3cub18CUB_300001_SM_10006detail10merge_sort26DeviceMergeSortMergeKernelINS2_10policy_hubIP8DataNodeE9Policy600ES6_PNS0_8NullTypeES6_SA_m11cmp_featureS5_S9_EEvbT2_T3_T4_PT6_PT7_T5_PSE_SE_NS1_7vsmem_tE_param_8,
	.param .align 8 .b8 _ZN3cub18CUB_300001_SM_10006detail10merge_sort26DeviceMergeSortMergeKernelINS2_10policy_hubIP8DataNodeE9Policy600ES6_PNS0_8NullTypeES6_SA_m11cmp_featureS5_S9_EEvbT2_T3_T4_PT6_PT7_T5_PSE_SE_NS1_7vsmem_tE_param_9[8]
)
.maxntid 256
{
	.local .align 8 .b8 	__local_depot21[192];
	.reg .b64 	%SP;
	.reg .b64 	%SPL;
	.reg .pred 	%p<34>;
	.reg .b16 	%rs<6>;
	.reg .b32 	%r<145>;
	.reg .b64 	%rd<133>;
	.reg .b64 	%fd<275>;
	// demoted variable
	.shared .align 16 .b8 _ZZN3cub18CUB_300001_SM_10006detail10merge_sort26DeviceMergeSortMergeKernelINS2_10policy_hubIP8DataNodeE9Policy600ES6_PNS0_8NullTypeES6_SA_m11cmp_featureS5_S9_EEvbT2_T3_T4_PT6_PT7_T5_PSE_SE_NS1_7vsmem_tEE19static_temp_storage[24672];
	mov.u64 	%SPL, __local_depot21;
	ld.param.u32 	%r1, [_ZN3cub18CUB_300001_SM_10006detail10merge_sort26DeviceMergeSortMergeKernelINS2_10policy_hubIP8DataNodeE9Policy600ES6_PNS0_8NullTypeES6_SA_m11cmp_featureS5_S9_EEvbT2_T3_T4_PT6_PT7_T5_PSE_SE_NS1_7vsmem_tE_param_6];
	ld.param.u64 	%rd24, [_ZN3cub18CUB_300001_SM_10006detail10merge_sort26DeviceMergeSortMergeKernelINS2_10policy_hubIP8DataNodeE9Policy600ES6_PNS0_8NullTypeES6_SA_m11cmp_featureS5_S9_EEvbT2_T3_T4_PT6_PT7_T5_PSE_SE_NS1_7vsmem_tE_param_1];
	ld.param.u64 	%rd25, [_ZN3cub18CUB_300001_SM_10006detail10merge_sort26DeviceMergeSortMergeKernelINS2_10policy_hubIP8DataNodeE9Policy600ES6_PNS0_8NullTypeES6_SA_m11cmp_featureS5_S9_EEvbT2_T3_T4_PT6_PT7_T5_PSE_SE_NS1_7vsmem_tE_param_3];
	ld.param.u64 	%rd26, [_ZN3cub18CUB_300001_SM_10006detail10merge_sort26DeviceMergeSortMergeKernelINS2_10policy_hubIP8DataNodeE9Policy600ES6_PNS0_8NullTypeES6_SA_m11cmp_featureS5_S9_EEvbT2_T3_T4_PT6_PT7_T5_PSE_SE_NS1_7vsmem_tE_param_4];
	ld.param.u64 	%rd28, [_ZN3cub18CUB_300001_SM_10006detail10merge_sort26DeviceMergeSortMergeKernelINS2_10policy_hubIP8DataNodeE9Policy600ES6_PNS0_8NullTypeES6_SA_m11cmp_featureS5_S9_EEvbT2_T3_T4_PT6_PT7_T5_PSE_SE_NS1_7vsmem_tE_param_7];
	ld.param.u64 	%rd27, [_ZN3cub18CUB_300001_SM_10006detail10merge_sort26DeviceMergeSortMergeKernelINS2_10policy_hubIP8DataNodeE9Policy600ES6_PNS0_8NullTypeES6_SA_m11cmp_featureS5_S9_EEvbT2_T3_T4_PT6_PT7_T5_PSE_SE_NS1_7vsmem_tE_param_8];
	cvta.to.global.u64 	%rd1, %rd26;
	cvta.to.global.u64 	%rd2, %rd24;
	cvta.to.global.u64 	%rd3, %rd28;
	add.u64 	%rd4, %SPL, 0;
	add.u64 	%rd5, %SPL, 96;
	mov.u32 	%r45, %ctaid.x;
	mov.u32 	%r46, %nctaid.x;
	cvt.u64.u32 	%rd6, %r45;
	mov.u32 	%r2, %tid.x;
	add.s32 	%r47, %r46, -1;
	setp.ge.u32 	%p1, %r45, %r47;
	@%p1 bra 	$L__BB21_14;
	ld.param.s8 	%rs4, [_ZN3cub18CUB_300001_SM_10006detail10merge_sort26DeviceMergeSortMergeKernelINS2_10policy_hubIP8DataNodeE9Policy600ES6_PNS0_8NullTypeES6_SA_m11cmp_featureS5_S9_EEvbT2_T3_T4_PT6_PT7_T5_PSE_SE_NS1_7vsmem_tE_param_0];
	shl.b64 	%rd77, %rd6, 3;
	add.s64 	%rd78, %rd3, %rd77;
	ld.global.u64 	%rd7, [%rd78];
	ld.global.u64 	%rd79, [%rd78+8];
	neg.s64 	%rd80, %rd27;
	and.b64  	%rd81, %rd80, %rd6;
	shl.b64 	%rd8, %rd81, 8;
	shl.b64 	%rd82, %rd27, 7;
	and.b64  	%rd9, %rd82, -256;
	sub.s64 	%rd83, %rd6, %rd81;
	shl.b64 	%rd84, %rd83, 8;
	sub.s64 	%rd85, %rd7, %rd8;
	sub.s64 	%rd86, %rd79, %rd8;
	sub.s64 	%rd87, %rd25, %rd8;
	max.u64 	%rd88, %rd87, %rd9;
	sub.s64 	%rd89, %rd88, %rd9;
	sub.s64 	%rd90, %rd84, %rd85;
	min.u64 	%rd10, %rd90, %rd89;
	setp.eq.s64 	%p21, %rd83, -1;
	selp.b64 	%rd91, 255, 256, %p21;
	add.s64 	%rd92, %rd91, %rd84;
	sub.s64 	%rd93, %rd92, %rd86;
	or.b64  	%rd94, %rd80, %rd6;
	setp.eq.s64 	%p22, %rd94, -1;
	min.u64 	%rd95, %rd9, %rd87;
	selp.b64 	%rd96, %rd95, %rd86, %p22;
	selp.b64 	%rd97, %rd9, %rd93, %p22;
	min.u64 	%rd98, %rd97, %rd89;
	cvt.u32.u64 	%r94, %rd85;
	cvt.u32.u64 	%r95, %rd96;
	sub.s32 	%r3, %r95, %r94;
	cvt.u32.u64 	%r96, %rd98;
	cvt.u32.u64 	%r97, %rd10;
	sub.s32 	%r4, %r96, %r97;
	// begin inline asm
	griddepcontrol.wait;
	// end inline asm
	setp.eq.s16 	%p23, %rs4, 0;
	@%p23 bra 	$L__BB21_3;
	add.s64 	%rd99, %rd8, %rd9;
	add.s64 	%rd100, %rd99, %rd10;
	setp.lt.s32 	%p24, %r2, %r3;
	sub.s32 	%r98, %r2, %r3;
	cvt.s64.s32 	%rd101, %r98;
	cvt.u64.u32 	%rd102, %r2;
	selp.b64 	%rd103, %rd7, %rd100, %p24;
	selp.b64 	%rd104, %rd102, %rd101, %p24;
	add.s64 	%rd105, %rd104, %rd103;
	mad.lo.s64 	%rd106, %rd105, 96, %rd2;
	ld.global.f64 	%fd231, [%rd106];
	ld.global.f64 	%fd232, [%rd106+8];
	ld.global.f64 	%fd233, [%rd106+16];
	ld.global.f64 	%fd234, [%rd106+24];
	ld.global.f64 	%fd235, [%rd106+32];
	ld.global.f64 	%fd236, [%rd106+40];
	ld.global.f64 	%fd237, [%rd106+48];
	ld.global.f64 	%fd238, [%rd106+56];
	ld.global.f64 	%fd239, [%rd106+64];
	ld.global.f64 	%fd240, [%rd106+72];
	ld.global.u32 	%r135, [%rd106+80];
	ld.global.f64 	%fd241, [%rd106+88];
	bra.uni 	$L__BB21_4;
$L__BB21_3:
	add.s64 	%rd107, %rd8, %rd9;
	add.s64 	%rd108, %rd107, %rd10;
	setp.lt.s32 	%p25, %r2, %r3;
	sub.s32 	%r99, %r2, %r3;
	cvt.s64.s32 	%rd109, %r99;
	cvt.u64.u32 	%rd110, %r2;
	selp.b64 	%rd111, %rd7, %rd108, %p25;
	selp.b64 	%rd112, %rd110, %rd109, %p25;
	add.s64 	%rd113, %rd112, %rd111;
	mad.lo.s64 	%rd114, %rd113, 96, %rd1;
	ld.global.f64 	%fd231, [%rd114];
	ld.global.f64 	%fd232, [%rd114+8];
	ld.global.f64 	%fd233, [%rd114+16];
	ld.global.f64 	%fd234, [%rd114+24];
	ld.global.f64 	%fd235, [%rd114+32];
	ld.global.f64 	%fd236, [%rd114+40];
	ld.global.f64 	%fd237, [%rd114+48];
	ld.global.f64 	%fd238, [%rd114+56];
	ld.global.f64 	%fd239, [%rd114+64];
	ld.global.f64 	%fd240, [%rd114+72];
	ld.global.u32 	%r135, [%rd114+80];
	ld.global.f64 	%fd241, [%rd114+88];
$L__BB21_4:
	mov.u32 	%r100, _ZZN3cub18CUB_300001_SM_10006detail10merge_sort26DeviceMergeSortMergeKernelINS2_10policy_hubIP8DataNodeE9Policy600ES6_PNS0_8NullTypeES6_SA_m11cmp_featureS5_S9_EEvbT2_T3_T4_PT6_PT7_T5_PSE_SE_NS1_7vsmem_tEE19static_temp_storage;
	mad.lo.s32 	%r101, %r2, 96, %r100;
	st.shared.v2.f64 	[%r101], {%fd231, %fd232};
	st.shared.v2.f64 	[%r101+16], {%fd233, %fd234};
	st.shared.v2.f64 	[%r101+32], {%fd235, %fd236};
	st.shared.v2.f64 	[%r101+48], {%fd237, %fd238};
	st.shared.v2.f64 	[%r101+64], {%fd239, %fd240};
	st.shared.u32 	[%r101+80], %r135;
	st.shared.f64 	[%r101+88], %fd241;
	bar.sync 	0;
	// begin inline asm
	griddepcontrol.launch_dependents;
	// end inline asm
	add.s32 	%r8, %r4, %r3;
	min.s32 	%r9, %r2, %r8;
	setp.lt.s32 	%p26, %r9, %r4;
	sub.s32 	%r102, %r9, %r4;
	selp.b32 	%r138, 0, %r102, %p26;
	min.s32 	%r136, %r9, %r3;
	setp.ge.s32 	%p27, %r138, %r136;
	@%p27 bra 	$L__BB21_7;
	add.s32 	%r12, %r9, %r3;
	mul.wide.s32 	%rd115, %r1, 8;
	add.s64 	%rd11, %rd5, %rd115;
	add.s64 	%rd12, %rd4, %rd115;
$L__BB21_6:
	sub.s32 	%r103, %r136, %r138;
	shr.u32 	%r104, %r103, 31;
	add.s32 	%r105, %r103, %r104;
	shr.s32 	%r106, %r105, 1;
	add.s32 	%r107, %r106, %r138;
	mad.lo.s32 	%r109, %r107, 96, %r100;
	ld.shared.v2.f64 	{%fd183, %fd184}, [%r109];
	ld.shared.v2.f64 	{%fd185, %fd186}, [%r109+16];
	ld.shared.v2.f64 	{%fd187, %fd188}, [%r109+32];
	ld.shared.v2.f64 	{%fd189, %fd190}, [%r109+48];
	ld.shared.v2.f64 	{%fd191, %fd192}, [%r109+64];
	ld.shared.u32 	%r110, [%r109+80];
	ld.shared.f64 	%fd193, [%r109+88];
	st.local.f64 	[%rd4], %fd183;
	st.local.f64 	[%rd4+8], %fd184;
	st.local.f64 	[%rd4+16], %fd185;
	st.local.f64 	[%rd4+24], %fd186;
	st.local.f64 	[%rd4+32], %fd187;
	st.local.f64 	[%rd4+40], %fd188;
	st.local.f64 	[%rd4+48], %fd189;
	st.local.f64 	[%rd4+56], %fd190;
	st.local.f64 	[%rd4+64], %fd191;
	st.local.f64 	[%rd4+72], %fd192;
	st.local.u32 	[%rd4+80], %r110;
	st.local.f64 	[%rd4+88], %fd193;
	not.b32 	%r111, %r107;
	add.s32 	%r112, %r12, %r111;
	mad.lo.s32 	%r113, %r112, 96, %r100;
	ld.shared.v2.f64 	{%fd194, %fd195}, [%r113];
	ld.shared.v2.f64 	{%fd196, %fd197}, [%r113+16];
	ld.shared.v2.f64 	{%fd198, %fd199}, [%r113+32];
	ld.shared.v2.f64 	{%fd200, %fd201}, [%r113+48];
	ld.shared.v2.f64 	{%fd202, %fd203}, [%r113+64];
	ld.shared.u32 	%r114, [%r113+80];
	ld.shared.f64 	%fd204, [%r113+88];
	st.local.f64 	[%rd5], %fd194;
	st.local.f64 	[%rd5+8], %fd195;
	st.local.f64 	[%rd5+16], %fd196;
	st.local.f64 	[%rd5+24], %fd197;
	st.local.f64 	[%rd5+32], %fd198;
	st.local.f64 	[%rd5+40], %fd199;
	st.local.f64 	[%rd5+48], %fd200;
	st.local.f64 	[%rd5+56], %fd201;
	st.local.f64 	[%rd5+64], %fd202;
	st.local.f64 	[%rd5+72], %fd203;
	st.local.u32 	[%rd5+80], %r114;
	st.local.f64 	[%rd5+88], %fd204;
	ld.local.f64 	%fd205, [%rd11];
	ld.local.f64 	%fd206, [%rd12];
	setp.geu.f64 	%p28, %fd205, %fd206;
	add.s32 	%r115, %r107, 1;
	selp.b32 	%r138, %r115, %r138, %p28;
	selp.b32 	%r136, %r136, %r107, %p28;
	setp.lt.s32 	%p29, %r138, %r136;
	@%p29 bra 	$L__BB21_6;
$L__BB21_7:
	sub.s32 	%r116, %r9, %r138;
	add.s32 	%r117, %r116, %r3;
	mov.u32 	%r118, _ZZN3cub18CUB_300001_SM_10006detail10merge_sort26DeviceMergeSortMergeKernelINS2_10policy_hubIP8DataNodeE9Policy600ES6_PNS0_8NullTypeES6_SA_m11cmp_featureS5_S9_EEvbT2_T3_T4_PT6_PT7_T5_PSE_SE_NS1_7vsmem_tEE19static_temp_storage;
	mad.lo.s32 	%r119, %r138, 96, %r118;
	ld.shared.v2.f64 	{%fd34, %fd35}, [%r119];
	ld.shared.v2.f64 	{%fd36, %fd37}, [%r119+16];
	ld.shared.v2.f64 	{%fd38, %fd39}, [%r119+32];
	ld.shared.v2.f64 	{%fd40, %fd41}, [%r119+48];
	ld.shared.v2.f64 	{%fd42, %fd43}, [%r119+64];
	ld.shared.u32 	%r18, [%r119+80];
	ld.shared.f64 	%fd44, [%r119+88];
	st.local.f64 	[%rd4], %fd34;
	st.local.f64 	[%rd4+8], %fd35;
	st.local.f64 	[%rd4+16], %fd36;
	st.local.f64 	[%rd4+24], %fd37;
	st.local.f64 	[%rd4+32], %fd38;
	st.local.f64 	[%rd4+40], %fd39;
	st.local.f64 	[%rd4+48], %fd40;
	st.local.f64 	[%rd4+56], %fd41;
	st.local.f64 	[%rd4+64], %fd42;
	st.local.f64 	[%rd4+72], %fd43;
	st.local.u32 	[%rd4+80], %r18;
	st.local.f64 	[%rd4+88], %fd44;
	mad.lo.s32 	%r120, %r117, 96, %r118;
	ld.shared.v2.f64 	{%fd242, %fd243}, [%r120];
	ld.shared.v2.f64 	{%fd244, %fd245}, [%r120+16];
	ld.shared.v2.f64 	{%fd246, %fd247}, [%r120+32];
	ld.shared.v2.f64 	{%fd248, %fd249}, [%r120+48];
	ld.shared.v2.f64 	{%fd250, %fd251}, [%r120+64];
	ld.shared.u32 	%r139, [%r120+80];
	ld.shared.f64 	%fd252, [%r120+88];
	st.local.f64 	[%rd5], %fd242;
	st.local.f64 	[%rd5+8], %fd243;
	st.local.f64 	[%rd5+16], %fd244;
	st.local.f64 	[%rd5+24], %fd245;
	st.local.f64 	[%rd5+32], %fd246;
	st.local.f64 	[%rd5+40], %fd247;
	st.local.f64 	[%rd5+48], %fd248;
	st.local.f64 	[%rd5+56], %fd249;
	st.local.f64 	[%rd5+64], %fd250;
	st.local.f64 	[%rd5+72], %fd251;
	st.local.u32 	[%rd5+80], %r139;
	st.local.f64 	[%rd5+88], %fd252;
	setp.ge.s32 	%p30, %r117, %r8;
	@%p30 bra 	$L__BB21_10;
	setp.ge.s32 	%p31, %r138, %r3;
	@%p31 bra 	$L__BB21_11;
	mul.wide.s32 	%rd116, %r1, 8;
	add.s64 	%rd117, %rd5, %rd116;
	ld.local.f64 	%fd207, [%rd117];
	add.s64 	%rd118, %rd4, %rd116;
	ld.local.f64 	%fd208, [%rd118];
	setp.lt.f64 	%p32, %fd207, %fd208;
	@%p32 bra 	$L__BB21_11;
$L__BB21_10:
	mov.f64 	%fd242, %fd34;
	mov.f64 	%fd243, %fd35;
	mov.f64 	%fd244, %fd36;
	mov.f64 	%fd245, %fd37;
	mov.f64 	%fd246, %fd38;
	mov.f64 	%fd247, %fd39;
	mov.f64 	%fd248, %fd40;
	mov.f64 	%fd249, %fd41;
	mov.f64 	%fd250, %fd42;
	mov.f64 	%fd251, %fd43;
	mov.u32 	%r139, %r18;
	mov.f64 	%fd252, %fd44;
$L__BB21_11:
	ld.param.s8 	%rs5, [_ZN3cub18CUB_300001_SM_10006detail10merge_sort26DeviceMergeSortMergeKernelINS2_10policy_hubIP8DataNodeE9Policy600ES6_PNS0_8NullTypeES6_SA_m11cmp_featureS5_S9_EEvbT2_T3_T4_PT6_PT7_T5_PSE_SE_NS1_7vsmem_tE_param_0];
	mov.u32 	%r21, %tid.x;
	setp.eq.s16 	%p33, %rs5, 0;
	bar.sync 	0;
	@%p33 bra 	$L__BB21_13;
	ld.param.u64 	%rd132, [_ZN3cub18CUB_300001_SM_10006detail10merge_sort26DeviceMergeSortMergeKernelINS2_10policy_hubIP8DataNodeE9Policy600ES6_PNS0_8NullTypeES6_SA_m11cmp_featureS5_S9_EEvbT2_T3_T4_PT6_PT7_T5_PSE_SE_NS1_7vsmem_tE_param_4];
	// begin inline asm
	mov.u32 %r121, %laneid;
	// end inline asm
	and.b32  	%r122, %r21, 992;
	add.s32 	%r123, %r121, %r122;
	mov.u32 	%r124, _ZZN3cub18CUB_300001_SM_10006detail10merge_sort26DeviceMergeSortMergeKernelINS2_10policy_hubIP8DataNodeE9Policy600ES6_PNS0_8NullTypeES6_SA_m11cmp_featureS5_S9_EEvbT2_T3_T4_PT6_PT7_T5_PSE_SE_NS1_7vsmem_tEE19static_temp_storage;
	mad.lo.s32 	%r125, %r123, 96, %r124;
	st.shared.v2.f64 	[%r125], {%fd242, %fd243};
	st.shared.v2.f64 	[%r125+16], {%fd244, %fd245};
	st.shared.v2.f64 	[%r125+32], {%fd246, %fd247};
	st.shared.v2.f64 	[%r125+48], {%fd248, %fd249};
	st.shared.v2.f64 	[%r125+64], {%fd250, %fd251};
	st.shared.u32 	[%r125+80], %r139;
	st.shared.f64 	[%r125+88], %fd252;
	bar.warp.sync 	-1;
	ld.shared.v2.f64 	{%fd209, %fd210}, [%r125];
	ld.shared.v2.f64 	{%fd211, %fd212}, [%r125+16];
	ld.shared.v2.f64 	{%fd213, %fd214}, [%r125+32];
	ld.shared.v2.f64 	{%fd215, %fd216}, [%r125+48];
	ld.shared.v2.f64 	{%fd217, %fd218}, [%r125+64];
	ld.shared.u32 	%r126, [%r125+80];
	ld.shared.f64 	%fd219, [%r125+88];
	cvt.u64.u32 	%rd119, %r21;
	mov.u32 	%r127, %ctaid.x;
	mul.wide.u32 	%rd120, %r127, 256;
	add.s64 	%rd121, %rd120, %rd119;
	cvta.to.global.u64 	%rd122, %rd132;
	mad.lo.s64 	%rd123, %rd121, 96, %rd122;
	st.global.f64 	[%rd123], %fd209;
	st.global.f64 	[%rd123+8], %fd210;
	st.global.f64 	[%rd123+16], %fd211;
	st.global.f64 	[%rd123+24], %fd212;
	st.global.f64 	[%rd123+32], %fd213;
	st.global.f64 	[%rd123+40], %fd214;
	st.global.f64 	[%rd123+48], %fd215;
	st.global.f64 	[%rd123+56], %fd216;
	st.global.f64 	[%rd123+64], %fd217;
	st.global.f64 	[%rd123+72], %fd218;
	st.global.u32 	[%rd123+80], %r126;
	st.global.f64 	[%rd123+88], %fd219;
	bra.uni 	$L__BB21_35;
$L__BB21_13:
	ld.param.u64 	%rd130, [_ZN3cub18CUB_300001_SM_10006detail10merge_sort26DeviceMergeSortMergeKernelINS2_10policy_hubIP8DataNodeE9Policy600ES6_PNS0_8NullTypeES6_SA_m11cmp_featureS5_S9_EEvbT2_T3_T4_PT6_PT7_T5_PSE_SE_NS1_7vsmem_tE_param_1];
	// begin inline asm
	mov.u32 %r128, %laneid;
	// end inline asm
	and.b32  	%r129, %r21, 992;
	add.s32 	%r130, %r128, %r129;
	mov.u32 	%r131, _ZZN3cub18CUB_300001_SM_10006detail10merge_sort26DeviceMergeSortMergeKernelINS2_10policy_hubIP8DataNodeE9Policy600ES6_PNS0_8NullTypeES6_SA_m11cmp_featureS5_S9_EEvbT2_T3_T4_PT6_PT7_T5_PSE_SE_NS1_7vsmem_tEE19static_temp_storage;
	mad.lo.s32 	%r132, %r130, 96, %r131;
	st.shared.v2.f64 	[%r132], {%fd242, %fd243};
	st.shared.v2.f64 	[%r132+16], {%fd244, %fd245};
	st.shared.v2.f64 	[%r132+32], {%fd246, %fd247};
	st.shared.v2.f64 	[%r132+48], {%fd248, %fd249};
	st.shared.v2.f64 	[%r132+64], {%fd250, %fd251};
	st.shared.u32 	[%r132+80], %r139;
	st.shared.f64 	[%r132+88], %fd252;
	bar.warp.sync 	-1;
	ld.shared.v2.f64 	{%fd220, %fd221}, [%r132];
	ld.shared.v2.f64 	{%fd222, %fd223}, [%r132+16];
	ld.shared.v2.f64 	{%fd224, %fd225}, [%r132+32];
	ld.shared.v2.f64 	{%fd226, %fd227}, [%r132+48];
	ld.shared.v2.f64 	{%fd228, %fd229}, [%r132+64];
	ld.shared.u32 	%r133, [%r132+80];
	ld.shared.f64 	%fd230, [%r132+88];
	cvt.u64.u32 	%rd124, %r21;
	mov.u32 	%r134, %ctaid.x;
	mul.wide.u32 	%rd125, %r134, 256;
	add.s64 	%rd126, %rd125, %rd124;
	cvta.to.global.u64 	%rd127, %rd130;
	mad.lo.s64 	%rd128, %rd126, 96, %rd127;
	st.global.f64 	[%rd128], %fd220;
	st.global.f64 	[%rd128+8], %fd221;
	st.global.f64 	[%rd128+16], %fd222;
	st.global.f64 	[%rd128+24], %fd223;
	st.global.f64 	[%rd128+32], %fd224;
	st.global.f64 	[%rd128+40], %fd225;
	st.global.f64 	[%rd128+48], %fd226;
	st.global.f64 	[%rd128+56], %fd227;
	st.global.f64 	[%rd128+64], %fd228;
	st.global.f64 	[%rd128+72], %fd229;
	st.global.u32 	[%rd128+80], %r133;
	st.global.f64 	[%rd128+88], %fd230;
	bra.uni 	$L__BB21_35;
$L__BB21_14:
	ld.param.s8 	%rs2, [_ZN3cub18CUB_300001_SM_10006detail10merge_sort26DeviceMergeSortMergeKernelINS2_10policy_hubIP8DataNodeE9Policy600ES6_PNS0_8NullTypeES6_SA_m11cmp_featureS5_S9_EEvbT2_T3_T4_PT6_PT7_T5_PSE_SE_NS1_7vsmem_tE_param_0];
	shl.b64 	%rd31, %rd6, 3;
	add.s64 	%rd32, %rd3, %rd31;
	ld.global.u64 	%rd13, [%rd32];
	ld.global.u64 	%rd33, [%rd32+8];
	neg.s64 	%rd34, %rd27;
	and.b64  	%rd35, %rd34, %rd6;
	shl.b64 	%rd14, %rd35, 8;
	shl.b64 	%rd36, %rd27, 7;
	and.b64  	%rd15, %rd36, -256;
	sub.s64 	%rd37, %rd6, %rd35;
	shl.b64 	%rd38, %rd37, 8;
	sub.s64 	%rd39, %rd13, %rd14;
	sub.s64 	%rd40, %rd33, %rd14;
	sub.s64 	%rd41, %rd25, %rd14;
	max.u64 	%rd42, %rd41, %rd15;
	sub.s64 	%rd43, %rd42, %rd15;
	sub.s64 	%rd44, %rd38, %rd39;
	min.u64 	%rd16, %rd44, %rd43;
	setp.eq.s64 	%p2, %rd37, -1;
	selp.b64 	%rd45, 255, 256, %p2;
	add.s64 	%rd46, %rd45, %rd38;
	sub.s64 	%rd47, %rd46, %rd40;
	or.b64  	%rd48, %rd34, %rd6;
	setp.eq.s64 	%p3, %rd48, -1;
	min.u64 	%rd49, %rd15, %rd41;
	selp.b64 	%rd50, %rd49, %rd40, %p3;
	selp.b64 	%rd51, %rd15, %rd47, %p3;
	min.u64 	%rd52, %rd51, %rd43;
	cvt.u32.u64 	%r48, %rd39;
	cvt.u32.u64 	%r49, %rd50;
	sub.s32 	%r22, %r49, %r48;
	cvt.u32.u64 	%r50, %rd52;
	cvt.u32.u64 	%r51, %rd16;
	sub.s32 	%r23, %r50, %r51;
	// begin inline asm
	griddepcontrol.wait;
	// end inline asm
	setp.eq.s16 	%p4, %rs2, 0;
	@%p4 bra 	$L__BB21_17;
	add.s64 	%rd53, %rd14, %rd15;
	add.s64 	%rd17, %rd53, %rd16;
	add.s32 	%r53, %r23, %r22;
	setp.ge.s32 	%p5, %r2, %r53;
	@%p5 bra 	$L__BB21_19;
	setp.lt.s32 	%p6, %r2, %r22;
	sub.s32 	%r54, %r2, %r22;
	cvt.s64.s32 	%rd54, %r54;
	cvt.u64.u32 	%rd55, %r2;
	selp.b64 	%rd56, %rd13, %rd17, %p6;
	selp.b64 	%rd57, %rd55, %rd54, %p6;
	add.s64 	%rd58, %rd57, %rd56;
	mad.lo.s64 	%rd59, %rd58, 96, %rd2;
	ld.global.f64 	%fd262, [%rd59];
	ld.global.f64 	%fd261, [%rd59+8];
	ld.global.f64 	%fd260, [%rd59+16];
	ld.global.f64 	%fd259, [%rd59+24];
	ld.global.f64 	%fd258, [%rd59+32];
	ld.global.f64 	%fd257, [%rd59+40];
	ld.global.f64 	%fd256, [%rd59+48];
	ld.global.f64 	%fd255, [%rd59+56];
	ld.global.f64 	%fd254, [%rd59+64];
	ld.global.f64 	%fd253, [%rd59+72];
	ld.global.u32 	%r140, [%rd59+80];
	ld.global.f64 	%fd263, [%rd59+88];
	bra.uni 	$L__BB21_19;
$L__BB21_17:
	add.s64 	%rd60, %rd14, %rd15;
	add.s64 	%rd18, %rd60, %rd16;
	add.s32 	%r56, %r23, %r22;
	setp.ge.s32 	%p7, %r2, %r56;
	@%p7 bra 	$L__BB21_19;
	setp.lt.s32 	%p8, %r2, %r22;
	sub.s32 	%r57, %r2, %r22;
	cvt.s64.s32 	%rd61, %r57;
	cvt.u64.u32 	%rd62, %r2;
	selp.b64 	%rd63, %rd13, %rd18, %p8;
	selp.b64 	%rd64, %rd62, %rd61, %p8;
	add.s64 	%rd65, %rd64, %rd63;
	mad.lo.s64 	%rd66, %rd65, 96, %rd1;
	ld.global.f64 	%fd262, [%rd66];
	ld.global.f64 	%fd261, [%rd66+8];
	ld.global.f64 	%fd260, [%rd66+16];
	ld.global.f64 	%fd259, [%rd66+24];
	ld.global.f64 	%fd258, [%rd66+32];
	ld.global.f64 	%fd257, [%rd66+40];
	ld.global.f64 	%fd256, [%rd66+48];
	ld.global.f64 	%fd255, [%rd66+56];
	ld.global.f64 	%fd254, [%rd66+64];
	ld.global.f64 	%fd253, [%rd66+72];
	ld.global.u32 	%r140, [%rd66+80];
	ld.global.f64 	%fd263, [%rd66+88];
$L__BB21_19:
	mov.u32 	%r58, _ZZN3cub18CUB_300001_SM_10006detail10merge_sort26DeviceMergeSortMergeKernelINS2_10policy_hubIP8DataNodeE9Policy600ES6_PNS0_8NullTypeES6_SA_m11cmp_featureS5_S9_EEvbT2_T3_T4_PT6_PT7_T5_PSE_SE_NS1_7vsmem_tEE19static_temp_storage;
	mad.lo.s32 	%r59, %r2, 96, %r58;
	st.shared.v2.f64 	[%r59], {%fd262, %fd261};
	st.shared.v2.f64 	[%r59+16], {%fd260, %fd259};
	st.shared.v2.f64 	[%r59+32], {%fd258, %fd257};
	st.shared.v2.f64 	[%r59+48], {%fd256, %fd255};
	st.shared.v2.f64 	[%r59+64], {%fd254, %fd253};
	st.shared.u32 	[%r59+80], %r140;
	st.shared.f64 	[%r59+88], %fd263;
	bar.sync 	0;
	// begin inline asm
	griddepcontrol.launch_dependents;
	// end inline asm
	add.s32 	%r27, %r23, %r22;
	min.s32 	%r28, %r2, %r27;
	setp.lt.s32 	%p9, %r28, %r23;
	sub.s32 	%r60, %r28, %r23;
	selp.b32 	%r143, 0, %r60, %p9;
	min.s32 	%r141, %r28, %r22;
	setp.ge.s32 	%p10, %r143, %r141;
	@%p10 bra 	$L__BB21_22;
	add.s32 	%r31, %r28, %r22;
	mul.wide.s32 	%rd67, %r1, 8;
	add.s64 	%rd19, %rd5, %rd67;
	add.s64 	%rd20, %rd4, %rd67;
$L__BB21_21:
	sub.s32 	%r61, %r141, %r143;
	shr.u32 	%r62, %r61, 31;
	add.s32 	%r63, %r61, %r62;
	shr.s32 	%r64, %r63, 1;
	add.s32 	%r65, %r64, %r143;
	mad.lo.s32 	%r67, %r65, 96, %r58;
	ld.shared.v2.f64 	{%fd157, %fd158}, [%r67];
	ld.shared.v2.f64 	{%fd159, %fd160}, [%r67+16];
	ld.shared.v2.f64 	{%fd161, %fd162}, [%r67+32];
	ld.shared.v2.f64 	{%fd163, %fd164}, [%r67+48];
	ld.shared.v2.f64 	{%fd165, %fd166}, [%r67+64];
	ld.shared.u32 	%r68, [%r67+80];
	ld.shared.f64 	%fd167, [%r67+88];
	st.local.f64 	[%rd4], %fd157;
	st.local.f64 	[%rd4+8], %fd158;
	st.local.f64 	[%rd4+16], %fd159;
	st.local.f64 	[%rd4+24], %fd160;
	st.local.f64 	[%rd4+32], %fd161;
	st.local.f64 	[%rd4+40], %fd162;
	st.local.f64 	[%rd4+48], %fd163;
	st.local.f64 	[%rd4+56], %fd164;
	st.local.f64 	[%rd4+64], %fd165;
	st.local.f64 	[%rd4+72], %fd166;
	st.local.u32 	[%rd4+80], %r68;
	st.local.f64 	[%rd4+88], %fd167;
	not.b32 	%r69, %r65;
	add.s32 	%r70, %r31, %r69;
	mad.lo.s32 	%r71, %r70, 96, %r58;
	ld.shared.v2.f64 	{%fd168, %fd169}, [%r71];
	ld.shared.v2.f64 	{%fd170, %fd171}, [%r71+16];
	ld.shared.v2.f64 	{%fd172, %fd173}, [%r71+32];
	ld.shared.v2.f64 	{%fd174, %fd175}, [%r71+48];
	ld.shared.v2.f64 	{%fd176, %fd177}, [%r71+64];
	ld.shared.u32 	%r72, [%r71+80];
	ld.shared.f64 	%fd178, [%r71+88];
	st.local.f64 	[%rd5], %fd168;
	st.local.f64 	[%rd5+8], %fd169;
	st.local.f64 	[%rd5+16], %fd170;
	st.local.f64 	[%rd5+24], %fd171;
	st.local.f64 	[%rd5+32], %fd172;
	st.local.f64 	[%rd5+40], %fd173;
	st.local.f64 	[%rd5+48], %fd174;
	st.local.f64 	[%rd5+56], %fd175;
	st.local.f64 	[%rd5+64], %fd176;
	st.local.f64 	[%rd5+72], %fd177;
	st.local.u32 	[%rd5+80], %r72;
	st.local.f64 	[%rd5+88], %fd178;
	ld.local.f64 	%fd179, [%rd19];
	ld.local.f64 	%fd180, [%rd20];
	setp.geu.f64 	%p11, %fd179, %fd180;
	add.s32 	%r73, %r65, 1;
	selp.b32 	%r143, %r73, %r143, %p11;
	selp.b32 	%r141, %r141, %r65, %p11;
	setp.lt.s32 	%p12, %r143, %r141;
	@%p12 bra 	$L__BB21_21;
$L__BB21_22:
	sub.s32 	%r74, %r28, %r143;
	add.s32 	%r75, %r74, %r22;
	mov.u32 	%r76, _ZZN3cub18CUB_300001_SM_10006detail10merge_sort26DeviceMergeSortMergeKernelINS2_10policy_hubIP8DataNodeE9Policy600ES6_PNS0_8NullTypeES6_SA_m11cmp_featureS5_S9_EEvbT2_T3_T4_PT6_PT7_T5_PSE_SE_NS1_7vsmem_tEE19static_temp_storage;
	mad.lo.s32 	%r77, %r143, 96, %r76;
	ld.shared.v2.f64 	{%fd100, %fd101}, [%r77];
	ld.shared.v2.f64 	{%fd102, %fd103}, [%r77+16];
	ld.shared.v2.f64 	{%fd104, %fd105}, [%r77+32];
	ld.shared.v2.f64 	{%fd106, %fd107}, [%r77+48];
	ld.shared.v2.f64 	{%fd108, %fd109}, [%r77+64];
	ld.shared.u32 	%r37, [%r77+80];
	ld.shared.f64 	%fd110, [%r77+88];
	st.local.f64 	[%rd4], %fd100;
	st.local.f64 	[%rd4+8], %fd101;
	st.local.f64 	[%rd4+16], %fd102;
	st.local.f64 	[%rd4+24], %fd103;
	st.local.f64 	[%rd4+32], %fd104;
	st.local.f64 	[%rd4+40], %fd105;
	st.local.f64 	[%rd4+48], %fd106;
	st.local.f64 	[%rd4+56], %fd107;
	st.local.f64 	[%rd4+64], %fd108;
	st.local.f64 	[%rd4+72], %fd109;
	st.local.u32 	[%rd4+80], %r37;
	st.local.f64 	[%rd4+88], %fd110;
	mad.lo.s32 	%r78, %r75, 96, %r76;
	ld.shared.v2.f64 	{%fd264, %fd265}, [%r78];
	ld.shared.v2.f64 	{%fd266, %fd267}, [%r78+16];
	ld.shared.v2.f64 	{%fd268, %fd269}, [%r78+32];
	ld.shared.v2.f64 	{%fd270, %fd271}, [%r78+48];
	ld.shared.v2.f64 	{%fd272, %fd273}, [%r78+64];
	ld.shared.u32 	%r144, [%r78+80];
	ld.shared.f64 	%fd274, [%r78+88];
	st.local.f64 	[%rd5], %fd264;
	st.local.f64 	[%rd5+8], %fd265;
	st.local.f64 	[%rd5+16], %fd266;
	st.local.f64 	[%rd5+24], %fd267;
	st.local.f64 	[%rd5+32], %fd268;
	st.local.f64 	[%rd5+40], %fd269;
	st.local.f64 	[%rd5+48], %fd270;
	st.local.f64 	[%rd5+56], %fd271;
	st.local.f64 	[%rd5+64], %fd272;
	st.local.f64 	[%rd5+72], %fd273;
	st.local.u32 	[%rd5+80], %r144;
	st.local.f64 	[%rd5+88], %fd274;
	setp.ge.s32 	%p13, %r75, %r27;
	@%p13 bra 	$L__BB21_25;
	setp.ge.s32 	%p14, %r143, %r22;
	@%p14 bra 	$L__BB21_26;
	mul.wide.s32 	%rd68, %r1, 8;
	add.s64 	%rd69, %rd5, %rd68;
	ld.local.f64 	%fd181, [%rd69];
	add.s64 	%rd70, %rd4, %rd68;
	ld.local.f64 	%fd182, [%rd70];
	setp.lt.f64 	%p15, %fd181, %fd182;
	@%p15 bra 	$L__BB21_26;
$L__BB21_25:
	mov.f64 	%fd264, %fd100;
	mov.f64 	%fd265, %fd101;
	mov.f64 	%fd266, %fd102;
	mov.f64 	%fd267, %fd103;
	mov.f64 	%fd268, %fd104;
	mov.f64 	%fd269, %fd105;
	mov.f64 	%fd270, %fd106;
	mov.f64 	%fd271, %fd107;
	mov.f64 	%fd272, %fd108;
	mov.f64 	%fd273, %fd109;
	mov.u32 	%r144, %r37;
	mov.f64 	%fd274, %fd110;
$L__BB21_26:
	ld.param.s8 	%rs3, [_ZN3cub18CUB_300001_SM_10006detail10merge_sort26DeviceMergeSortMergeKernelINS2_10policy_hubIP8DataNodeE9Policy600ES6_PNS0_8NullTypeES6_SA_m11cmp_featureS5_S9_EEvbT2_T3_T4_PT6_PT7_T5_PSE_SE_NS1_7vsmem_tE_param_0];
	mov.u32 	%r40, %tid.x;
	mov.u32 	%r79, %ctaid.x;
	mul.wide.u32 	%rd21, %r79, 256;
	setp.eq.s16 	%p16, %rs3, 0;
	bar.sync 	0;
	@%p16 bra 	$L__BB21_31;
	// begin inline asm
	mov.u32 %r80, %laneid;
	// end inline asm
	and.b32  	%r41, %r40, 992;
	add.s32 	%r81, %r80, %r41;
	mov.u32 	%r82, _ZZN3cub18CUB_300001_SM_10006detail10merge_sort26DeviceMergeSortMergeKernelINS2_10policy_hubIP8DataNodeE9Policy600ES6_PNS0_8NullTypeES6_SA_m11cmp_featureS5_S9_EEvbT2_T3_T4_PT6_PT7_T5_PSE_SE_NS1_7vsmem_tEE19static_temp_storage;
	mad.lo.s32 	%r83, %r81, 96, %r82;
	st.shared.v2.f64 	[%r83], {%fd264, %fd265};
	st.shared.v2.f64 	[%r83+16], {%fd266, %fd267};
	st.shared.v2.f64 	[%r83+32], {%fd268, %fd269};
	st.shared.v2.f64 	[%r83+48], {%fd270, %fd271};
	st.shared.v2.f64 	[%r83+64], {%fd272, %fd273};
	st.shared.u32 	[%r83+80], %r144;
	st.shared.f64 	[%r83+88], %fd274;
	bar.warp.sync 	-1;
	ld.shared.v2.f64 	{%fd134, %fd133}, [%r83];
	ld.shared.v2.f64 	{%fd136, %fd135}, [%r83+16];
	ld.shared.v2.f64 	{%fd138, %fd137}, [%r83+32];
	ld.shared.v2.f64 	{%fd140, %fd139}, [%r83+48];
	ld.shared.v2.f64 	{%fd142, %fd141}, [%r83+64];
	ld.shared.u32 	%r42, [%r83+80];
	ld.shared.f64 	%fd143, [%r83+88];
	setp.ne.s32 	%p17, %r40, 0;
	@%p17 bra 	$L__BB21_29;
	st.volatile.shared.u32 	[_ZZN3cub18CUB_300001_SM_10006detail10merge_sort26DeviceMergeSortMergeKernelINS2_10policy_hubIP8DataNodeE9Policy600ES6_PNS0_8NullTypeES6_SA_m11cmp_featureS5_S9_EEvbT2_T3_T4_PT6_PT7_T5_PSE_SE_NS1_7vsmem_tEE19static_temp_storage+24576], %r27;
$L__BB21_29:
	ld.param.u64 	%rd131, [_ZN3cub18CUB_300001_SM_10006detail10merge_sort26DeviceMergeSortMergeKernelINS2_10policy_hubIP8DataNodeE9Policy600ES6_PNS0_8NullTypeES6_SA_m11cmp_featureS5_S9_EEvbT2_T3_T4_PT6_PT7_T5_PSE_SE_NS1_7vsmem_tE_param_4];
	bar.sync 	0;
	ld.volatile.shared.u32 	%r84, [_ZZN3cub18CUB_300001_SM_10006detail10merge_sort26DeviceMergeSortMergeKernelINS2_10policy_hubIP8DataNodeE9Policy600ES6_PNS0_8NullTypeES6_SA_m11cmp_featureS5_S9_EEvbT2_T3_T4_PT6_PT7_T5_PSE_SE_NS1_7vsmem_tEE19static_temp_storage+24576];
	and.b32  	%r85, %r40, 31;
	add.s32 	%r86, %r41, %r85;
	cvt.u64.u32 	%rd71, %r86;
	add.s64 	%rd72, %rd21, %rd71;
	cvta.to.global.u64 	%rd73, %rd131;
	mad.lo.s64 	%rd22, %rd72, 96, %rd73;
	setp.ge.s32 	%p18, %r86, %r84;
	@%p18 bra 	$L__BB21_35;
	st.global.f64 	[%rd22], %fd134;
	st.global.f64 	[%rd22+8], %fd133;
	st.global.f64 	[%rd22+16], %fd136;
	st.global.f64 	[%rd22+24], %fd135;
	st.global.f64 	[%rd22+32], %fd138;
	st.global.f64 	[%rd22+40], %fd137;
	st.global.f64 	[%rd22+48], %fd140;
	st.global.f64 	[%rd22+56], %fd139;
	st.global.f64 	[%rd22+64], %fd142;
	st.global.f64 	[%rd22+72], %fd141;
	st.global.u32 	[%rd22+80], %r42;
	st.global.f64 	[%rd22+88], %fd143;
	bra.uni 	$L__BB21_35;
$L__BB21_31:
	// begin inline asm
	mov.u32 %r87, %laneid;
	// end inline asm
	and.b32  	%r43, %r40, 992;
	add.s32 	%r88, %r87, %r43;
	mov.u32 	%r89, _ZZN3cub18CUB_300001_SM_10006detail10merge_sort26DeviceMergeSortMergeKernelINS2_10policy_hubIP8DataNodeE9Policy600ES6_PNS0_8NullTypeES6_SA_m11cmp_featureS5_S9_EEvbT2_T3_T4_PT6_PT7_T5_PSE_SE_NS1_7vsmem_tEE19static_temp_storage;
	mad.lo.s32 	%r90, %r88, 96, %r89;
	st.shared.v2.f64 	[%r90], {%fd264, %fd265};
	st.shared.v2.f64 	[%r90+16], {%fd266, %fd267};
	st.shared.v2.f64 	[%r90+32], {%fd268, %fd269};
	st.shared.v2.f64 	[%r90+48], {%fd270, %fd271};
	st.shared.v2.f64 	[%r90+64], {%fd272, %fd273};
	st.shared.u32 	[%r90+80], %r144;
	st.shared.f64 	[%r90+88], %fd274;
	bar.warp.sync 	-1;
	ld.shared.v2.f64 	{%fd145, %fd144}, [%r90];
	ld.shared.v2.f64 	{%fd147, %fd146}, [%r90+16];
	ld.shared.v2.f64 	{%fd149, %fd148}, [%r90+32];
	ld.shared.v2.f64 	{%fd151, %fd150}, [%r90+48];
	ld.shared.v2.f64 	{%fd153, %fd152}, [%r90+64];
	ld.shared.u32 	%r44, [%r90+80];
	ld.shared.f64 	%fd154, [%r90+88];
	setp.ne.s32 	%p19, %r40, 0;
	@%p19 bra 	$L__BB21_33;
	st.volatile.shared.u32 	[_ZZN3cub18CUB_300001_SM_10006detail10merge_sort26DeviceMergeSortMergeKernelINS2_10policy_hubIP8DataNodeE9Policy600ES6_PNS0_8NullTypeES6_SA_m11cmp_featureS5_S9_EEvbT2_T3_T4_PT6_PT7_T5_PSE_SE_NS1_7vsmem_tEE19static_temp_storage+24576], %r27;
$L__BB21_33:
	ld.param.u64 	%rd129, [_ZN3cub18CUB_300001_SM_10006detail10merge_sort26DeviceMergeSortMergeKernelINS2_10policy_hubIP8DataNodeE9Policy600ES6_PNS0_8NullTypeES6_SA_m11cmp_featureS5_S9_EEvbT2_T3_T4_PT6_PT7_T5_PSE_SE_NS1_7vsmem_tE_param_1];
	bar.sync 	0;
	ld.volatile.shared.u32 	%r91, [_ZZN3cub18CUB_300001_SM_10006detail10merge_sort26DeviceMergeSortMergeKernelINS2_10policy_hubIP8DataNodeE9Policy600ES6_PNS0_8NullTypeES6_SA_m11cmp_featureS5_S9_EEvbT2_T3_T4_PT6_PT7_T5_PSE_SE_NS1_7vsmem_tEE19static_temp_storage+24576];
	and.b32  	%r92, %r40, 31;
	add.s32 	%r93, %r43, %r92;
	cvt.u64.u32 	%rd74, %r93;
	add.s64 	%rd75, %rd21, %rd74;
	cvta.to.global.u64 	%rd76, %rd129;
	mad.lo.s64 	%rd23, %rd75, 96, %rd76;
	setp.ge.s32 	%p20, %r93, %r91;
	@%p20 bra 	$L__BB21_35;
	st.global.f64 	[%rd23], %fd145;
	st.global.f64 	[%rd23+8], %fd144;
	st.global.f64 	[%rd23+16], %fd147;
	st.global.f64 	[%rd23+24], %fd146;
	st.global.f64 	[%rd23+32], %fd149;
	st.global.f64 	[%rd23+40], %fd148;
	st.global.f64 	[%rd23+48], %fd151;
	st.global.f64 	[%rd23+56], %fd150;
	st.global.f64 	[%rd23+64], %fd153;
	st.global.f64 	[%rd23+72], %fd152;
	st.global.u32 	[%rd23+80], %r44;
	st.global.f64 	[%rd23+88], %fd154;
$L__BB21_35:
	ret;

}


// ===== COMPILED SASS (sm_100) =====

	.target	sm_100

	.elftype	@"ET_EXEC"


//--------------------- .note.nv.tkinfo           --------------------------
	.section	.note.nv.tkinfo,"",@"SHT_NOTE"
	.sectionflags	@"SHF_NOTE_NV_TKINFO"
	.tkinfo
        /*0018*/ 	.word	0x00000002
        /*0030*/ 	.string	""
        /*0030*/ 	.string	"ptxas"
        /*0030*/ 	.string	"Cuda compilation tools, release 13.0, V13.0.88"
        /*0030*/ 	.string	"Build cuda_13.0.r13.0/compiler.36424714_0"
        /*0030*/ 	.string	"-arch sm_100 -m 64 "



//--------------------- .note.nv.cuinfo           --------------------------
	.section	.note.nv.cuinfo,"",@"SHT_NOTE"
	.sectionflags	@"SHF_NOTE_NV_CUINFO"
        /*0018*/ 	.short	0x0002
        /*001a*/ 	.short	0x0064
        /*001c*/ 	.short	0x0082
	.zero		2


//--------------------- .nv.info                  --------------------------
	.section	.nv.info,"",@"SHT_CUDA_INFO"
	.align	4


	//----- nvinfo : EIATTR_REGCOUNT
	.align		4
        /*0000*/ 	.byte	0x04, 0x2f
        /*0002*/ 	.short	(.L_47 - .L_46)
	.align		4
.L_46:
        /*0004*/ 	.word	index@(_Z11calImpurityP8DataNodeiiii)
        /*0008*/ 	.word	0x0000002a


	//----- nvinfo : EIATTR_FRAME_SIZE
	.align		4
.L_47:
        /*000c*/ 	.byte	0x04, 0x11
        /*000e*/ 	.short	(.L_49 - .L_48)
	.align		4
.L_48:
        /*0010*/ 	.word	index@($__internal_0_$__cuda_sm20_div_rn_f64_full)
        /*0014*/ 	.word	0x000000c0


	//----- nvinfo : EIATTR_FRAME_SIZE
	.align		4
.L_49:
        /*0018*/ 	.byte	0x04, 0x11
        /*001a*/ 	.short	(.L_51 - .L_50)
	.align		4
.L_50:
        /*001c*/ 	.word	index@(_Z11calImpurityP8DataNodeiiii)
        /*0020*/ 	.word	0x000000c0


	//----- nvinfo : EIATTR_REGCOUNT
	.align		4
.L_51:
        /*0024*/ 	.byte	0x04, 0x2f
        /*0026*/ 	.short	(.L_53 - .L_52)
	.align		4
.L_52:
        /*0028*/ 	.word	index@(_ZN6thrust24THRUST_300001_SM_1000_NS8cuda_cub4core6detail13_kernel_agentINS1_8__reduce11ReduceAgentINS0_12zip_iteratorIN4cuda3std3__45tupleIJP8DataNodeNS0_17counting_iteratorIlNS0_11use_defaultESF_SF_EEEEEEEPNSB_IJSC_lEEESJ_iNS1_9__extrema9arg_min_fISC_l12cmp_impurityEEEEJSI_SK_iSO_EEEvDpT0_)
        /*002c*/ 	.word	0x0000006a


	//----- nvinfo : EIATTR_FRAME_SIZE
	.align		4
.L_53:
        /*0030*/ 	.byte	0x04, 0x11
        /*0032*/ 	.short	(.L_55 - .L_54)
	.align		4
.L_54:
        /*0034*/ 	.word	index@(_ZN6thrust24THRUST_300001_SM_1000_NS8cuda_cub4core6detail13_kernel_agentINS1_8__reduce11ReduceAgentINS0_12zip_iteratorIN4cuda3std3__45tupleIJP8DataNodeNS0_17counting_iteratorIlNS0_11use_defaultESF_SF_EEEEEEEPNSB_IJSC_lEEESJ_iNS1_9__extrema9arg_min_fISC_l12cmp_impurityEEEEJSI_SK_iSO_EEEvDpT0_)
        /*0038*/ 	.word	0x00000000


	//----- nvinfo : EIATTR_REGCOUNT
	.align		4
.L_55:
        /*003c*/ 	.byte	0x04, 0x2f
        /*003e*/ 	.short	(.L_57 - .L_56)
	.align		4
.L_56:
        /*0040*/ 	.word	index@(_ZN6thrust24THRUST_300001_SM_1000_NS8cuda_cub4core6detail13_kernel_agentINS1_8__reduce11ReduceAgentINS0_12zip_iteratorIN4cuda3std3__45tupleIJP8DataNodeNS0_17counting_iteratorIlNS0_11use_defaultESF_SF_EEEEEEEPNSB_IJSC_lEEESJ_iNS1_9__extrema9arg_min_fISC_l12cmp_impurityEEEEJSI_SK_iN3cub18CUB_300001_SM_100013GridEvenShareIiEENSR_9GridQueueIjEESO_EEEvDpT0_)
        /*0044*/ 	.word	0x0000006a


	//----- nvinfo : EIATTR_FRAME_SIZE
	.align		4
.L_57:
        /*0048*/ 	.byte	0x04, 0x11
        /*004a*/ 	.short	(.L_59 - .L_58)
	.align		4
.L_58:
        /*004c*/ 	.word	index@(_ZN6thrust24THRUST_300001_SM_1000_NS8cuda_cub4core6detail13_kernel_agentINS1_8__reduce11ReduceAgentINS0_12zip_iteratorIN4cuda3std3__45tupleIJP8DataNodeNS0_17counting_iteratorIlNS0_11use_defaultESF_SF_EEEEEEEPNSB_IJSC_lEEESJ_iNS1_9__extrema9arg_min_fISC_l12cmp_impurityEEEEJSI_SK_iN3cub18CUB_300001_SM_100013GridEvenShareIiEENSR_9GridQueueIjEESO_EEEvDpT0_)
        /*0050*/ 	.word	0x00000000


	//----- nvinfo : EIATTR_REGCOUNT
	.align		4
.L_59:
        /*0054*/ 	.byte	0x04, 0x2f
        /*0056*/ 	.short	(.L_61 - .L_60)
	.align		4
.L_60:
        /*0058*/ 	.word	index@(_ZN6thrust24THRUST_300001_SM_1000_NS8cuda_cub4core6detail13_kernel_agentINS1_8__reduce10DrainAgentIiEEJN3cub18CUB_300001_SM_10009GridQueueIjEEiEEEvDpT0_)
        /*005c*/ 	.word	0x00000008


	//----- nvinfo : EIATTR_FRAME_SIZE
	.align		4
.L_61:
        /*0060*/ 	.byte	0x04, 0x11
        /*0062*/ 	.short	(.L_63 - .L_62)
	.align		4
.L_62:
        /*0064*/ 	.word	index@(_ZN6thrust24THRUST_300001_SM_1000_NS8cuda_cub4core6detail13_kernel_agentINS1_8__reduce10DrainAgentIiEEJN3cub18CUB_300001_SM_10009GridQueueIjEEiEEEvDpT0_)
        /*0068*/ 	.word	0x00000000


	//----- nvinfo : EIATTR_REGCOUNT
	.align		4
.L_63:
        /*006c*/ 	.byte	0x04, 0x2f
        /*006e*/ 	.short	(.L_65 - .L_64)
	.align		4
.L_64:
        /*0070*/ 	.word	index@(_ZN6thrust24THRUST_300001_SM_1000_NS8cuda_cub4core6detail13_kernel_agentINS1_8__reduce11ReduceAgentIPN4cuda3std3__45tupleIJ8DataNodelEEESD_SC_iNS1_9__extrema9arg_min_fISB_l12cmp_impurityEEEEJSD_SD_iSH_EEEvDpT0_)
        /*0074*/ 	.word	0x0000006e


	//----- nvinfo : EIATTR_FRAME_SIZE
	.align		4
.L_65:
        /*0078*/ 	.byte	0x04, 0x11
        /*007a*/ 	.short	(.L_67 - .L_66)
	.align		4
.L_66:
        /*007c*/ 	.word	index@(_ZN6thrust24THRUST_300001_SM_1000_NS8cuda_cub4core6detail13_kernel_agentINS1_8__reduce11ReduceAgentIPN4cuda3std3__45tupleIJ8DataNodelEEESD_SC_iNS1_9__extrema9arg_min_fISB_l12cmp_impurityEEEEJSD_SD_iSH_EEEvDpT0_)
        /*0080*/ 	.word	0x00000000


	//----- nvinfo : EIATTR_REGCOUNT
	.align		4
.L_67:
        /*0084*/ 	.byte	0x04, 0x2f
        /*0086*/ 	.short	(.L_69 - .L_68)
	.align		4
.L_68:
        /*0088*/ 	.word	index@(_ZN6thrust24THRUST_300001_SM_1000_NS8cuda_cub4core6detail13_kernel_agentINS1_8__reduce11ReduceAgentINS0_12zip_iteratorIN4cuda3std3__45tupleIJP8DataNodeNS0_17counting_iteratorIlNS0_11use_defaultESF_SF_EEEEEEEPNSB_IJSC_lEEESJ_lNS1_9__extrema9arg_min_fISC_l12cmp_impurityEEEEJSI_SK_lSO_EEEvDpT0_)
        /*008c*/ 	.word	0x0000006c


	//----- nvinfo : EIATTR_FRAME_SIZE
	.align		4
.L_69:
        /*0090*/ 	.byte	0x04, 0x11
        /*0092*/ 	.short	(.L_71 - .L_70)
	.align		4
.L_70:
        /*0094*/ 	.word	index@(_ZN6thrust24THRUST_300001_SM_1000_NS8cuda_cub4core6detail13_kernel_agentINS1_8__reduce11ReduceAgentINS0_12zip_iteratorIN4cuda3std3__45tupleIJP8DataNodeNS0_17counting_iteratorIlNS0_11use_defaultESF_SF_EEEEEEEPNSB_IJSC_lEEESJ_lNS1_9__extrema9arg_min_fISC_l12cmp_impurityEEEEJSI_SK_lSO_EEEvDpT0_)
        /*0098*/ 	.word	0x00000000


	//----- nvinfo : EIATTR_REGCOUNT
	.align		4
.L_71:
        /*009c*/ 	.byte	0x04, 0x2f
        /*009e*/ 	.short	(.L_73 - .L_72)
	.align		4
.L_72:
        /*00a0*/ 	.word	index@(_ZN6thrust24THRUST_300001_SM_1000_NS8cuda_cub4core6detail13_kernel_agentINS1_8__reduce11ReduceAgentINS0_12zip_iteratorIN4cuda3std3__45tupleIJP8DataNodeNS0_17counting_iteratorIlNS0_11use_defaultESF_SF_EEEEEEEPNSB_IJSC_lEEESJ_lNS1_9__extrema9arg_min_fISC_l12cmp_impurityEEEEJSI_SK_lN3cub18CUB_300001_SM_100013GridEvenShareIlEENSR_9GridQueueIyEESO_EEEvDpT0_)
        /*00a4*/ 	.word	0x0000006c


	//----- nvinfo : EIATTR_FRAME_SIZE
	.align		4
.L_73:
        /*00a8*/ 	.byte	0x04, 0x11
        /*00aa*/ 	.short	(.L_75 - .L_74)
	.align		4
.L_74:
        /*00ac*/ 	.word	index@(_ZN6thrust24THRUST_300001_SM_1000_NS8cuda_cub4core6detail13_kernel_agentINS1_8__reduce11ReduceAgentINS0_12zip_iteratorIN4cuda3std3__45tupleIJP8DataNodeNS0_17counting_iteratorIlNS0_11use_defaultESF_SF_EEEEEEEPNSB_IJSC_lEEESJ_lNS1_9__extrema9arg_min_fISC_l12cmp_impurityEEEEJSI_SK_lN3cub18CUB_300001_SM_100013GridEvenShareIlEENSR_9GridQueueIyEESO_EEEvDpT0_)
        /*00b0*/ 	.word	0x00000000


	//----- nvinfo : EIATTR_REGCOUNT
	.align		4
.L_75:
        /*00b4*/ 	.byte	0x04, 0x2f
        /*00b6*/ 	.short	(.L_77 - .L_76)
	.align		4
.L_76:
        /*00b8*/ 	.word	index@(_ZN6thrust24THRUST_300001_SM_1000_NS8cuda_cub4core6detail13_kernel_agentINS1_8__reduce10DrainAgentIlEEJN3cub18CUB_300001_SM_10009GridQueueIyEElEEEvDpT0_)
        /*00bc*/ 	.word	0x00000008


	//----- nvinfo : EIATTR_FRAME_SIZE
	.align		4
.L_77:
        /*00c0*/ 	.byte	0x04, 0x11
        /*00c2*/ 	.short	(.L_79 - .L_78)
	.align		4
.L_78:
        /*00c4*/ 	.word	index@(_ZN6thrust24THRUST_300001_SM_1000_NS8cuda_cub4core6detail13_kernel_agentINS1_8__reduce10DrainAgentIlEEJN3cub18CUB_300001_SM_10009GridQueueIyEElEEEvDpT0_)
        /*00c8*/ 	.word	0x00000000


	//----- nvinfo : EIATTR_REGCOUNT
	.align		4
.L_79:
        /*00cc*/ 	.byte	0x04, 0x2f
        /*00ce*/ 	.short	(.L_81 - .L_80)
	.align		4
.L_80:
        /*00d0*/ 	.word	index@(_ZN6thrust24THRUST_300001_SM_1000_NS8cuda_cub4core6detail13_kernel_agentINS1_8__reduce11ReduceAgentIPN4cuda3std3__45tupleIJ8DataNodelEEESD_SC_lNS1_9__extrema9arg_min_fISB_l12cmp_impurityEEEEJSD_SD_iSH_EEEvDpT0_)
        /*00d4*/ 	.word	0x0000006e


	//----- nvinfo : EIATTR_FRAME_SIZE
	.align		4
.L_81:
        /*00d8*/ 	.byte	0x04, 0x11
        /*00da*/ 	.short	(.L_83 - .L_82)
	.align		4
.L_82:
        /*00dc*/ 	.word	index@(_ZN6thrust24THRUST_300001_SM_1000_NS8cuda_cub4core6detail13_kernel_agentINS1_8__reduce11ReduceAgentIPN4cuda3std3__45tupleIJ8DataNodelEEESD_SC_lNS1_9__extrema9arg_min_fISB_l12cmp_impurityEEEEJSD_SD_iSH_EEEvDpT0_)
        /*00e0*/ 	.word	0x00000000


	//----- nvinfo : EIATTR_REGCOUNT
	.align		4
.L_83:
        /*00e4*/ 	.byte	0x04, 0x2f
        /*00e6*/ 	.short	(.L_85 - .L_84)
	.align		4
.L_84:
        /*00e8*/ 	.word	index@(_ZN3cub18CUB_300001_SM_10006detail11EmptyKernelIvEEvv)
        /*00ec*/ 	.word	0x00000004


	//----- nvinfo : EIATTR_FRAME_SIZE
	.align		4
.L_85:
        /*00f0*/ 	.byte	0x04, 0x11
        /*00f2*/ 	.short	(.L_87 - .L_86)
	.align		4
.L_86:
        /*00f4*/ 	.word	index@(_ZN3cub18CUB_300001_SM_10006detail11EmptyKernelIvEEvv)
        /*00f8*/ 	.word	0x00000000


	//----- nvinfo : EIATTR_REGCOUNT
	.align		4
.L_87:
        /*00fc*/ 	.byte	0x04, 0x2f
        /*00fe*/ 	.short	(.L_89 - .L_88)
	.align		4
.L_88:
        /*0100*/ 	.word	index@(_ZN3cub18CUB_300001_SM_10006detail6reduce28DeviceReduceSingleTileKernelINS2_10policy_hubIljN4cuda3std3__44plusIlEEE10Policy1000EN6thrust24THRUST_300001_SM_1000_NS18transform_iteratorI11count_labelP8DataNodellEEPljS9_llNS7_10__identityEEEvT0_T1_T2_T3_T4_T6_)
        /*0104*/ 	.word	0x00000028


	//----- nvinfo : EIATTR_FRAME_SIZE
	.align		4
.L_89:
        /*0108*/ 	.byte	0x04, 0x11
        /*010a*/ 	.short	(.L_91 - .L_90)
	.align		4
.L_90:
        /*010c*/ 	.word	index@(_ZN3cub18CUB_300001_SM_10006detail6reduce28DeviceReduceSingleTileKernelINS2_10policy_hubIljN4cuda3std3__44plusIlEEE10Policy1000EN6thrust24THRUST_300001_SM_1000_NS18transform_iteratorI11count_labelP8DataNodellEEPljS9_llNS7_10__identityEEEvT0_T1_T2_T3_T4_T6_)
        /*0110*/ 	.word	0x00000000


	//----- nvinfo : EIATTR_REGCOUNT
	.align		4
.L_91:
        /*0114*/ 	.byte	0x04, 0x2f
        /*0116*/ 	.short	(.L_93 - .L_92)
	.align		4
.L_92:
        /*0118*/ 	.word	index@(_ZN3cub18CUB_300001_SM_10006detail6reduce18DeviceReduceKernelINS2_10policy_hubIljN4cuda3std3__44plusIlEEE10Policy1000EN6thrust24THRUST_300001_SM_1000_NS18transform_iteratorI11count_labelP8DataNodellEEjS9_lNS7_10__identityEEEvT0_PT3_T1_NS0_13GridEvenShareISN_EET2_T4_)
        /*011c*/ 	.word	0x00000020


	//----- nvinfo : EIATTR_FRAME_SIZE
	.align		4
.L_93:
        /*0120*/ 	.byte	0x04, 0x11
        /*0122*/ 	.short	(.L_95 - .L_94)
	.align		4
.L_94:
        /*0124*/ 	.word	index@(_ZN3cub18CUB_300001_SM_10006detail6reduce18DeviceReduceKernelINS2_10policy_hubIljN4cuda3std3__44plusIlEEE10Policy1000EN6thrust24THRUST_300001_SM_1000_NS18transform_iteratorI11count_labelP8DataNodellEEjS9_lNS7_10__identityEEEvT0_PT3_T1_NS0_13GridEvenShareISN_EET2_T4_)
        /*0128*/ 	.word	0x00000000


	//----- nvinfo : EIATTR_REGCOUNT
	.align		4
.L_95:
        /*012c*/ 	.byte	0x04, 0x2f
        /*012e*/ 	.short	(.L_97 - .L_96)
	.align		4
.L_96:
        /*0130*/ 	.word	index@(_ZN3cub18CUB_300001_SM_10006detail6reduce28DeviceReduceSingleTileKernelINS2_10policy_hubIljN4cuda3std3__44plusIlEEE10Policy1000EPlSC_iS9_llNS7_10__identityEEEvT0_T1_T2_T3_T4_T6_)
        /*0134*/ 	.word	0x00000030


	//----- nvinfo : EIATTR_FRAME_SIZE
	.align		4
.L_97:
        /*0138*/ 	.byte	0x04, 0x11
        /*013a*/ 	.short	(.L_99 - .L_98)
	.align		4
.L_98:
        /*013c*/ 	.word	index@(_ZN3cub18CUB_300001_SM_10006detail6reduce28DeviceReduceSingleTileKernelINS2_10policy_hubIljN4cuda3std3__44plusIlEEE10Policy1000EPlSC_iS9_llNS7_10__identityEEEvT0_T1_T2_T3_T4_T6_)
        /*0140*/ 	.word	0x00000000


	//----- nvinfo : EIATTR_REGCOUNT
	.align		4
.L_99:
        /*0144*/ 	.byte	0x04, 0x2f
        /*0146*/ 	.short	(.L_101 - .L_100)
	.align		4
.L_100:
        /*0148*/ 	.word	index@(_ZN3cub18CUB_300001_SM_10006detail6reduce28DeviceReduceSingleTileKernelINS2_10policy_hubIlyN4cuda3std3__44plusIlEEE10Policy1000EN6thrust24THRUST_300001_SM_1000_NS18transform_iteratorI11count_labelP8DataNodellEEPlyS9_llNS7_10__identityEEEvT0_T1_T2_T3_T4_T6_)
        /*014c*/ 	.word	0x00000026


	//----- nvinfo : EIATTR_FRAME_SIZE
	.align		4
.L_101:
        /*0150*/ 	.byte	0x04, 0x11
        /*0152*/ 	.short	(.L_103 - .L_102)
	.align		4
.L_102:
        /*0154*/ 	.word	index@(_ZN3cub18CUB_300001_SM_10006detail6reduce28DeviceReduceSingleTileKernelINS2_10policy_hubIlyN4cuda3std3__44plusIlEEE10Policy1000EN6thrust24THRUST_300001_SM_1000_NS18transform_iteratorI11count_labelP8DataNodellEEPlyS9_llNS7_10__identityEEEvT0_T1_T2_T3_T4_T6_)
        /*0158*/ 	.word	0x00000000


	//----- nvinfo : EIATTR_REGCOUNT
	.align		4
.L_103:
        /*015c*/ 	.byte	0x04, 0x2f
        /*015e*/ 	.short	(.L_105 - .L_104)
	.align		4
.L_104:
        /*0160*/ 	.word	index@(_ZN3cub18CUB_300001_SM_10006detail6reduce18DeviceReduceKernelINS2_10policy_hubIlyN4cuda3std3__44plusIlEEE10Policy1000EN6thrust24THRUST_300001_SM_1000_NS18transform_iteratorI11count_labelP8DataNodellEEyS9_lNS7_10__identityEEEvT0_PT3_T1_NS0_13GridEvenShareISN_EET2_T4_)
        /*0164*/ 	.word	0x0000001e


	//----- nvinfo : EIATTR_FRAME_SIZE
	.align		4
.L_105:
        /*0168*/ 	.byte	0x04, 0x11
        /*016a*/ 	.short	(.L_107 - .L_106)
	.align		4
.L_106:
        /*016c*/ 	.word	index@(_ZN3cub18CUB_300001_SM_10006detail6reduce18DeviceReduceKernelINS2_10policy_hubIlyN4cuda3std3__44plusIlEEE10Policy1000EN6thrust24THRUST_300001_SM_1000_NS18transform_iteratorI11count_labelP8DataNodellEEyS9_lNS7_10__identityEEEvT0_PT3_T1_NS0_13GridEvenShareISN_EET2_T4_)
        /*0170*/ 	.word	0x00000000


	//----- nvinfo : EIATTR_REGCOUNT
	.align		4
.L_107:
        /*0174*/ 	.byte	0x04, 0x2f
        /*0176*/ 	.short	(.L_109 - .L_108)
	.align		4
.L_108:
        /*0178*/ 	.word	index@(_ZN3cub18CUB_300001_SM_10006detail6reduce28DeviceReduceSingleTileKernelINS2_10policy_hubIlyN4cuda3std3__44plusIlEEE10Policy1000EPlSC_iS9_llNS7_10__identityEEEvT0_T1_T2_T3_T4_T6_)
        /*017c*/ 	.word	0x00000030


	//----- nvinfo : EIATTR_FRAME_SIZE
	.align		4
.L_109:
        /*0180*/ 	.byte	0x04, 0x11
        /*0182*/ 	.short	(.L_111 - .L_110)
	.align		4
.L_110:
        /*0184*/ 	.word	index@(_ZN3cub18CUB_300001_SM_10006detail6reduce28DeviceReduceSingleTileKernelINS2_10policy_hubIlyN4cuda3std3__44plusIlEEE10Policy1000EPlSC_iS9_llNS7_10__identityEEEvT0_T1_T2_T3_T4_T6_)
        /*0188*/ 	.word	0x00000000


	//----- nvinfo : EIATTR_REGCOUNT
	.align		4
.L_111:
        /*018c*/ 	.byte	0x04, 0x2f
        /*018e*/ 	.short	(.L_113 - .L_112)
	.align		4
.L_112:
        /*0190*/ 	.word	index@(_ZN3cub18CUB_300001_SM_10006detail10merge_sort30DeviceMergeSortBlockSortKernelINS2_10policy_hubIP8DataNodeE9Policy600ES6_PNS0_8NullTypeES6_SA_j11cmp_featureS5_S9_EEvbT0_T1_T2_T3_T4_PT6_PT7_T5_NS1_7vsmem_tE)
        /*0194*/ 	.word	0x00000040


	//----- nvinfo : EIATTR_FRAME_SIZE
	.align		4
.L_113:
        /*0198*/ 	.byte	0x04, 0x11
        /*019a*/ 	.short	(.L_115 - .L_114)
	.align		4
.L_114:
        /*019c*/ 	.word	index@(_ZN3cub18CUB_300001_SM_10006detail10merge_sort30DeviceMergeSortBlockSortKernelINS2_10policy_hubIP8DataNodeE9Policy600ES6_PNS0_8NullTypeES6_SA_j11cmp_featureS5_S9_EEvbT0_T1_T2_T3_T4_PT6_PT7_T5_NS1_7vsmem_tE)
        /*01a0*/ 	.word	0x000000c0


	//----- nvinfo : EIATTR_REGCOUNT
	.align		4
.L_115:
        /*01a4*/ 	.byte	0x04, 0x2f
        /*01a6*/ 	.short	(.L_117 - .L_116)
	.align		4
.L_116:
        /*01a8*/ 	.word	index@(_ZN3cub18CUB_300001_SM_10006detail10merge_sort30DeviceMergeSortPartitionKernelIP8DataNodej11cmp_featureS4_EEvbT_PT2_T0_SA_PSA_T1_SA_i)
        /*01ac*/ 	.word	0x00000020


	//----- nvinfo : EIATTR_FRAME_SIZE
	.align		4
.L_117:
        /*01b0*/ 	.byte	0x04, 0x11
        /*01b2*/ 	.short	(.L_119 - .L_118)
	.align		4
.L_118:
        /*01b4*/ 	.word	index@(_ZN3cub18CUB_300001_SM_10006detail10merge_sort30DeviceMergeSortPartitionKernelIP8DataNodej11cmp_featureS4_EEvbT_PT2_T0_SA_PSA_T1_SA_i)
        /*01b8*/ 	.word	0x000000c0


	//----- nvinfo : EIATTR_REGCOUNT
	.align		4
.L_119:
        /*01bc*/ 	.byte	0x04, 0x2f
        /*01be*/ 	.short	(.L_121 - .L_120)
	.align		4
.L_120:
        /*01c0*/ 	.word	index@(_ZN3cub18CUB_300001_SM_10006detail10merge_sort26DeviceMergeSortMergeKernelINS2_10policy_hubIP8DataNodeE9Policy600ES6_PNS0_8NullTypeES6_SA_j11cmp_featureS5_S9_EEvbT2_T3_T4_PT6_PT7_T5_PSE_SE_NS1_7vsmem_tE)
        /*01c4*/ 	.word	0x0000003e


	//----- nvinfo : EIATTR_FRAME_SIZE
	.align		4
.L_121:
        /*01c8*/ 	.byte	0x04, 0x11
        /*01ca*/ 	.short	(.L_123 - .L_122)
	.align		4
.L_122:
        /*01cc*/ 	.word	index@(_ZN3cub18CUB_300001_SM_10006detail10merge_sort26DeviceMergeSortMergeKernelINS2_10policy_hubIP8DataNodeE9Policy600ES6_PNS0_8NullTypeES6_SA_j11cmp_featureS5_S9_EEvbT2_T3_T4_PT6_PT7_T5_PSE_SE_NS1_7vsmem_tE)
        /*01d0*/ 	.word	0x000000c0


	//----- nvinfo : EIATTR_REGCOUNT
	.align		4
.L_123:
        /*01d4*/ 	.byte	0x04, 0x2f
        /*01d6*/ 	.short	(.L_125 - .L_124)
	.align		4
.L_124:
        /*01d8*/ 	.word	index@(_ZN3cub18CUB_300001_SM_10006detail10merge_sort30DeviceMergeSortBlockSortKernelINS2_10policy_hubIP8DataNodeE9Policy600ES6_PNS0_8NullTypeES6_SA_m11cmp_featureS5_S9_EEvbT0_T1_T2_T3_T4_PT6_PT7_T5_NS1_7vsmem_tE)
        /*01dc*/ 	.word	0x00000040


	//----- nvinfo : EIATTR_FRAME_SIZE
	.align		4
.L_125:
        /*01e0*/ 	.byte	0x04, 0x11
        /*01e2*/ 	.short	(.L_127 - .L_126)
	.align		4
.L_126:
        /*01e4*/ 	.word	index@(_ZN3cub18CUB_300001_SM_10006detail10merge_sort30DeviceMergeSortBlockSortKernelINS2_10policy_hubIP8DataNodeE9Policy600ES6_PNS0_8NullTypeES6_SA_m11cmp_featureS5_S9_EEvbT0_T1_T2_T3_T4_PT6_PT7_T5_NS1_7vsmem_tE)
        /*01e8*/ 	.word	0x000000c0


	//----- nvinfo : EIATTR_REGCOUNT
	.align		4
.L_127:
        /*01ec*/ 	.byte	0x04, 0x2f
        /*01ee*/ 	.short	(.L_129 - .L_128)
	.align		4
.L_128:
        /*01f0*/ 	.word	index@(_ZN3cub18CUB_300001_SM_10006detail10merge_sort30DeviceMergeSortPartitionKernelIP8DataNodem11cmp_featureS4_EEvbT_PT2_T0_SA_PSA_T1_SA_i)
        /*01f4*/ 	.word	0x00000020


	//----- nvinfo : EIATTR_FRAME_SIZE
	.align		4
.L_129:
        /*01f8*/ 	.byte	0x04, 0x11
        /*01fa*/ 	.short	(.L_131 - .L_130)
	.align		4
.L_130:
        /*01fc*/ 	.word	index@(_ZN3cub18CUB_300001_SM_10006detail10merge_sort30DeviceMergeSortPartitionKernelIP8DataNodem11cmp_featureS4_EEvbT_PT2_T0_SA_PSA_T1_SA_i)
        /*0200*/ 	.word	0x000000c0


	//----- nvinfo : EIATTR_REGCOUNT
	.align		4
.L_131:
        /*0204*/ 	.byte	0x04, 0x2f
        /*0206*/ 	.short	(.L_133 - .L_132)
	.align		4
.L_132:
        /*0208*/ 	.word	index@(_ZN3cub18CUB_300001_SM_10006detail10merge_sort26DeviceMergeSortMergeKernelINS2_10policy_hubIP8DataNodeE9Policy600ES6_PNS0_8NullTypeES6_SA_m11cmp_featureS5_S9_EEvbT2_T3_T4_PT6_PT7_T5_PSE_SE_NS1_7vsmem_tE)
        /*020c*/ 	.word	0x0000003f


	//----- nvinfo : EIATTR_FRAME_SIZE
	.align		4
.L_133:
        /*0210*/ 	.byte	0x04, 0x11
        /*0212*/ 	.short	(.L_135 - .L_134)
	.align		4
.L_134:
        /*0214*/ 	.word	index@(_ZN3cub18CUB_300001_SM_10006detail10merge_sort26DeviceMergeSortMergeKernelINS2_10policy_hubIP8DataNodeE9Policy600ES6_PNS0_8NullTypeES6_SA_m11cmp_featureS5_S9_EEvbT2_T3_T4_PT6_PT7_T5_PSE_SE_NS1_7vsmem_tE)
        /*0218*/ 	.word	0x000000c0


	//----- nvinfo : EIATTR_MIN_STACK_SIZE
	.align		4
.L_135:
        /*021c*/ 	.byte	0x04, 0x12
        /*021e*/ 	.short	(.L_137 - .L_136)
	.align		4
.L_136:
        /*0220*/ 	.word	index@(_ZN3cub18CUB_300001_SM_10006detail10merge_sort26DeviceMergeSortMergeKernelINS2_10policy_hubIP8DataNodeE9Policy600ES6_PNS0_8NullTypeES6_SA_m11cmp_featureS5_S9_EEvbT2_T3_T4_PT6_PT7_T5_PSE_SE_NS1_7vsmem_tE)
        /*0224*/ 	.word	0x000000c0


	//----- nvinfo : EIATTR_MIN_STACK_SIZE
	.align		4
.L_137:
        /*0228*/ 	.byte	0x04, 0x12
        /*022a*/ 	.short	(.L_139 - .L_138)
	.align		4
.L_138:
        /*022c*/ 	.word	index@(_ZN3cub18CUB_300001_SM_10006detail10merge_sort30DeviceMergeSortPartitionKernelIP8DataNodem11cmp_featureS4_EEvbT_PT2_T0_SA_PSA_T1_SA_i)
        /*0230*/ 	.word	0x000000c0


	//----- nvinfo : EIATTR_MIN_STACK_SIZE
	.align		4
.L_139:
        /*0234*/ 	.byte	0x04, 0x12
        /*0236*/ 	.short	(.L_141 - .L_140)
	.align		4
.L_140:
        /*0238*/ 	.word	index@(_ZN3cub18CUB_300001_SM_10006detail10merge_sort30DeviceMergeSortBlockSortKernelINS2_10policy_hubIP8DataNodeE9Policy600ES6_PNS0_8NullTypeES6_SA_m11cmp_featureS5_S9_EEvbT0_T1_T2_T3_T4_PT6_PT7_T5_NS1_7vsmem_tE)
        /*023c*/ 	.word	0x000000c0


	//----- nvinfo : EIATTR_MIN_STACK_SIZE
	.align		4
.L_141:
        /*0240*/ 	.byte	0x04, 0x12
        /*0242*/ 	.short	(.L_143 - .L_142)
	.align		4
.L_142:
        /*0244*/ 	.word	index@(_ZN3cub18CUB_300001_SM_10006detail10merge_sort26DeviceMergeSortMergeKernelINS2_10policy_hubIP8DataNodeE9Policy600ES6_PNS0_8NullTypeES6_SA_j11cmp_featureS5_S9_EEvbT2_T3_T4_PT6_PT7_T5_PSE_SE_NS1_7vsmem_tE)
        /*0248*/ 	.word	0x000000c0


	//----- nvinfo : EIATTR_MIN_STACK_SIZE
	.align		4
.L_143:
        /*024c*/ 	.byte	0x04, 0x12
        /*024e*/ 	.short	(.L_145 - .L_144)
	.align		4
.L_144:
        /*0250*/ 	.word	index@(_ZN3cub18CUB_300001_SM_10006detail10merge_sort30DeviceMergeSortPartitionKernelIP8DataNodej11cmp_featureS4_EEvbT_PT2_T0_SA_PSA_T1_SA_i)
        /*0254*/ 	.word	0x000000c0


	//----- nvinfo : EIATTR_MIN_STACK_SIZE
	.align		4
.L_145:
        /*0258*/ 	.byte	0x04, 0x12
        /*025a*/ 	.short	(.L_147 - .L_146)
	.align		4
.L_146:
        /*025c*/ 	.word	index@(_ZN3cub18CUB_300001_SM_10006detail10merge_sort30DeviceMergeSortBlockSortKernelINS2_10policy_hubIP8DataNodeE9Policy600ES6_PNS0_8NullTypeES6_SA_j11cmp_featureS5_S9_EEvbT0_T1_T2_T3_T4_PT6_PT7_T5_NS1_7vsmem_tE)
        /*0260*/ 	.word	0x000000c0


	//----- nvinfo : EIATTR_MIN_STACK_SIZE
	.align		4
.L_147:
        /*0264*/ 	.byte	0x04, 0x12
        /*0266*/ 	.short	(.L_149 - .L_148)
	.align		4
.L_148:
        /*0268*/ 	.word	index@(_ZN3cub18CUB_300001_SM_10006detail6reduce28DeviceReduceSingleTileKernelINS2_10policy_hubIlyN4cuda3std3__44plusIlEEE10Policy1000EPlSC_iS9_llNS7_10__identityEEEvT0_T1_T2_T3_T4_T6_)
        /*026c*/ 	.word	0x00000000


	//----- nvinfo : EIATTR_MIN_STACK_SIZE
	.align		4
.L_149:
        /*0270*/ 	.byte	0x04, 0x12
        /*0272*/ 	.short	(.L_151 - .L_150)
	.align		4
.L_150:
        /*0274*/ 	.word	index@(_ZN3cub18CUB_300001_SM_10006detail6reduce18DeviceReduceKernelINS2_10policy_hubIlyN4cuda3std3__44plusIlEEE10Policy1000EN6thrust24THRUST_300001_SM_1000_NS18transform_iteratorI11count_labelP8DataNodellEEyS9_lNS7_10__identityEEEvT0_PT3_T1_NS0_13GridEvenShareISN_EET2_T4_)
        /*0278*/ 	.word	0x00000000


	//----- nvinfo : EIATTR_MIN_STACK_SIZE
	.align		4
.L_151:
        /*027c*/ 	.byte	0x04, 0x12
        /*027e*/ 	.short	(.L_153 - .L_152)
	.align		4
.L_152:
        /*0280*/ 	.word	index@(_ZN3cub18CUB_300001_SM_10006detail6reduce28DeviceReduceSingleTileKernelINS2_10policy_hubIlyN4cuda3std3__44plusIlEEE10Policy1000EN6thrust24THRUST_300001_SM_1000_NS18transform_iteratorI11count_labelP8DataNodellEEPlyS9_llNS7_10__identityEEEvT0_T1_T2_T3_T4_T6_)
        /*0284*/ 	.word	0x00000000


	//----- nvinfo : EIATTR_MIN_STACK_SIZE
	.align		4
.L_153:
        /*0288*/ 	.byte	0x04, 0x12
        /*028a*/ 	.short	(.L_155 - .L_154)
	.align		4
.L_154:
        /*028c*/ 	.word	index@(_ZN3cub18CUB_300001_SM_10006detail6reduce28DeviceReduceSingleTileKernelINS2_10policy_hubIljN4cuda3std3__44plusIlEEE10Policy1000EPlSC_iS9_llNS7_10__identityEEEvT0_T1_T2_T3_T4_T6_)
        /*0290*/ 	.word	0x00000000


	//----- nvinfo : EIATTR_MIN_STACK_SIZE
	.align		4
.L_155:
        /*0294*/ 	.byte	0x04, 0x12
        /*0296*/ 	.short	(.L_157 - .L_156)
	.align		4
.L_156:
        /*0298*/ 	.word	index@(_ZN3cub18CUB_300001_SM_10006detail6reduce18DeviceReduceKernelINS2_10policy_hubIljN4cuda3std3__44plusIlEEE10Policy1000EN6thrust24THRUST_300001_SM_1000_NS18transform_iteratorI11count_labelP8DataNodellEEjS9_lNS7_10__identityEEEvT0_PT3_T1_NS0_13GridEvenShareISN_EET2_T4_)
        /*029c*/ 	.word	0x00000000


	//----- nvinfo : EIATTR_MIN_STACK_SIZE
	.align		4
.L_157:
        /*02a0*/ 	.byte	0x04, 0x12
        /*02a2*/ 	.short	(.L_159 - .L_158)
	.align		4
.L_158:
        /*02a4*/ 	.word	index@(_ZN3cub18CUB_300001_SM_10006detail6reduce28DeviceReduceSingleTileKernelINS2_10policy_hubIljN4cuda3std3__44plusIlEEE10Policy1000EN6thrust24THRUST_300001_SM_1000_NS18transform_iteratorI11count_labelP8DataNodellEEPljS9_llNS7_10__identityEEEvT0_T1_T2_T3_T4_T6_)
        /*02a8*/ 	.word	0x00000000


	//----- nvinfo : EIATTR_MIN_STACK_SIZE
	.align		4
.L_159:
        /*02ac*/ 	.byte	0x04, 0x12
        /*02ae*/ 	.short	(.L_161 - .L_160)
	.align		4
.L_160:
        /*02b0*/ 	.word	index@(_ZN3cub18CUB_300001_SM_10006detail11EmptyKernelIvEEvv)
        /*02b4*/ 	.word	0x00000000


	//----- nvinfo : EIATTR_MIN_STACK_SIZE
	.align		4
.L_161:
        /*02b8*/ 	.byte	0x04, 0x12
        /*02ba*/ 	.short	(.L_163 - .L_162)
	.align		4
.L_162:
        /*02bc*/ 	.word	index@(_ZN6thrust24THRUST_300001_SM_1000_NS8cuda_cub4core6detail13_kernel_agentINS1_8__reduce11ReduceAgentIPN4cuda3std3__45tupleIJ8DataNodelEEESD_SC_lNS1_9__extrema9arg_min_fISB_l12cmp_impurityEEEEJSD_SD_iSH_EEEvDpT0_)
        /*02c0*/ 	.word	0x00000000


	//----- nvinfo : EIATTR_MIN_STACK_SIZE
	.align		4
.L_163:
        /*02c4*/ 	.byte	0x04, 0x12
        /*02c6*/ 	.short	(.L_165 - .L_164)
	.align		4
.L_164:
        /*02c8*/ 	.word	index@(_ZN6thrust24THRUST_300001_SM_1000_NS8cuda_cub4core6detail13_kernel_agentINS1_8__reduce10DrainAgentIlEEJN3cub18CUB_300001_SM_10009GridQueueIyEElEEEvDpT0_)
        /*02cc*/ 	.word	0x00000000


	//----- nvinfo : EIATTR_MIN_STACK_SIZE
	.align		4
.L_165:
        /*02d0*/ 	.byte	0x04, 0x12
        /*02d2*/ 	.short	(.L_167 - .L_166)
	.align		4
.L_166:
        /*02d4*/ 	.word	index@(_ZN6thrust24THRUST_300001_SM_1000_NS8cuda_cub4core6detail13_kernel_agentINS1_8__reduce11ReduceAgentINS0_12zip_iteratorIN4cuda3std3__45tupleIJP8DataNodeNS0_17counting_iteratorIlNS0_11use_defaultESF_SF_EEEEEEEPNSB_IJSC_lEEESJ_lNS1_9__extrema9arg_min_fISC_l12cmp_impurityEEEEJSI_SK_lN3cub18CUB_300001_SM_100013GridEvenShareIlEENSR_9GridQueueIyEESO_EEEvDpT0_)
        /*02d8*/ 	.word	0x00000000


	//----- nvinfo : EIATTR_MIN_STACK_SIZE
	.align		4
.L_167:
        /*02dc*/ 	.byte	0x04, 0x12
        /*02de*/ 	.short	(.L_169 - .L_168)
	.align		4
.L_168:
        /*02e0*/ 	.word	index@(_ZN6thrust24THRUST_300001_SM_1000_NS8cuda_cub4core6detail13_kernel_agentINS1_8__reduce11ReduceAgentINS0_12zip_iteratorIN4cuda3std3__45tupleIJP8DataNodeNS0_17counting_iteratorIlNS0_11use_defaultESF_SF_EEEEEEEPNSB_IJSC_lEEESJ_lNS1_9__extrema9arg_min_fISC_l12cmp_impurityEEEEJSI_SK_lSO_EEEvDpT0_)
        /*02e4*/ 	.word	0x00000000


	//----- nvinfo : EIATTR_MIN_STACK_SIZE
	.align		4
.L_169:
        /*02e8*/ 	.byte	0x04, 0x12
        /*02ea*/ 	.short	(.L_171 - .L_170)
	.align		4
.L_170:
        /*02ec*/ 	.word	index@(_ZN6thrust24THRUST_300001_SM_1000_NS8cuda_cub4core6detail13_kernel_agentINS1_8__reduce11ReduceAgentIPN4cuda3std3__45tupleIJ8DataNodelEEESD_SC_iNS1_9__extrema9arg_min_fISB_l12cmp_impurityEEEEJSD_SD_iSH_EEEvDpT0_)
        /*02f0*/ 	.word	0x00000000


	//----- nvinfo : EIATTR_MIN_STACK_SIZE
	.align		4
.L_171:
        /*02f4*/ 	.byte	0x04, 0x12
        /*02f6*/ 	.short	(.L_173 - .L_172)
	.align		4
.L_172:
        /*02f8*/ 	.word	index@(_ZN6thrust24THRUST_300001_SM_1000_NS8cuda_cub4core6detail13_kernel_agentINS1_8__reduce10DrainAgentIiEEJN3cub18CUB_300001_SM_10009GridQueueIjEEiEEEvDpT0_)
        /*02fc*/ 	.word	0x00000000


	//----- nvinfo : EIATTR_MIN_STACK_SIZE
	.align		4
.L_173:
        /*0300*/ 	.byte	0x04, 0x12
        /*0302*/ 	.short	(.L_175 - .L_174)
	.align		4
.L_174:
        /*0304*/ 	.word	index@(_ZN6thrust24THRUST_300001_SM_1000_NS8cuda_cub4core6detail13_kernel_agentINS1_8__reduce11ReduceAgentINS0_12zip_iteratorIN4cuda3std3__45tupleIJP8DataNodeNS0_17counting_iteratorIlNS0_11use_defaultESF_SF_EEEEEEEPNSB_IJSC_lEEESJ_iNS1_9__extrema9arg_min_fISC_l12cmp_impurityEEEEJSI_SK_iN3cub18CUB_300001_SM_100013GridEvenShareIiEENSR_9GridQueueIjEESO_EEEvDpT0_)
        /*0308*/ 	.word	0x00000000


	//----- nvinfo : EIATTR_MIN_STACK_SIZE
	.align		4
.L_175:
        /*030c*/ 	.byte	0x04, 0x12
        /*030e*/ 	.short	(.L_177 - .L_176)
	.align		4
.L_176:
        /*0310*/ 	.word	index@(_ZN6thrust24THRUST_300001_SM_1000_NS8cuda_cub4core6detail13_kernel_agentINS1_8__reduce11ReduceAgentINS0_12zip_iteratorIN4cuda3std3__45tupleIJP8DataNodeNS0_17counting_iteratorIlNS0_11use_defaultESF_SF_EEEEEEEPNSB_IJSC_lEEESJ_iNS1_9__extrema9arg_min_fISC_l12cmp_impurityEEEEJSI_SK_iSO_EEEvDpT0_)
        /*0314*/ 	.word	0x00000000


	//----- nvinfo : EIATTR_MIN_STACK_SIZE
	.align		4
.L_177:
        /*0318*/ 	.byte	0x04, 0x12
        /*031a*/ 	.short	(.L_179 - .L_178)
	.align		4
.L_178:
        /*031c*/ 	.word	index@(_Z11calImpurityP8DataNodeiiii)
        /*0320*/ 	.word	0x000000c0
.L_179:


//--------------------- .nv.compat                --------------------------
	.section	.nv.compat,"",@"SHT_CUDA_COMPAT_INFO"
	.align	4
        /*0000*/ 	.byte	0x02, 0x09, 0x00, 0x00, 0x02, 0x02, 0x01, 0x00, 0x02, 0x05, 0x05, 0x00, 0x03, 0x07, 0x01, 0x01
        /*0010*/ 	.byte	0x02, 0x03, 0x00, 0x00, 0x02, 0x06, 0x01, 0x00, 0x04, 0x0b, 0x08, 0x00, 0x01, 0x00, 0x00, 0x00
        /*0020*/ 	.byte	0x00, 0x00, 0x00, 0x00


//--------------------- .nv.info._ZN3cub18CUB_300001_SM_10006detail10merge_sort26DeviceMergeSortMergeKernelINS2_10policy_hubIP8DataNodeE9Policy600ES6_PNS0_8NullTypeES6_SA_m11cmp_featureS5_S9_EEvbT2_T3_T4_PT6_PT7_T5_PSE_SE_NS1_7vsmem_tE --------------------------
	.section	.nv.info._ZN3cub18CUB_300001_SM_10006detail10merge_sort26DeviceMergeSortMergeKernelINS2_10policy_hubIP8DataNodeE9Policy600ES6_PNS0_8NullTypeES6_SA_m11cmp_featureS5_S9_EEvbT2_T3_T4_PT6_PT7_T5_PSE_SE_NS1_7vsmem_tE,"",@"SHT_CUDA_INFO"
	.sectionflags	@""
	.align	4


	//----- nvinfo : EIATTR_CUDA_API_VERSION
	.align		4
        /*0000*/ 	.byte	0x04, 0x37
        /*0002*/ 	.short	(.L_181 - .L_180)
.L_180:
        /*0004*/ 	.word	0x00000082


	//----- nvinfo : EIATTR_KPARAM_INFO
	.align		4
.L_181:
        /*0008*/ 	.byte	0x04, 0x17
        /*000a*/ 	.short	(.L_183 - .L_182)
.L_182:
        /*000c*/ 	.word	0x00000000
        /*0010*/ 	.short	0x0009
        /*0012*/ 	.short	0x0048
        /*0014*/ 	.byte	0x00, 0xf0, 0x21, 0x00


	//----- nvinfo : EIATTR_KPARAM_INFO
	.align		4
.L_183:
        /*0018*/ 	.byte	0x04, 0x17
        /*001a*/ 	.short	(.L_185 - .L_184)
.L_184:
        /*001c*/ 	.word	0x00000000
        /*0020*/ 	.short	0x0008
        /*0022*/ 	.short	0x0040
        /*0024*/ 	.byte	0x00, 0xf0, 0x21, 0x00


	//----- nvinfo : EIATTR_KPARAM_INFO
	.align		4
.L_185:
        /*0028*/ 	.byte	0x04, 0x17
        /*002a*/ 	.short	(.L_187 - .L_186)
.L_186:
        /*002c*/ 	.word	0x00000000
        /*0030*/ 	.short	0x0007
        /*0032*/ 	.short	0x0038
        /*0034*/ 	.byte	0x00, 0xf5, 0x21, 0x00


	//----- nvinfo : EIATTR_KPARAM_INFO
	.align		4
.L_187:
        /*0038*/ 	.byte	0x04, 0x17
        /*003a*/ 	.short	(.L_189 - .L_188)
.L_188:
        /*003c*/ 	.word	0x00000000
        /*0040*/ 	.short	0x0006
        /*0042*/ 	.short	0x0030
        /*0044*/ 	.byte	0x00, 0xf0, 0x11, 0x00


	//----- nvinfo : EIATTR_KPARAM_INFO
	.align		4
.L_189:
        /*0048*/ 	.byte	0x04, 0x17
        /*004a*/ 	.short	(.L_191 - .L_190)
.L_190:
        /*004c*/ 	.word	0x00000000
        /*0050*/ 	.short	0x0005
        /*0052*/ 	.short	0x0028
        /*0054*/ 	.byte	0x00, 0xf5, 0x21, 0x00


	//----- nvinfo : EIATTR_KPARAM_INFO
	.align		4
.L_191:
        /*0058*/ 	.byte	0x04, 0x17
        /*005a*/ 	.short	(.L_193 - .L_192)
.L_192:
        /*005c*/ 	.word	0x00000000
        /*0060*/ 	.short	0x0004
        /*0062*/ 	.short	0x0020
        /*0064*/ 	.byte	0x00, 0xf5, 0x21, 0x00


	//----- nvinfo : EIATTR_KPARAM_INFO
	.align		4
.L_193:
        /*0068*/ 	.byte	0x04, 0x17
        /*006a*/ 	.short	(.L_195 - .L_194)
.L_194:
        /*006c*/ 	.word	0x00000000
        /*0070*/ 	.short	0x0003
        /*0072*/ 	.short	0x0018
        /*0074*/ 	.byte	0x00, 0xf0, 0x21, 0x00


	//----- nvinfo : EIATTR_KPARAM_INFO
	.align		4
.L_195:
        /*0078*/ 	.byte	0x04, 0x17
        /*007a*/ 	.short	(.L_197 - .L_196)
.L_196:
        /*007c*/ 	.word	0x00000000
        /*0080*/ 	.short	0x0002
        /*0082*/ 	.short	0x0010
        /*0084*/ 	.byte	0x00, 0xf5, 0x21, 0x00


	//----- nvinfo : EIATTR_KPARAM_INFO
	.align		4
.L_197:
        /*0088*/ 	.byte	0x04, 0x17
        /*008a*/ 	.short	(.L_199 - .L_198)
.L_198:
        /*008c*/ 	.word	0x00000000
        /*0090*/ 	.short	0x0001
        /*0092*/ 	.short	0x0008
        /*0094*/ 	.byte	0x00, 0xf5, 0x21, 0x00


	//----- nvinfo : EIATTR_KPARAM_INFO
	.align		4
.L_199:
        /*0098*/ 	.byte	0x04, 0x17
        /*009a*/ 	.short	(.L_201 - .L_200)
.L_200:
        /*009c*/ 	.word	0x00000000
        /*00a0*/ 	.short	0x0000
        /*00a2*/ 	.short	0x0000
        /*00a4*/ 	.byte	0x00, 0xf0, 0x05, 0x00


	//----- nvinfo : EIATTR_SPARSE_MMA_MASK
	.align		4
.L_201:
        /*00a8*/ 	.byte	0x03, 0x50
        /*00aa*/ 	.short	0x0000


	//----- nvinfo : EIATTR_MAXREG_COUNT
	.align		4
        /*00ac*/ 	.byte	0x03, 0x1b
        /*00ae*/ 	.short	0x00ff


	//----- nvinfo : EIATTR_NUM_BARRIERS
	.align		4
        /*00b0*/ 	.byte	0x02, 0x4c
        /*00b2*/ 	.byte	0x01
	.zero		1


	//----- nvinfo : EIATTR_MERCURY_ISA_VERSION
	.align		4
        /*00b4*/ 	.byte	0x03, 0x5f
        /*00b6*/ 	.short	0x0101


	//----- nvinfo : EIATTR_COOP_GROUP_MASK_REGIDS
	.align		4
        /*00b8*/ 	.byte	0x04, 0x29
        /*00ba*/ 	.short	(.L_203 - .L_202)


	//   ....[0]....
.L_202:
        /*00bc*/ 	.word	0xffffffff


	//   ....[1]....
        /*00c0*/ 	.word	0xffffffff


	//   ....[2]....
        /*00c4*/ 	.word	0xffffffff


	//   ....[3]....
        /*00c8*/ 	.word	0xffffffff


	//----- nvinfo : EIATTR_COOP_GROUP_INSTR_OFFSETS
	.align		4
.L_203:
        /*00cc*/ 	.byte	0x04, 0x28
        /*00ce*/ 	.short	(.L_205 - .L_204)


	//   ....[0]....
.L_204:
        /*00d0*/ 	.word	0x000012c0


	//   ....[1]....
        /*00d4*/ 	.word	0x00001520


	//   ....[2]....
        /*00d8*/ 	.word	0x00002920


	//   ....[3]....
        /*00dc*/ 	.word	0x00002c10


	//----- nvinfo : EIATTR_VRC_CTA_INIT_COUNT
	.align		4
.L_205:
        /*00e0*/ 	.byte	0x02, 0x4a
	.zero		1
	.zero		1


	//----- nvinfo : EIATTR_EXIT_INSTR_OFFSETS
	.align		4
        /*00e4*/ 	.byte	0x04, 0x1c
        /*00e6*/ 	.short	(.L_207 - .L_206)


	//   ....[0]....
.L_206:
        /*00e8*/ 	.word	0x00001420


	//   ....[1]....
        /*00ec*/ 	.word	0x00001680


	//   ....[2]....
        /*00f0*/ 	.word	0x00002a30


	//   ....[3]....
        /*00f4*/ 	.word	0x00002b00


	//   ....[4]....
        /*00f8*/ 	.word	0x00002d10


	//   ....[5]....
        /*00fc*/ 	.word	0x00002de0


	//----- nvinfo : EIATTR_MAX_THREADS
	.align		4
.L_207:
        /*0100*/ 	.byte	0x04, 0x05
        /*0102*/ 	.short	(.L_209 - .L_208)
.L_208:
        /*0104*/ 	.word	0x00000100
        /*0108*/ 	.word	0x00000001
        /*010c*/ 	.word	0x00000001


	//----- nvinfo : EIATTR_CRS_STACK_SIZE
	.align		4
.L_209:
        /*0110*/ 	.byte	0x04, 0x1e
        /*0112*/ 	.short	(.L_211 - .L_210)
.L_210:
        /*0114*/ 	.word	0x00000000


	//----- nvinfo : EIATTR_CBANK_PARAM_SIZE
	.align		4
.L_211:
        /*0118*/ 	.byte	0x03, 0x19
        /*011a*/ 	.short	0x0050


	//----- nvinfo : EIATTR_PARAM_CBANK
	.align		4
        /*011c*/ 	.byte	0x04, 0x0a
        /*011e*/ 	.short	(.L_213 - .L_212)
	.align		4
.L_212:
        /*0120*/ 	.word	index@(.nv.constant0._ZN3cub18CUB_300001_SM_10006detail10merge_sort26DeviceMergeSortMergeKernelINS2_10policy_hubIP8DataNodeE9Policy600ES6_PNS0_8NullTypeES6_SA_m11cmp_featureS5_S9_EEvbT2_T3_T4_PT6_PT7_T5_PSE_SE_NS1_7vsmem_tE)
        /*0124*/ 	.short	0x0380
        /*0126*/ 	.short	0x0050


	//----- nvinfo : EIATTR_SW_WAR
	.align		4
.L_213:
        /*0128*/ 	.byte	0x04, 0x36
        /*012a*/ 	.short	(.L_215 - .L_214)
.L_214:
        /*012c*/ 	.word	0x00000008
.L_215:


//--------------------- .nv.info._ZN3cub18CUB_300001_SM_10006detail10merge_sort30DeviceMergeSortPartitionKernelIP8DataNodem11cmp_featureS4_EEvbT_PT2_T0_SA_PSA_T1_SA_i --------------------------
	.section	.nv.info._ZN3cub18CUB_300001_SM_10006detail10merge_sort30DeviceMergeSortPartitionKernelIP8DataNodem11cmp_featureS4_EEvbT_PT2_T0_SA_PSA_T1_SA_i,"",@"SHT_CUDA_INFO"
	.sectionflags	@""
	.align	4


	//----- nvinfo : EIATTR_CUDA_API_VERSION
	.align		4
        /*0000*/ 	.byte	0x04, 0x37
        /*0002*/ 	.short	(.L_217 - .L_216)
.L_216:
        /*0004*/ 	.word	0x00000082


	//----- nvinfo : EIATTR_KPARAM_INFO
	.align		4
.L_217:
        /*0008*/ 	.byte	0x04, 0x17
        /*000a*/ 	.short	(.L_219 - .L_218)
.L_218:
        /*000c*/ 	.word	0x00000000
        /*0010*/ 	.short	0x0008
        /*0012*/ 	.short	0x0040
        /*0014*/ 	.byte	0x00, 0xf0, 0x11, 0x00


	//----- nvinfo : EIATTR_KPARAM_INFO
	.align		4
.L_219:
        /*0018*/ 	.byte	0x04, 0x17
        /*001a*/ 	.short	(.L_221 - .L_220)
.L_220:
        /*001c*/ 	.word	0x00000000
        /*0020*/ 	.short	0x0007
        /*0022*/ 	.short	0x0038
        /*0024*/ 	.byte	0x00, 0xf0, 0x21, 0x00


	//----- nvinfo : EIATTR_KPARAM_INFO
	.align		4
.L_221:
        /*0028*/ 	.byte	0x04, 0x17
        /*002a*/ 	.short	(.L_223 - .L_222)
.L_222:
        /*002c*/ 	.word	0x00000000
        /*0030*/ 	.short	0x0006
        /*0032*/ 	.short	0x0030
        /*0034*/ 	.byte	0x00, 0xf0, 0x11, 0x00


	//----- nvinfo : EIATTR_KPARAM_INFO
	.align		4
.L_223:
        /*0038*/ 	.byte	0x04, 0x17
        /*003a*/ 	.short	(.L_225 - .L_224)
.L_224:
        /*003c*/ 	.word	0x00000000
        /*0040*/ 	.short	0x0005
        /*0042*/ 	.short	0x0028
        /*0044*/ 	.byte	0x00, 0xf5, 0x21, 0x00


	//----- nvinfo : EIATTR_KPARAM_INFO
	.align		4
.L_225:
        /*0048*/ 	.byte	0x04, 0x17
        /*004a*/ 	.short	(.L_227 - .L_226)
.L_226:
        /*004c*/ 	.word	0x00000000
        /*0050*/ 	.short	0x0004
        /*0052*/ 	.short	0x0020
        /*0054*/ 	.byte	0x00, 0xf0, 0x21, 0x00


	//----- nvinfo : EIATTR_KPARAM_INFO
	.align		4
.L_227:
        /*0058*/ 	.byte	0x04, 0x17
        /*005a*/ 	.short	(.L_229 - .L_228)
.L_228:
        /*005c*/ 	.word	0x00000000
        /*0060*/ 	.short	0x0003
        /*0062*/ 	.short	0x0018
        /*0064*/ 	.byte	0x00, 0xf0, 0x21, 0x00


	//----- nvinfo : EIATTR_KPARAM_INFO
	.align		4
.L_229:
        /*0068*/ 	.byte	0x04, 0x17
        /*006a*/ 	.short	(.L_231 - .L_230)
.L_230:
        /*006c*/ 	.word	0x00000000
        /*0070*/ 	.short	0x0002
        /*0072*/ 	.short	0x0010
        /*0074*/ 	.byte	0x00, 0xf5, 0x21, 0x00


	//----- nvinfo : EIATTR_KPARAM_INFO
	.align		4
.L_231:
        /*0078*/ 	.byte	0x04, 0x17
        /*007a*/ 	.short	(.L_233 - .L_232)
.L_232:
        /*007c*/ 	.word	0x00000000
        /*0080*/ 	.short	0x0001
        /*0082*/ 	.short	0x0008
        /*0084*/ 	.byte	0x00, 0xf5, 0x21, 0x00


	//----- nvinfo : EIATTR_KPARAM_INFO
	.align		4
.L_233:
        /*0088*/ 	.byte	0x04, 0x17
        /*008a*/ 	.short	(.L_235 - .L_234)
.L_234:
        /*008c*/ 	.word	0x00000000
        /*0090*/ 	.short	0x0000
        /*0092*/ 	.short	0x0000
        /*0094*/ 	.byte	0x00, 0xf0, 0x05, 0x00


	//----- nvinfo : EIATTR_SPARSE_MMA_MASK
	.align		4
.L_235:
        /*0098*/ 	.byte	0x03, 0x50
        /*009a*/ 	.short	0x0000


	//----- nvinfo : EIATTR_MAXREG_COUNT
	.align		4
        /*009c*/ 	.byte	0x03, 0x1b
        /*009e*/ 	.short	0x00ff


	//----- nvinfo : EIATTR_MERCURY_ISA_VERSION
	.align		4
        /*00a0*/ 	.byte	0x03, 0x5f
        /*00a2*/ 	.short	0x0101


	//----- nvinfo : EIATTR_VRC_CTA_INIT_COUNT
	.align		4
        /*00a4*/ 	.byte	0x02, 0x4a
	.zero		1
	.zero		1


	//----- nvinfo : EIATTR_EXIT_INSTR_OFFSETS
	.align		4
        /*00a8*/ 	.byte	0x04, 0x1c
        /*00aa*/ 	.short	(.L_237 - .L_236)


	//   ....[0]....
.L_236:
        /*00ac*/ 	.word	0x00000090


	//   ....[1]....
        /*00b0*/ 	.word	0x000003e0


	//   ....[2]....
        /*00b4*/ 	.word	0x00001210


	//----- nvinfo : EIATTR_CRS_STACK_SIZE
	.align		4
.L_237:
        /*00b8*/ 	.byte	0x04, 0x1e
        /*00ba*/ 	.short	(.L_239 - .L_238)
.L_238:
        /*00bc*/ 	.word	0x00000000


	//----- nvinfo : EIATTR_CBANK_PARAM_SIZE
	.align		4
.L_239:
        /*00c0*/ 	.byte	0x03, 0x19
        /*00c2*/ 	.short	0x0044


	//----- nvinfo : EIATTR_PARAM_CBANK
	.align		4
        /*00c4*/ 	.byte	0x04, 0x0a
        /*00c6*/ 	.short	(.L_241 - .L_240)
	.align		4
.L_240:
        /*00c8*/ 	.word	index@(.nv.constant0._ZN3cub18CUB_300001_SM_10006detail10merge_sort30DeviceMergeSortPartitionKernelIP8DataNodem11cmp_featureS4_EEvbT_PT2_T0_SA_PSA_T1_SA_i)
        /*00cc*/ 	.short	0x0380
        /*00ce*/ 	.short	0x0044


	//----- nvinfo : EIATTR_SW_WAR
	.align		4
.L_241:
        /*00d0*/ 	.byte	0x04, 0x36
        /*00d2*/ 	.short	(.L_243 - .L_242)
.L_242:
        /*00d4*/ 	.word	0x00000008
.L_243:


//--------------------- .nv.info._ZN3cub18CUB_300001_SM_10006detail10merge_sort30DeviceMergeSortBlockSortKernelINS2_10policy_hubIP8DataNodeE9Policy600ES6_PNS0_8NullTypeES6_SA_m11cmp_featureS5_S9_EEvbT0_T1_T2_T3_T4_PT6_PT7_T5_NS1_7vsmem_tE --------------------------
	.section	.nv.info._ZN3cub18CUB_300001_SM_10006detail10merge_sort30DeviceMergeSortBlockSortKernelINS2_10policy_hubIP8DataNodeE9Policy600ES6_PNS0_8NullTypeES6_SA_m11cmp_featureS5_S9_EEvbT0_T1_T2_T3_T4_PT6_PT7_T5_NS1_7vsmem_tE,"",@"SHT_CUDA_INFO"
	.sectionflags	@""
	.align	4


	//----- nvinfo : EIATTR_CUDA_API_VERSION
	.align		4
        /*0000*/ 	.byte	0x04, 0x37
        /*0002*/ 	.short	(.L_245 - .L_244)
.L_244:
        /*0004*/ 	.word	0x00000082


	//----- nvinfo : EIATTR_KPARAM_INFO
	.align		4
.L_245:
        /*0008*/ 	.byte	0x04, 0x17
        /*000a*/ 	.short	(.L_247 - .L_246)
.L_246:
        /*000c*/ 	.word	0x00000000
        /*0010*/ 	.short	0x0009
        /*0012*/ 	.short	0x0048
        /*0014*/ 	.byte	0x00, 0xf0, 0x21, 0x00


	//----- nvinfo : EIATTR_KPARAM_INFO
	.align		4
.L_247:
        /*0018*/ 	.byte	0x04, 0x17
        /*001a*/ 	.short	(.L_249 - .L_248)
.L_248:
        /*001c*/ 	.word	0x00000000
        /*0020*/ 	.short	0x0008
        /*0022*/ 	.short	0x0040
        /*0024*/ 	.byte	0x00, 0xf0, 0x11, 0x00


	//----- nvinfo : EIATTR_KPARAM_INFO
	.align		4
.L_249:
        /*0028*/ 	.byte	0x04, 0x17
        /*002a*/ 	.short	(.L_251 - .L_250)
.L_250:
        /*002c*/ 	.word	0x00000000
        /*0030*/ 	.short	0x0007
        /*0032*/ 	.short	0x0038
        /*0034*/ 	.byte	0x00, 0xf5, 0x21, 0x00


	//----- nvinfo : EIATTR_KPARAM_INFO
	.align		4
.L_251:
        /*0038*/ 	.byte	0x04, 0x17
        /*003a*/ 	.short	(.L_253 - .L_252)
.L_252:
        /*003c*/ 	.word	0x00000000
        /*0040*/ 	.short	0x0006
        /*0042*/ 	.short	0x0030
        /*0044*/ 	.byte	0x00, 0xf5, 0x21, 0x00


	//----- nvinfo : EIATTR_KPARAM_INFO
	.align		4
.L_253:
        /*0048*/ 	.byte	0x04, 0x17
        /*004a*/ 	.short	(.L_255 - .L_254)
.L_254:
        /*004c*/ 	.word	0x00000000
        /*0050*/ 	.short	0x0005
        /*0052*/ 	.short	0x0028
        /*0054*/ 	.byte	0x00, 0xf0, 0x21, 0x00


	//----- nvinfo : EIATTR_KPARAM_INFO
	.align		4
.L_255:
        /*0058*/ 	.byte	0x04, 0x17
        /*005a*/ 	.short	(.L_257 - .L_256)
.L_256:
        /*005c*/ 	.word	0x00000000
        /*0060*/ 	.short	0x0004
        /*0062*/ 	.short	0x0020
        /*0064*/ 	.byte	0x00, 0xf5, 0x21, 0x00


	//----- nvinfo : EIATTR_KPARAM_INFO
	.align		4
.L_257:
        /*0068*/ 	.byte	0x04, 0x17
        /*006a*/ 	.short	(.L_259 - .L_258)
.L_258:
        /*006c*/ 	.word	0x00000000
        /*0070*/ 	.short	0x0003
        /*0072*/ 	.short	0x0018
        /*0074*/ 	.byte	0x00, 0xf5, 0x21, 0x00


	//----- nvinfo : EIATTR_KPARAM_INFO
	.align		4
.L_259:
        /*0078*/ 	.byte	0x04, 0x17
        /*007a*/ 	.short	(.L_261 - .L_260)
.L_260:
        /*007c*/ 	.word	0x00000000
        /*0080*/ 	.short	0x0002
        /*0082*/ 	.short	0x0010
        /*0084*/ 	.byte	0x00, 0xf5, 0x21, 0x00


	//----- nvinfo : EIATTR_KPARAM_INFO
	.align		4
.L_261:
        /*0088*/ 	.byte	0x04, 0x17
        /*008a*/ 	.short	(.L_263 - .L_262)
.L_262:
        /*008c*/ 	.word	0x00000000
        /*0090*/ 	.short	0x0001
        /*0092*/ 	.short	0x0008
        /*0094*/ 	.byte	0x00, 0xf5, 0x21, 0x00


	//----- nvinfo : EIATTR_KPARAM_INFO
	.align		4
.L_263:
        /*0098*/ 	.byte	0x04, 0x17
        /*009a*/ 	.short	(.L_265 - .L_264)
.L_264:
        /*009c*/ 	.word	0x00000000
        /*00a0*/ 	.short	0x0000
        /*00a2*/ 	.short	0x0000
        /*00a4*/ 	.byte	0x00, 0xf0, 0x05, 0x00


	//----- nvinfo : EIATTR_SPARSE_MMA_MASK
	.align		4
.L_265:
        /*00a8*/ 	.byte	0x03, 0x50
        /*00aa*/ 	.short	0x0000


	//----- nvinfo : EIATTR_MAXREG_COUNT
	.align		4
        /*00ac*/ 	.byte	0x03, 0x1b
        /*00ae*/ 	.short	0x00ff


	//----- nvinfo : EIATTR_NUM_BARRIERS
	.align		4
        /*00b0*/ 	.byte	0x02, 0x4c
        /*00b2*/ 	.byte	0x01
	.zero		1


	//----- nvinfo : EIATTR_MERCURY_ISA_VERSION
	.align		4
        /*00b4*/ 	.byte	0x03, 0x5f
        /*00b6*/ 	.short	0x0101


	//----- nvinfo : EIATTR_UNUSED_LOAD_BYTE_OFFSET
	.align		4
        /*00b8*/ 	.byte	0x04, 0x44
        /*00ba*/ 	.short	(.L_267 - .L_266)


	//   ....[0]....
.L_266:
        /*00bc*/ 	.word	0x00000220
        /*00c0*/ 	.word	0x0000000f


	//----- nvinfo : EIATTR_COOP_GROUP_MASK_REGIDS
	.align		4
.L_267:
        /*00c4*/ 	.byte	0x04, 0x29
        /*00c6*/ 	.short	(.L_269 - .L_268)


	//   ....[0]....
.L_268:
        /*00c8*/ 	.word	0xffffffff


	//   ....[1]....
        /*00cc*/ 	.word	0xffffffff


	//   ....[2]....
        /*00d0*/ 	.word	0xffffffff


	//   ....[3]....
        /*00d4*/ 	.word	0xffffffff


	//   ....[4]....
        /*00d8*/ 	.word	0xffffffff


	//   ....[5]....
        /*00dc*/ 	.word	0xffffffff


	//----- nvinfo : EIATTR_COOP_GROUP_INSTR_OFFSETS
	.align		4
.L_269:
        /*00e0*/ 	.byte	0x04, 0x28
        /*00e2*/ 	.short	(.L_271 - .L_270)


	//   ....[0]....
.L_270:
        /*00e4*/ 	.word	0x00000300


	//   ....[1]....
        /*00e8*/ 	.word	0x00005d00


	//   ....[2]....
        /*00ec*/ 	.word	0x00005f00


	//   ....[3]....
        /*00f0*/ 	.word	0x000063e0


	//   ....[4]....
        /*00f4*/ 	.word	0x0000bd20


	//   ....[5]....
        /*00f8*/ 	.word	0x0000bfa0


	//----- nvinfo : EIATTR_VRC_CTA_INIT_COUNT
	.align		4
.L_271:
        /*00fc*/ 	.byte	0x02, 0x4a
	.zero		1
	.zero		1


	//----- nvinfo : EIATTR_EXIT_INSTR_OFFSETS
	.align		4
        /*0100*/ 	.byte	0x04, 0x1c
        /*0102*/ 	.short	(.L_273 - .L_272)


	//   ....[0]....
.L_272:
        /*0104*/ 	.word	0x00005e70


	//   ....[1]....
        /*0108*/ 	.word	0x00006070


	//   ....[2]....
        /*010c*/ 	.word	0x0000be30


	//   ....[3]....
        /*0110*/ 	.word	0x0000bf00


	//   ....[4]....
        /*0114*/ 	.word	0x0000c0b0


	//   ....[5]....
        /*0118*/ 	.word	0x0000c180


	//----- nvinfo : EIATTR_MAX_THREADS
	.align		4
.L_273:
        /*011c*/ 	.byte	0x04, 0x05
        /*011e*/ 	.short	(.L_275 - .L_274)
.L_274:
        /*0120*/ 	.word	0x00000100
        /*0124*/ 	.word	0x00000001
        /*0128*/ 	.word	0x00000001


	//----- nvinfo : EIATTR_CRS_STACK_SIZE
	.align		4
.L_275:
        /*012c*/ 	.byte	0x04, 0x1e
        /*012e*/ 	.short	(.L_277 - .L_276)
.L_276:
        /*0130*/ 	.word	0x00000000


	//----- nvinfo : EIATTR_CBANK_PARAM_SIZE
	.align		4
.L_277:
        /*0134*/ 	.byte	0x03, 0x19
        /*0136*/ 	.short	0x0050


	//----- nvinfo : EIATTR_PARAM_CBANK
	.align		4
        /*0138*/ 	.byte	0x04, 0x0a
        /*013a*/ 	.short	(.L_279 - .L_278)
	.align		4
.L_278:
        /*013c*/ 	.word	index@(.nv.constant0._ZN3cub18CUB_300001_SM_10006detail10merge_sort30DeviceMergeSortBlockSortKernelINS2_10policy_hubIP8DataNodeE9Policy600ES6_PNS0_8NullTypeES6_SA_m11cmp_featureS5_S9_EEvbT0_T1_T2_T3_T4_PT6_PT7_T5_NS1_7vsmem_tE)
        /*0140*/ 	.short	0x0380
        /*0142*/ 	.short	0x0050


	//----- nvinfo : EIATTR_SW_WAR
	.align		4
.L_279:
        /*0144*/ 	.byte	0x04, 0x36
        /*0146*/ 	.short	(.L_281 - .L_280)
.L_280:
        /*0148*/ 	.word	0x00000008
.L_281:


//--------------------- .nv.info._ZN3cub18CUB_300001_SM_10006detail10merge_sort26DeviceMergeSortMergeKernelINS2_10policy_hubIP8DataNodeE9Policy600ES6_PNS0_8NullTypeES6_SA_j11cmp_featureS5_S9_EEvbT2_T3_T4_PT6_PT7_T5_PSE_SE_NS1_7vsmem_tE --------------------------
	.section	.nv.info._ZN3cub18CUB_300001_SM_10006detail10merge_sort26DeviceMergeSortMergeKernelINS2_10policy_hubIP8DataNodeE9Policy600ES6_PNS0_8NullTypeES6_SA_j11cmp_featureS5_S9_EEvbT2_T3_T4_PT6_PT7_T5_PSE_SE_NS1_7vsmem_tE,"",@"SHT_CUDA_INFO"
	.sectionflags	@""
	.align	4


	//----- nvinfo : EIATTR_CUDA_API_VERSION
	.align		4
        /*0000*/ 	.byte	0x04, 0x37
        /*0002*/ 	.short	(.L_283 - .L_282)
.L_282:
        /*0004*/ 	.word	0x00000082


	//----- nvinfo : EIATTR_KPARAM_INFO
	.align		4
.L_283:
        /*0008*/ 	.byte	0x04, 0x17
        /*000a*/ 	.short	(.L_285 - .L_284)
.L_284:
        /*000c*/ 	.word	0x00000000
        /*0010*/ 	.short	0x0009
        /*0012*/ 	.short	0x0048
        /*0014*/ 	.byte	0x00, 0xf0, 0x21, 0x00


	//----- nvinfo : EIATTR_KPARAM_INFO
	.align		4
.L_285:
        /*0018*/ 	.byte	0x04, 0x17
        /*001a*/ 	.short	(.L_287 - .L_286)
.L_286:
        /*001c*/ 	.word	0x00000000
        /*0020*/ 	.short	0x0008
        /*0022*/ 	.short	0x0040
        /*0024*/ 	.byte	0x00, 0xf0, 0x11, 0x00


	//----- nvinfo : EIATTR_KPARAM_INFO
	.align		4
.L_287:
        /*0028*/ 	.byte	0x04, 0x17
        /*002a*/ 	.short	(.L_289 - .L_288)
.L_288:
        /*002c*/ 	.word	0x00000000
        /*0030*/ 	.short	0x0007
        /*0032*/ 	.short	0x0038
        /*0034*/ 	.byte	0x00, 0xf5, 0x21, 0x00


	//----- nvinfo : EIATTR_KPARAM_INFO
	.align		4
.L_289:
        /*0038*/ 	.byte	0x04, 0x17
        /*003a*/ 	.short	(.L_291 - .L_290)
.L_290:
        /*003c*/ 	.word	0x00000000
        /*0040*/ 	.short	0x0006
        /*0042*/ 	.short	0x0030
        /*0044*/ 	.byte	0x00, 0xf0, 0x11, 0x00


	//----- nvinfo : EIATTR_KPARAM_INFO
	.align		4
.L_291:
        /*0048*/ 	.byte	0x04, 0x17
        /*004a*/ 	.short	(.L_293 - .L_292)
.L_292:
        /*004c*/ 	.word	0x00000000
        /*0050*/ 	.short	0x0005
        /*0052*/ 	.short	0x0028
        /*0054*/ 	.byte	0x00, 0xf5, 0x21, 0x00


	//----- nvinfo : EIATTR_KPARAM_INFO
	.align		4
.L_293:
        /*0058*/ 	.byte	0x04, 0x17
        /*005a*/ 	.short	(.L_295 - .L_294)
.L_294:
        /*005c*/ 	.word	0x00000000
        /*0060*/ 	.short	0x0004
        /*0062*/ 	.short	0x0020
        /*0064*/ 	.byte	0x00, 0xf5, 0x21, 0x00


	//----- nvinfo : EIATTR_KPARAM_INFO
	.align		4
.L_295:
        /*0068*/ 	.byte	0x04, 0x17
        /*006a*/ 	.short	(.L_297 - .L_296)
.L_296:
        /*006c*/ 	.word	0x00000000
        /*0070*/ 	.short	0x0003
        /*0072*/ 	.short	0x0018
        /*0074*/ 	.byte	0x00, 0xf0, 0x11, 0x00


	//----- nvinfo : EIATTR_KPARAM_INFO
	.align		4
.L_297:
        /*0078*/ 	.byte	0x04, 0x17
        /*007a*/ 	.short	(.L_299 - .L_298)
.L_298:
        /*007c*/ 	.word	0x00000000
        /*0080*/ 	.short	0x0002
        /*0082*/ 	.short	0x0010
        /*0084*/ 	.byte	0x00, 0xf5, 0x21, 0x00


	//----- nvinfo : EIATTR_KPARAM_INFO
	.align		4
.L_299:
        /*0088*/ 	.byte	0x04, 0x17
        /*008a*/ 	.short	(.L_301 - .L_300)
.L_300:
        /*008c*/ 	.word	0x00000000
        /*0090*/ 	.short	0x0001
        /*0092*/ 	.short	0x0008
        /*0094*/ 	.byte	0x00, 0xf5, 0x21, 0x00


	//----- nvinfo : EIATTR_KPARAM_INFO
	.align		4
.L_301:
        /*0098*/ 	.byte	0x04, 0x17
        /*009a*/ 	.short	(.L_303 - .L_302)
.L_302:
        /*009c*/ 	.word	0x00000000
        /*00a0*/ 	.short	0x0000
        /*00a2*/ 	.short	0x0000
        /*00a4*/ 	.byte	0x00, 0xf0, 0x05, 0x00


	//----- nvinfo : EIATTR_SPARSE_MMA_MASK
	.align		4
.L_303:
        /*00a8*/ 	.byte	0x03, 0x50
        /*00aa*/ 	.short	0x0000


	//----- nvinfo : EIATTR_MAXREG_COUNT
	.align		4
        /*00ac*/ 	.byte	0x03, 0x1b
        /*00ae*/ 	.short	0x00ff


	//----- nvinfo : EIATTR_NUM_BARRIERS
	.align		4
        /*00b0*/ 	.byte	0x02, 0x4c
        /*00b2*/ 	.byte	0x01
	.zero		1


	//----- nvinfo : EIATTR_MERCURY_ISA_VERSION
	.align		4
        /*00b4*/ 	.byte	0x03, 0x5f
        /*00b6*/ 	.short	0x0101


	//----- nvinfo : EIATTR_COOP_GROUP_MASK_REGIDS
	.align		4
        /*00b8*/ 	.byte	0x04, 0x29
        /*00ba*/ 	.short	(.L_305 - .L_304)


	//   ....[0]....
.L_304:
        /*00bc*/ 	.word	0xffffffff


	//   ....[1]....
        /*00c0*/ 	.word	0xffffffff


	//   ....[2]....
        /*00c4*/ 	.word	0xffffffff


	//   ....[3]....
        /*00c8*/ 	.word	0xffffffff


	//----- nvinfo : EIATTR_COOP_GROUP_INSTR_OFFSETS
	.align		4
.L_305:
        /*00cc*/ 	.byte	0x04, 0x28
        /*00ce*/ 	.short	(.L_307 - .L_306)


	//   ....[0]....
.L_306:
        /*00d0*/ 	.word	0x00001160


	//   ....[1]....
        /*00d4*/ 	.word	0x000013c0


	//   ....[2]....
        /*00d8*/ 	.word	0x00002640


	//   ....[3]....
        /*00dc*/ 	.word	0x00002920


	//----- nvinfo : EIATTR_VRC_CTA_INIT_COUNT
	.align		4
.L_307:
        /*00e0*/ 	.byte	0x02, 0x4a
	.zero		1
	.zero		1


	//----- nvinfo : EIATTR_EXIT_INSTR_OFFSETS
	.align		4
        /*00e4*/ 	.byte	0x04, 0x1c
        /*00e6*/ 	.short	(.L_309 - .L_308)


	//   ....[0]....
.L_308:
        /*00e8*/ 	.word	0x000012b0


	//   ....[1]....
        /*00ec*/ 	.word	0x00001510


	//   ....[2]....
        /*00f0*/ 	.word	0x00002750


	//   ....[3]....
        /*00f4*/ 	.word	0x00002820


	//   ....[4]....
        /*00f8*/ 	.word	0x00002a30


	//   ....[5]....
        /*00fc*/ 	.word	0x00002b00


	//----- nvinfo : EIATTR_MAX_THREADS
	.align		4
.L_309:
        /*0100*/ 	.byte	0x04, 0x05
        /*0102*/ 	.short	(.L_311 - .L_310)
.L_310:
        /*0104*/ 	.word	0x00000100
        /*0108*/ 	.word	0x00000001
        /*010c*/ 	.word	0x00000001


	//----- nvinfo : EIATTR_CRS_STACK_SIZE
	.align		4
.L_311:
        /*0110*/ 	.byte	0x04, 0x1e
        /*0112*/ 	.short	(.L_313 - .L_312)
.L_312:
        /*0114*/ 	.word	0x00000000


	//----- nvinfo : EIATTR_CBANK_PARAM_SIZE
	.align		4
.L_313:
        /*0118*/ 	.byte	0x03, 0x19
        /*011a*/ 	.short	0x0050


	//----- nvinfo : EIATTR_PARAM_CBANK
	.align		4
        /*011c*/ 	.byte	0x04, 0x0a
        /*011e*/ 	.short	(.L_315 - .L_314)
	.align		4
.L_314:
        /*0120*/ 	.word	index@(.nv.constant0._ZN3cub18CUB_300001_SM_10006detail10merge_sort26DeviceMergeSortMergeKernelINS2_10policy_hubIP8DataNodeE9Policy600ES6_PNS0_8NullTypeES6_SA_j11cmp_featureS5_S9_EEvbT2_T3_T4_PT6_PT7_T5_PSE_SE_NS1_7vsmem_tE)
        /*0124*/ 	.short	0x0380
        /*0126*/ 	.short	0x0050


	//----- nvinfo : EIATTR_SW_WAR
	.align		4
.L_315:
        /*0128*/ 	.byte	0x04, 0x36
        /*012a*/ 	.short	(.L_317 - .L_316)
.L_316:
        /*012c*/ 	.word	0x00000008
.L_317:


//--------------------- .nv.info._ZN3cub18CUB_300001_SM_10006detail10merge_sort30DeviceMergeSortPartitionKernelIP8DataNodej11cmp_featureS4_EEvbT_PT2_T0_SA_PSA_T1_SA_i --------------------------
	.section	.nv.info._ZN3cub18CUB_300001_SM_10006detail10merge_sort30DeviceMergeSortPartitionKernelIP8DataNodej11cmp_featureS4_EEvbT_PT2_T0_SA_PSA_T1_SA_i,"",@"SHT_CUDA_INFO"
	.sectionflags	@""
	.align	4


	//----- nvinfo : EIATTR_CUDA_API_VERSION
	.align		4
        /*0000*/ 	.byte	0x04, 0x37
        /*0002*/ 	.short	(.L_319 - .L_318)
.L_318:
        /*0004*/ 	.word	0x00000082


	//----- nvinfo : EIATTR_KPARAM_INFO
	.align		4
.L_319:
        /*0008*/ 	.byte	0x04, 0x17
        /*000a*/ 	.short	(.L_321 - .L_320)
.L_320:
        /*000c*/ 	.word	0x00000000
        /*0010*/ 	.short	0x0008
        /*0012*/ 	.short	0x0030
        /*0014*/ 	.byte	0x00, 0xf0, 0x11, 0x00


	//----- nvinfo : EIATTR_KPARAM_INFO
	.align		4
.L_321:
        /*0018*/ 	.byte	0x04, 0x17
        /*001a*/ 	.short	(.L_323 - .L_322)
.L_322:
        /*001c*/ 	.word	0x00000000
        /*0020*/ 	.short	0x0007
        /*0022*/ 	.short	0x002c
        /*0024*/ 	.byte	0x00, 0xf0, 0x11, 0x00


	//----- nvinfo : EIATTR_KPARAM_INFO
	.align		4
.L_323:
        /*0028*/ 	.byte	0x04, 0x17
        /*002a*/ 	.short	(.L_325 - .L_324)
.L_324:
        /*002c*/ 	.word	0x00000000
        /*0030*/ 	.short	0x0006
        /*0032*/ 	.short	0x0028
        /*0034*/ 	.byte	0x00, 0xf0, 0x11, 0x00


	//----- nvinfo : EIATTR_KPARAM_INFO
	.align		4
.L_325:
        /*0038*/ 	.byte	0x04, 0x17
        /*003a*/ 	.short	(.L_327 - .L_326)
.L_326:
        /*003c*/ 	.word	0x00000000
        /*0040*/ 	.short	0x0005
        /*0042*/ 	.short	0x0020
        /*0044*/ 	.byte	0x00, 0xf5, 0x21, 0x00


	//----- nvinfo : EIATTR_KPARAM_INFO
	.align		4
.L_327:
        /*0048*/ 	.byte	0x04, 0x17
        /*004a*/ 	.short	(.L_329 - .L_328)
.L_328:
        /*004c*/ 	.word	0x00000000
        /*0050*/ 	.short	0x0004
        /*0052*/ 	.short	0x001c
        /*0054*/ 	.byte	0x00, 0xf0, 0x11, 0x00


	//----- nvinfo : EIATTR_KPARAM_INFO
	.align		4
.L_329:
        /*0058*/ 	.byte	0x04, 0x17
        /*005a*/ 	.short	(.L_331 - .L_330)
.L_330:
        /*005c*/ 	.word	0x00000000
        /*0060*/ 	.short	0x0003
        /*0062*/ 	.short	0x0018
        /*0064*/ 	.byte	0x00, 0xf0, 0x11, 0x00


	//----- nvinfo : EIATTR_KPARAM_INFO
	.align		4
.L_331:
        /*0068*/ 	.byte	0x04, 0x17
        /*006a*/ 	.short	(.L_333 - .L_332)
.L_332:
        /*006c*/ 	.word	0x00000000
        /*0070*/ 	.short	0x0002
        /*0072*/ 	.short	0x0010
        /*0074*/ 	.byte	0x00, 0xf5, 0x21, 0x00


	//----- nvinfo : EIATTR_KPARAM_INFO
	.align		4
.L_333:
        /*0078*/ 	.byte	0x04, 0x17
        /*007a*/ 	.short	(.L_335 - .L_334)
.L_334:
        /*007c*/ 	.word	0x00000000
        /*0080*/ 	.short	0x0001
        /*0082*/ 	.short	0x0008
        /*0084*/ 	.byte	0x00, 0xf5, 0x21, 0x00


	//----- nvinfo : EIATTR_KPARAM_INFO
	.align		4
.L_335:
        /*0088*/ 	.byte	0x04, 0x17
        /*008a*/ 	.short	(.L_337 - .L_336)
.L_336:
        /*008c*/ 	.word	0x00000000
        /*0090*/ 	.short	0x0000
        /*0092*/ 	.short	0x0000
        /*0094*/ 	.byte	0x00, 0xf0, 0x05, 0x00


	//----- nvinfo : EIATTR_SPARSE_MMA_MASK
	.align		4
.L_337:
        /*0098*/ 	.byte	0x03, 0x50
        /*009a*/ 	.short	0x0000


	//----- nvinfo : EIATTR_MAXREG_COUNT
	.align		4
        /*009c*/ 	.byte	0x03, 0x1b
        /*009e*/ 	.short	0x00ff


	//----- nvinfo : EIATTR_MERCURY_ISA_VERSION
	.align		4
        /*00a0*/ 	.byte	0x03, 0x5f
        /*00a2*/ 	.short	0x0101


	//----- nvinfo : EIATTR_VRC_CTA_INIT_COUNT
	.align		4
        /*00a4*/ 	.byte	0x02, 0x4a
	.zero		1
	.zero		1


	//----- nvinfo : EIATTR_EXIT_INSTR_OFFSETS
	.align		4
        /*00a8*/ 	.byte	0x04, 0x1c
        /*00aa*/ 	.short	(.L_339 - .L_338)


	//   ....[0]....
.L_338:
        /*00ac*/ 	.word	0x00000080


	//   ....[1]....
        /*00b0*/ 	.word	0x000001f0


	//   ....[2]....
        /*00b4*/ 	.word	0x00000ce0


	//----- nvinfo : EIATTR_CRS_STACK_SIZE
	.align		4
.L_339:
        /*00b8*/ 	.byte	0x04, 0x1e
        /*00ba*/ 	.short	(.L_341 - .L_340)
.L_340:
        /*00bc*/ 	.word	0x00000000


	//----- nvinfo : EIATTR_CBANK_PARAM_SIZE
	.align		4
.L_341:
        /*00c0*/ 	.byte	0x03, 0x19
        /*00c2*/ 	.short	0x0034


	//----- nvinfo : EIATTR_PARAM_CBANK
	.align		4
        /*00c4*/ 	.byte	0x04, 0x0a
        /*00c6*/ 	.short	(.L_343 - .L_342)
	.align		4
.L_342:
        /*00c8*/ 	.word	index@(.nv.constant0._ZN3cub18CUB_300001_SM_10006detail10merge_sort30DeviceMergeSortPartitionKernelIP8DataNodej11cmp_featureS4_EEvbT_PT2_T0_SA_PSA_T1_SA_i)
        /*00cc*/ 	.short	0x0380
        /*00ce*/ 	.short	0x0034


	//----- nvinfo : EIATTR_SW_WAR
	.align		4
.L_343:
        /*00d0*/ 	.byte	0x04, 0x36
        /*00d2*/ 	.short	(.L_345 - .L_344)
.L_344:
        /*00d4*/ 	.word	0x00000008
.L_345:


//--------------------- .nv.info._ZN3cub18CUB_300001_SM_10006detail10merge_sort30DeviceMergeSortBlockSortKernelINS2_10policy_hubIP8DataNodeE9Policy600ES6_PNS0_8NullTypeES6_SA_j11cmp_featureS5_S9_EEvbT0_T1_T2_T3_T4_PT6_PT7_T5_NS1_7vsmem_tE --------------------------
	.section	.nv.info._ZN3cub18CUB_300001_SM_10006detail10merge_sort30DeviceMergeSortBlockSortKernelINS2_10policy_hubIP8DataNodeE9Policy600ES6_PNS0_8NullTypeES6_SA_j11cmp_featureS5_S9_EEvbT0_T1_T2_T3_T4_PT6_PT7_T5_NS1_7vsmem_tE,"",@"SHT_CUDA_INFO"
	.sectionflags	@""
	.align	4


	//----- nvinfo : EIATTR_CUDA_API_VERSION
	.align		4
        /*0000*/ 	.byte	0x04, 0x37
        /*0002*/ 	.short	(.L_347 - .L_346)
.L_346:
        /*0004*/ 	.word	0x00000082


	//----- nvinfo : EIATTR_KPARAM_INFO
	.align		4
.L_347:
        /*0008*/ 	.byte	0x04, 0x17
        /*000a*/ 	.short	(.L_349 - .L_348)
.L_348:
        /*000c*/ 	.word	0x00000000
        /*0010*/ 	.short	0x0009
        /*0012*/ 	.short	0x0048
        /*0014*/ 	.byte	0x00, 0xf0, 0x21, 0x00


	//----- nvinfo : EIATTR_KPARAM_INFO
	.align		4
.L_349:
        /*0018*/ 	.byte	0x04, 0x17
        /*001a*/ 	.short	(.L_351 - .L_350)
.L_350:
        /*001c*/ 	.word	0x00000000
        /*0020*/ 	.short	0x0008
        /*0022*/ 	.short	0x0040
        /*0024*/ 	.byte	0x00, 0xf0, 0x11, 0x00


	//----- nvinfo : EIATTR_KPARAM_INFO
	.align		4
.L_351:
        /*0028*/ 	.byte	0x04, 0x17
        /*002a*/ 	.short	(.L_353 - .L_352)
.L_352:
        /*002c*/ 	.word	0x00000000
        /*0030*/ 	.short	0x0007
        /*0032*/ 	.short	0x0038
        /*0034*/ 	.byte	0x00, 0xf5, 0x21, 0x00


	//----- nvinfo : EIATTR_KPARAM_INFO
	.align		4
.L_353:
        /*0038*/ 	.byte	0x04, 0x17
        /*003a*/ 	.short	(.L_355 - .L_354)
.L_354:
        /*003c*/ 	.word	0x00000000
        /*0040*/ 	.short	0x0006
        /*0042*/ 	.short	0x0030
        /*0044*/ 	.byte	0x00, 0xf5, 0x21, 0x00


	//----- nvinfo : EIATTR_KPARAM_INFO
	.align		4
.L_355:
        /*0048*/ 	.byte	0x04, 0x17
        /*004a*/ 	.short	(.L_357 - .L_356)
.L_356:
        /*004c*/ 	.word	0x00000000
        /*0050*/ 	.short	0x0005
        /*0052*/ 	.short	0x0028
        /*0054*/ 	.byte	0x00, 0xf0, 0x11, 0x00


	//----- nvinfo : EIATTR_KPARAM_INFO
	.align		4
.L_357:
        /*0058*/ 	.byte	0x04, 0x17
        /*005a*/ 	.short	(.L_359 - .L_358)
.L_358:
        /*005c*/ 	.word	0x00000000
        /*0060*/ 	.short	0x0004
        /*0062*/ 	.short	0x0020
        /*0064*/ 	.byte	0x00, 0xf5, 0x21, 0x00


	//----- nvinfo : EIATTR_KPARAM_INFO
	.align		4
.L_359:
        /*0068*/ 	.byte	0x04, 0x17
        /*006a*/ 	.short	(.L_361 - .L_360)
.L_360:
        /*006c*/ 	.word	0x00000000
        /*0070*/ 	.short	0x0003
        /*0072*/ 	.short	0x0018
        /*0074*/ 	.byte	0x00, 0xf5, 0x21, 0x00


	//----- nvinfo : EIATTR_KPARAM_INFO
	.align		4
.L_361:
        /*0078*/ 	.byte	0x04, 0x17
        /*007a*/ 	.short	(.L_363 - .L_362)
.L_362:
        /*007c*/ 	.word	0x00000000
        /*0080*/ 	.short	0x0002
        /*0082*/ 	.short	0x0010
        /*0084*/ 	.byte	0x00, 0xf5, 0x21, 0x00


	//----- nvinfo : EIATTR_KPARAM_INFO
	.align		4
.L_363:
        /*0088*/ 	.byte	0x04, 0x17
        /*008a*/ 	.short	(.L_365 - .L_364)
.L_364:
        /*008c*/ 	.word	0x00000000
        /*0090*/ 	.short	0x0001
        /*0092*/ 	.short	0x0008
        /*0094*/ 	.byte	0x00, 0xf5, 0x21, 0x00


	//----- nvinfo : EIATTR_KPARAM_INFO
	.align		4
.L_365:
        /*0098*/ 	.byte	0x04, 0x17
        /*009a*/ 	.short	(.L_367 - .L_366)
.L_366:
        /*009c*/ 	.word	0x00000000
        /*00a0*/ 	.short	0x0000
        /*00a2*/ 	.short	0x0000
        /*00a4*/ 	.byte	0x00, 0xf0, 0x05, 0x00


	//----- nvinfo : EIATTR_SPARSE_MMA_MASK
	.align		4
.L_367:
        /*00a8*/ 	.byte	0x03, 0x50
        /*00aa*/ 	.short	0x0000


	//----- nvinfo : EIATTR_MAXREG_COUNT
	.align		4
        /*00ac*/ 	.byte	0x03, 0x1b
        /*00ae*/ 	.short	0x00ff


	//----- nvinfo : EIATTR_NUM_BARRIERS
	.align		4
        /*00b0*/ 	.byte	0x02, 0x4c
        /*00b2*/ 	.byte	0x01
	.zero		1


	//----- nvinfo : EIATTR_MERCURY_ISA_VERSION
	.align		4
        /*00b4*/ 	.byte	0x03, 0x5f
        /*00b6*/ 	.short	0x0101


	//----- nvinfo : EIATTR_UNUSED_LOAD_BYTE_OFFSET
	.align		4
        /*00b8*/ 	.byte	0x04, 0x44
        /*00ba*/ 	.short	(.L_369 - .L_368)


	//   ....[0]....
.L_368:
        /*00bc*/ 	.word	0x000001f0
        /*00c0*/ 	.word	0x0000000f


	//----- nvinfo : EIATTR_COOP_GROUP_MASK_REGIDS
	.align		4
.L_369:
        /*00c4*/ 	.byte	0x04, 0x29
        /*00c6*/ 	.short	(.L_371 - .L_370)


	//   ....[0]....
.L_370:
        /*00c8*/ 	.word	0xffffffff


	//   ....[1]....
        /*00cc*/ 	.word	0xffffffff


	//   ....[2]....
        /*00d0*/ 	.word	0xffffffff


	//   ....[3]....
        /*00d4*/ 	.word	0xffffffff


	//   ....[4]....
        /*00d8*/ 	.word	0xffffffff


	//   ....[5]....
        /*00dc*/ 	.word	0xffffffff


	//----- nvinfo : EIATTR_COOP_GROUP_INSTR_OFFSETS
	.align		4
.L_371:
        /*00e0*/ 	.byte	0x04, 0x28
        /*00e2*/ 	.short	(.L_373 - .L_372)


	//   ....[0]....
.L_372:
        /*00e4*/ 	.word	0x000002d0


	//   ....[1]....
        /*00e8*/ 	.word	0x00005e20


	//   ....[2]....
        /*00ec*/ 	.word	0x00006020


	//   ....[3]....
        /*00f0*/ 	.word	0x00006510


	//   ....[4]....
        /*00f4*/ 	.word	0x0000bf30


	//   ....[5]....
        /*00f8*/ 	.word	0x0000c1b0


	//----- nvinfo : EIATTR_VRC_CTA_INIT_COUNT
	.align		4
.L_373:
        /*00fc*/ 	.byte	0x02, 0x4a
	.zero		1
	.zero		1


	//----- nvinfo : EIATTR_EXIT_INSTR_OFFSETS
	.align		4
        /*0100*/ 	.byte	0x04, 0x1c
        /*0102*/ 	.short	(.L_375 - .L_374)


	//   ....[0]....
.L_374:
        /*0104*/ 	.word	0x00005f90


	//   ....[1]....
        /*0108*/ 	.word	0x00006190


	//   ....[2]....
        /*010c*/ 	.word	0x0000c040


	//   ....[3]....
        /*0110*/ 	.word	0x0000c110


	//   ....[4]....
        /*0114*/ 	.word	0x0000c2c0


	//   ....[5]....
        /*0118*/ 	.word	0x0000c390


	//----- nvinfo : EIATTR_MAX_THREADS
	.align		4
.L_375:
        /*011c*/ 	.byte	0x04, 0x05
        /*011e*/ 	.short	(.L_377 - .L_376)
.L_376:
        /*0120*/ 	.word	0x00000100
        /*0124*/ 	.word	0x00000001
        /*0128*/ 	.word	0x00000001


	//----- nvinfo : EIATTR_CRS_STACK_SIZE
	.align		4
.L_377:
        /*012c*/ 	.byte	0x04, 0x1e
        /*012e*/ 	.short	(.L_379 - .L_378)
.L_378:
        /*0130*/ 	.word	0x00000000


	//----- nvinfo : EIATTR_CBANK_PARAM_SIZE
	.align		4
.L_379:
        /*0134*/ 	.byte	0x03, 0x19
        /*0136*/ 	.short	0x0050


	//----- nvinfo : EIATTR_PARAM_CBANK
	.align		4
        /*0138*/ 	.byte	0x04, 0x0a
        /*013a*/ 	.short	(.L_381 - .L_380)
	.align		4
.L_380:
        /*013c*/ 	.word	index@(.nv.constant0._ZN3cub18CUB_300001_SM_10006detail10merge_sort30DeviceMergeSortBlockSortKernelINS2_10policy_hubIP8DataNodeE9Policy600ES6_PNS0_8NullTypeES6_SA_j11cmp_featureS5_S9_EEvbT0_T1_T2_T3_T4_PT6_PT7_T5_NS1_7vsmem_tE)
        /*0140*/ 	.short	0x0380
        /*0142*/ 	.short	0x0050


	//----- nvinfo : EIATTR_SW_WAR
	.align		4
.L_381:
        /*0144*/ 	.byte	0x04, 0x36
        /*0146*/ 	.short	(.L_383 - .L_382)
.L_382:
        /*0148*/ 	.word	0x00000008
.L_383:


//--------------------- .nv.info._ZN3cub18CUB_300001_SM_10006detail6reduce28DeviceReduceSingleTileKernelINS2_10policy_hubIlyN4cuda3std3__44plusIlEEE10Policy1000EPlSC_iS9_llNS7_10__identityEEEvT0_T1_T2_T3_T4_T6_ --------------------------
	.section	.nv.info._ZN3cub18CUB_300001_SM_10006detail6reduce28DeviceReduceSingleTileKernelINS2_10policy_hubIlyN4cuda3std3__44plusIlEEE10Policy1000EPlSC_iS9_llNS7_10__identityEEEvT0_T1_T2_T3_T4_T6_,"",@"SHT_CUDA_INFO"
	.sectionflags	@""
	.align	4


	//----- nvinfo : EIATTR_CUDA_API_VERSION
	.align		4
        /*0000*/ 	.byte	0x04, 0x37
        /*0002*/ 	.short	(.L_385 - .L_384)
.L_384:
        /*0004*/ 	.word	0x00000082


	//----- nvinfo : EIATTR_KPARAM_INFO
	.align		4
.L_385:
        /*0008*/ 	.byte	0x04, 0x17
        /*000a*/ 	.short	(.L_387 - .L_386)
.L_386:
        /*000c*/ 	.word	0x00000000
        /*0010*/ 	.short	0x0005
        /*0012*/ 	.short	0x0020
        /*0014*/ 	.byte	0x00, 0xf0, 0x05, 0x00


	//----- nvinfo : EIATTR_KPARAM_INFO
	.align		4
.L_387:
        /*0018*/ 	.byte	0x04, 0x17
        /*001a*/ 	.short	(.L_389 - .L_388)
.L_388:
        /*001c*/ 	.word	0x00000000
        /*0020*/ 	.short	0x0004
        /*0022*/ 	.short	0x0018
        /*0024*/ 	.byte	0x00, 0xf0, 0x21, 0x00


	//----- nvinfo : EIATTR_KPARAM_INFO
	.align		4
.L_389:
        /*0028*/ 	.byte	0x04, 0x17
        /*002a*/ 	.short	(.L_391 - .L_390)
.L_390:
        /*002c*/ 	.word	0x00000000
        /*0030*/ 	.short	0x0003
        /*0032*/ 	.short	0x0014
        /*0034*/ 	.byte	0x00, 0xf0, 0x05, 0x00


	//----- nvinfo : EIATTR_KPARAM_INFO
	.align		4
.L_391:
        /*0038*/ 	.byte	0x04, 0x17
        /*003a*/ 	.short	(.L_393 - .L_392)
.L_392:
        /*003c*/ 	.word	0x00000000
        /*0040*/ 	.short	0x0002
        /*0042*/ 	.short	0x0010
        /*0044*/ 	.byte	0x00, 0xf0, 0x11, 0x00


	//----- nvinfo : EIATTR_KPARAM_INFO
	.align		4
.L_393:
        /*0048*/ 	.byte	0x04, 0x17
        /*004a*/ 	.short	(.L_395 - .L_394)
.L_394:
        /*004c*/ 	.word	0x00000000
        /*0050*/ 	.short	0x0001
        /*0052*/ 	.short	0x0008
        /*0054*/ 	.byte	0x00, 0xf5, 0x21, 0x00


	//----- nvinfo : EIATTR_KPARAM_INFO
	.align		4
.L_395:
        /*0058*/ 	.byte	0x04, 0x17
        /*005a*/ 	.short	(.L_397 - .L_396)
.L_396:
        /*005c*/ 	.word	0x00000000
        /*0060*/ 	.short	0x0000
        /*0062*/ 	.short	0x0000
        /*0064*/ 	.byte	0x00, 0xf5, 0x21, 0x00


	//----- nvinfo : EIATTR_SPARSE_MMA_MASK
	.align		4
.L_397:
        /*0068*/ 	.byte	0x03, 0x50
        /*006a*/ 	.short	0x0000


	//----- nvinfo : EIATTR_MAXREG_COUNT
	.align		4
        /*006c*/ 	.byte	0x03, 0x1b
        /*006e*/ 	.short	0x0080


	//----- nvinfo : EIATTR_NUM_BARRIERS
	.align		4
        /*0070*/ 	.byte	0x02, 0x4c
        /*0072*/ 	.byte	0x01
	.zero		1


	//----- nvinfo : EIATTR_MERCURY_ISA_VERSION
	.align		4
        /*0074*/ 	.byte	0x03, 0x5f
        /*0076*/ 	.short	0x0101


	//----- nvinfo : EIATTR_COOP_GROUP_MASK_REGIDS
	.align		4
        /*0078*/ 	.byte	0x04, 0x29
        /*007a*/ 	.short	(.L_399 - .L_398)


	//   ....[0]....
.L_398:
        /*007c*/ 	.word	0xffffffff


	//   ....[1]....
        /*0080*/ 	.word	0xffffffff


	//   ....[2]....
        /*0084*/ 	.word	0xffffffff


	//   ....[3]....
        /*0088*/ 	.word	0xffffffff


	//   ....[4]....
        /*008c*/ 	.word	0xffffffff


	//   ....[5]....
        /*0090*/ 	.word	0xffffffff


	//   ....[6]....
        /*0094*/ 	.word	0xffffffff


	//   ....[7]....
        /*0098*/ 	.word	0xffffffff


	//   ....[8]....
        /*009c*/ 	.word	0xffffffff


	//   ....[9]....
        /*00a0*/ 	.word	0xffffffff


	//   ....[10]....
        /*00a4*/ 	.word	0xffffffff


	//   ....[11]....
        /*00a8*/ 	.word	0xffffffff


	//   ....[12]....
        /*00ac*/ 	.word	0xffffffff


	//   ....[13]....
        /*00b0*/ 	.word	0xffffffff


	//   ....[14]....
        /*00b4*/ 	.word	0xffffffff


	//   ....[15]....
        /*00b8*/ 	.word	0xffffffff


	//   ....[16]....
        /*00bc*/ 	.word	0xffffffff


	//   ....[17]....
        /*00c0*/ 	.word	0xffffffff


	//   ....[18]....
        /*00c4*/ 	.word	0xffffffff


	//   ....[19]....
        /*00c8*/ 	.word	0xffffffff


	//   ....[20]....
        /*00cc*/ 	.word	0xffffffff


	//   ....[21]....
        /*00d0*/ 	.word	0xffffffff


	//   ....[22]....
        /*00d4*/ 	.word	0xffffffff


	//   ....[23]....
        /*00d8*/ 	.word	0xffffffff


	//   ....[24]....
        /*00dc*/ 	.word	0xffffffff


	//   ....[25]....
        /*00e0*/ 	.word	0xffffffff


	//   ....[26]....
        /*00e4*/ 	.word	0xffffffff


	//   ....[27]....
        /*00e8*/ 	.word	0xffffffff


	//   ....[28]....
        /*00ec*/ 	.word	0xffffffff


	//   ....[29]....
        /*00f0*/ 	.word	0xffffffff


	//----- nvinfo : EIATTR_COOP_GROUP_INSTR_OFFSETS
	.align		4
.L_399:
        /*00f4*/ 	.byte	0x04, 0x28
        /*00f6*/ 	.short	(.L_401 - .L_400)


	//   ....[0]....
.L_400:
        /*00f8*/ 	.word	0x00000970


	//   ....[1]....
        /*00fc*/ 	.word	0x00000980


	//   ....[2]....
        /*0100*/ 	.word	0x000009e0


	//   ....[3]....
        /*0104*/ 	.word	0x00000a00


	//   ....[4]....
        /*0108*/ 	.word	0x00000a50


	//   ....[5]....
        /*010c*/ 	.word	0x00000a70


	//   ....[6]....
        /*0110*/ 	.word	0x00000ab0


	//   ....[7]....
        /*0114*/ 	.word	0x00000af0


	//   ....[8]....
        /*0118*/ 	.word	0x00000b40


	//   ....[9]....
        /*011c*/ 	.word	0x00000b80


	//   ....[10]....
        /*0120*/ 	.word	0x00000e80


	//   ....[11]....
        /*0124*/ 	.word	0x00000e90


	//   ....[12]....
        /*0128*/ 	.word	0x00000f10


	//   ....[13]....
        /*012c*/ 	.word	0x00000f30


	//   ....[14]....
        /*0130*/ 	.word	0x00000f70


	//   ....[15]....
        /*0134*/ 	.word	0x00000fb0


	//   ....[16]....
        /*0138*/ 	.word	0x00001010


	//   ....[17]....
        /*013c*/ 	.word	0x00001040


	//   ....[18]....
        /*0140*/ 	.word	0x00001080


	//   ....[19]....
        /*0144*/ 	.word	0x000010c0


	//   ....[20]....
        /*0148*/ 	.word	0x000021b0


	//   ....[21]....
        /*014c*/ 	.word	0x000021c0


	//   ....[22]....
        /*0150*/ 	.word	0x00002240


	//   ....[23]....
        /*0154*/ 	.word	0x00002250


	//   ....[24]....
        /*0158*/ 	.word	0x000022b0


	//   ....[25]....
        /*015c*/ 	.word	0x000022d0


	//   ....[26]....
        /*0160*/ 	.word	0x00002310


	//   ....[27]....
        /*0164*/ 	.word	0x00002340


	//   ....[28]....
        /*0168*/ 	.word	0x00002380


	//   ....[29]....
        /*016c*/ 	.word	0x000023e0


	//----- nvinfo : EIATTR_VRC_CTA_INIT_COUNT
	.align		4
.L_401:
        /*0170*/ 	.byte	0x02, 0x4a
	.zero		1
	.zero		1


	//----- nvinfo : EIATTR_EXIT_INSTR_OFFSETS
	.align		4
        /*0174*/ 	.byte	0x04, 0x1c
        /*0176*/ 	.short	(.L_403 - .L_402)


	//   ....[0]....
.L_402:
        /*0178*/ 	.word	0x00000080


	//   ....[1]....
        /*017c*/ 	.word	0x000000c0


	//   ....[2]....
        /*0180*/ 	.word	0x00002650


	//   ....[3]....
        /*0184*/ 	.word	0x000026b0


	//----- nvinfo : EIATTR_MAX_THREADS
	.align		4
.L_403:
        /*0188*/ 	.byte	0x04, 0x05
        /*018a*/ 	.short	(.L_405 - .L_404)
.L_404:
        /*018c*/ 	.word	0x00000200
        /*0190*/ 	.word	0x00000001
        /*0194*/ 	.word	0x00000001


	//----- nvinfo : EIATTR_CRS_STACK_SIZE
	.align		4
.L_405:
        /*0198*/ 	.byte	0x04, 0x1e
        /*019a*/ 	.short	(.L_407 - .L_406)
.L_406:
        /*019c*/ 	.word	0x00000000


	//----- nvinfo : EIATTR_CBANK_PARAM_SIZE
	.align		4
.L_407:
        /*01a0*/ 	.byte	0x03, 0x19
        /*01a2*/ 	.short	0x0021


	//----- nvinfo : EIATTR_PARAM_CBANK
	.align		4
        /*01a4*/ 	.byte	0x04, 0x0a
        /*01a6*/ 	.short	(.L_409 - .L_408)
	.align		4
.L_408:
        /*01a8*/ 	.word	index@(.nv.constant0._ZN3cub18CUB_300001_SM_10006detail6reduce28DeviceReduceSingleTileKernelINS2_10policy_hubIlyN4cuda3std3__44plusIlEEE10Policy1000EPlSC_iS9_llNS7_10__identityEEEvT0_T1_T2_T3_T4_T6_)
        /*01ac*/ 	.short	0x0380
        /*01ae*/ 	.short	0x0021


	//----- nvinfo : EIATTR_SW_WAR
	.align		4
.L_409:
        /*01b0*/ 	.byte	0x04, 0x36
        /*01b2*/ 	.short	(.L_411 - .L_410)
.L_410:
        /*01b4*/ 	.word	0x00000008
.L_411:


//--------------------- .nv.info._ZN3cub18CUB_300001_SM_10006detail6reduce18DeviceReduceKernelINS2_10policy_hubIlyN4cuda3std3__44plusIlEEE10Policy1000EN6thrust24THRUST_300001_SM_1000_NS18transform_iteratorI11count_labelP8DataNodellEEyS9_lNS7_10__identityEEEvT0_PT3_T1_NS0_13GridEvenShareISN_EET2_T4_ --------------------------
	.section	.nv.info._ZN3cub18CUB_300001_SM_10006detail6reduce18DeviceReduceKernelINS2_10policy_hubIlyN4cuda3std3__44plusIlEEE10Policy1000EN6thrust24THRUST_300001_SM_1000_NS18transform_iteratorI11count_labelP8DataNodellEEyS9_lNS7_10__identityEEEvT0_PT3_T1_NS0_13GridEvenShareISN_EET2_T4_,"",@"SHT_CUDA_INFO"
	.sectionflags	@""
	.align	4


	//----- nvinfo : EIATTR_CUDA_API_VERSION
	.align		4
        /*0000*/ 	.byte	0x04, 0x37
        /*0002*/ 	.short	(.L_413 - .L_412)
.L_412:
        /*0004*/ 	.word	0x00000082


	//----- nvinfo : EIATTR_KPARAM_INFO
	.align		4
.L_413:
        /*0008*/ 	.byte	0x04, 0x17
        /*000a*/ 	.short	(.L_415 - .L_414)
.L_414:
        /*000c*/ 	.word	0x00000000
        /*0010*/ 	.short	0x0005
        /*0012*/ 	.short	0x0069
        /*0014*/ 	.byte	0x00, 0xf0, 0x05, 0x00


	//----- nvinfo : EIATTR_KPARAM_INFO
	.align		4
.L_415:
        /*0018*/ 	.byte	0x04, 0x17
        /*001a*/ 	.short	(.L_417 - .L_416)
.L_416:
        /*001c*/ 	.word	0x00000000
        /*0020*/ 	.short	0x0004
        /*0022*/ 	.short	0x0068
        /*0024*/ 	.byte	0x00, 0xf0, 0x05, 0x00


	//----- nvinfo : EIATTR_KPARAM_INFO
	.align		4
.L_417:
        /*0028*/ 	.byte	0x04, 0x17
        /*002a*/ 	.short	(.L_419 - .L_418)
.L_418:
        /*002c*/ 	.word	0x00000000
        /*0030*/ 	.short	0x0003
        /*0032*/ 	.short	0x0020
        /*0034*/ 	.byte	0x00, 0xf0, 0x21, 0x01


	//----- nvinfo : EIATTR_KPARAM_INFO
	.align		4
.L_419:
        /*0038*/ 	.byte	0x04, 0x17
        /*003a*/ 	.short	(.L_421 - .L_420)
.L_420:
        /*003c*/ 	.word	0x00000000
        /*0040*/ 	.short	0x0002
        /*0042*/ 	.short	0x0018
        /*0044*/ 	.byte	0x00, 0xf0, 0x21, 0x00


	//----- nvinfo : EIATTR_KPARAM_INFO
	.align		4
.L_421:
        /*0048*/ 	.byte	0x04, 0x17
        /*004a*/ 	.short	(.L_423 - .L_422)
.L_422:
        /*004c*/ 	.word	0x00000000
        /*0050*/ 	.short	0x0001
        /*0052*/ 	.short	0x0010
        /*0054*/ 	.byte	0x00, 0xf5, 0x21, 0x00


	//----- nvinfo : EIATTR_KPARAM_INFO
	.align		4
.L_423:
        /*0058*/ 	.byte	0x04, 0x17
        /*005a*/ 	.short	(.L_425 - .L_424)
.L_424:
        /*005c*/ 	.word	0x00000000
        /*0060*/ 	.short	0x0000
        /*0062*/ 	.short	0x0000
        /*0064*/ 	.byte	0x00, 0xf0, 0x41, 0x00


	//----- nvinfo : EIATTR_SPARSE_MMA_MASK
	.align		4
.L_425:
        /*0068*/ 	.byte	0x03, 0x50
        /*006a*/ 	.short	0x0000


	//----- nvinfo : EIATTR_MAXREG_COUNT
	.align		4
        /*006c*/ 	.byte	0x03, 0x1b
        /*006e*/ 	.short	0x0080


	//----- nvinfo : EIATTR_NUM_BARRIERS
	.align		4
        /*0070*/ 	.byte	0x02, 0x4c
        /*0072*/ 	.byte	0x01
	.zero		1


	//----- nvinfo : EIATTR_MERCURY_ISA_VERSION
	.align		4
        /*0074*/ 	.byte	0x03, 0x5f
        /*0076*/ 	.short	0x0101


	//----- nvinfo : EIATTR_COOP_GROUP_MASK_REGIDS
	.align		4
        /*0078*/ 	.byte	0x04, 0x29
        /*007a*/ 	.short	(.L_427 - .L_426)


	//   ....[0]....
.L_426:
        /*007c*/ 	.word	0xffffffff


	//   ....[1]....
        /*0080*/ 	.word	0xffffffff


	//   ....[2]....
        /*0084*/ 	.word	0xffffffff


	//   ....[3]....
        /*0088*/ 	.word	0xffffffff


	//   ....[4]....
        /*008c*/ 	.word	0xffffffff


	//   ....[5]....
        /*0090*/ 	.word	0xffffffff


	//   ....[6]....
        /*0094*/ 	.word	0xffffffff


	//   ....[7]....
        /*0098*/ 	.word	0xffffffff


	//   ....[8]....
        /*009c*/ 	.word	0xffffffff


	//   ....[9]....
        /*00a0*/ 	.word	0xffffffff


	//   ....[10]....
        /*00a4*/ 	.word	0xffffffff


	//   ....[11]....
        /*00a8*/ 	.word	0xffffffff


	//   ....[12]....
        /*00ac*/ 	.word	0xffffffff


	//   ....[13]....
        /*00b0*/ 	.word	0xffffffff


	//   ....[14]....
        /*00b4*/ 	.word	0xffffffff


	//   ....[15]....
        /*00b8*/ 	.word	0xffffffff


	//   ....[16]....
        /*00bc*/ 	.word	0xffffffff


	//   ....[17]....
        /*00c0*/ 	.word	0xffffffff


	//   ....[18]....
        /*00c4*/ 	.word	0xffffffff


	//   ....[19]....
        /*00c8*/ 	.word	0xffffffff


	//   ....[20]....
        /*00cc*/ 	.word	0xffffffff


	//   ....[21]....
        /*00d0*/ 	.word	0xffffffff


	//   ....[22]....
        /*00d4*/ 	.word	0xffffffff


	//   ....[23]....
        /*00d8*/ 	.word	0xffffffff


	//   ....[24]....
        /*00dc*/ 	.word	0xffffffff


	//   ....[25]....
        /*00e0*/ 	.word	0xffffffff


	//   ....[26]....
        /*00e4*/ 	.word	0xffffffff


	//   ....[27]....
        /*00e8*/ 	.word	0xffffffff


	//   ....[28]....
        /*00ec*/ 	.word	0xffffffff


	//   ....[29]....
        /*00f0*/ 	.word	0xffffffff


	//----- nvinfo : EIATTR_COOP_GROUP_INSTR_OFFSETS
	.align		4
.L_427:
        /*00f4*/ 	.byte	0x04, 0x28
        /*00f6*/ 	.short	(.L_429 - .L_428)


	//   ....[0]....
.L_428:
        /*00f8*/ 	.word	0x00000e30


	//   ....[1]....
        /*00fc*/ 	.word	0x00000e40


	//   ....[2]....
        /*0100*/ 	.word	0x00000ea0


	//   ....[3]....
        /*0104*/ 	.word	0x00000ec0


	//   ....[4]....
        /*0108*/ 	.word	0x00000f10


	//   ....[5]....
        /*010c*/ 	.word	0x00000f30


	//   ....[6]....
        /*0110*/ 	.word	0x00000f70


	//   ....[7]....
        /*0114*/ 	.word	0x00000fb0


	//   ....[8]....
        /*0118*/ 	.word	0x00001020


	//   ....[9]....
        /*011c*/ 	.word	0x00001050


	//   ....[10]....
        /*0120*/ 	.word	0x00001350


	//   ....[11]....
        /*0124*/ 	.word	0x00001360


	//   ....[12]....
        /*0128*/ 	.word	0x000013e0


	//   ....[13]....
        /*012c*/ 	.word	0x00001400


	//   ....[14]....
        /*0130*/ 	.word	0x00001450


	//   ....[15]....
        /*0134*/ 	.word	0x000014b0


	//   ....[16]....
        /*0138*/ 	.word	0x000014f0


	//   ....[17]....
        /*013c*/ 	.word	0x00001520


	//   ....[18]....
        /*0140*/ 	.word	0x00001570


	//   ....[19]....
        /*0144*/ 	.word	0x000015d0


	//   ....[20]....
        /*0148*/ 	.word	0x00002ec0


	//   ....[21]....
        /*014c*/ 	.word	0x00002ed0


	//   ....[22]....
        /*0150*/ 	.word	0x00002f60


	//   ....[23]....
        /*0154*/ 	.word	0x00002f70


	//   ....[24]....
        /*0158*/ 	.word	0x00002fd0


	//   ....[25]....
        /*015c*/ 	.word	0x00002ff0


	//   ....[26]....
        /*0160*/ 	.word	0x00003030


	//   ....[27]....
        /*0164*/ 	.word	0x00003060


	//   ....[28]....
        /*0168*/ 	.word	0x000030b0


	//   ....[29]....
        /*016c*/ 	.word	0x00003100


	//----- nvinfo : EIATTR_VRC_CTA_INIT_COUNT
	.align		4
.L_429:
        /*0170*/ 	.byte	0x02, 0x4a
	.zero		1
	.zero		1


	//----- nvinfo : EIATTR_EXIT_INSTR_OFFSETS
	.align		4
        /*0174*/ 	.byte	0x04, 0x1c
        /*0176*/ 	.short	(.L_431 - .L_430)


	//   ....[0]....
.L_430:
        /*0178*/ 	.word	0x00003380


	//   ....[1]....
        /*017c*/ 	.word	0x000033f0


	//----- nvinfo : EIATTR_MAX_THREADS
	.align		4
.L_431:
        /*0180*/ 	.byte	0x04, 0x05
        /*0182*/ 	.short	(.L_433 - .L_432)
.L_432:
        /*0184*/ 	.word	0x00000200
        /*0188*/ 	.word	0x00000001
        /*018c*/ 	.word	0x00000001


	//----- nvinfo : EIATTR_CRS_STACK_SIZE
	.align		4
.L_433:
        /*0190*/ 	.byte	0x04, 0x1e
        /*0192*/ 	.short	(.L_435 - .L_434)
.L_434:
        /*0194*/ 	.word	0x00000000


	//----- nvinfo : EIATTR_CBANK_PARAM_SIZE
	.align		4
.L_435:
        /*0198*/ 	.byte	0x03, 0x19
        /*019a*/ 	.short	0x006a


	//----- nvinfo : EIATTR_PARAM_CBANK
	.align		4
        /*019c*/ 	.byte	0x04, 0x0a
        /*019e*/ 	.short	(.L_437 - .L_436)
	.align		4
.L_436:
        /*01a0*/ 	.word	index@(.nv.constant0._ZN3cub18CUB_300001_SM_10006detail6reduce18DeviceReduceKernelINS2_10policy_hubIlyN4cuda3std3__44plusIlEEE10Policy1000EN6thrust24THRUST_300001_SM_1000_NS18transform_iteratorI11count_labelP8DataNodellEEyS9_lNS7_10__identityEEEvT0_PT3_T1_NS0_13GridEvenShareISN_EET2_T4_)
        /*01a4*/ 	.short	0x0380
        /*01a6*/ 	.short	0x006a


	//----- nvinfo : EIATTR_SW_WAR
	.align		4
.L_437:
        /*01a8*/ 	.byte	0x04, 0x36
        /*01aa*/ 	.short	(.L_439 - .L_438)
.L_438:
        /*01ac*/ 	.word	0x00000008
.L_439:


//--------------------- .nv.info._ZN3cub18CUB_300001_SM_10006detail6reduce28DeviceReduceSingleTileKernelINS2_10policy_hubIlyN4cuda3std3__44plusIlEEE10Policy1000EN6thrust24THRUST_300001_SM_1000_NS18transform_iteratorI11count_labelP8DataNodellEEPlyS9_llNS7_10__identityEEEvT0_T1_T2_T3_T4_T6_ --------------------------
	.section	.nv.info._ZN3cub18CUB_300001_SM_10006detail6reduce28DeviceReduceSingleTileKernelINS2_10policy_hubIlyN4cuda3std3__44plusIlEEE10Policy1000EN6thrust24THRUST_300001_SM_1000_NS18transform_iteratorI11count_labelP8DataNodellEEPlyS9_llNS7_10__identityEEEvT0_T1_T2_T3_T4_T6_,"",@"SHT_CUDA_INFO"
	.sectionflags	@""
	.align	4


	//----- nvinfo : EIATTR_CUDA_API_VERSION
	.align		4
        /*0000*/ 	.byte	0x04, 0x37
        /*0002*/ 	.short	(.L_441 - .L_440)
.L_440:
        /*0004*/ 	.word	0x00000082


	//----- nvinfo : EIATTR_KPARAM_INFO
	.align		4
.L_441:
        /*0008*/ 	.byte	0x04, 0x17
        /*000a*/ 	.short	(.L_443 - .L_442)
.L_442:
        /*000c*/ 	.word	0x00000000
        /*0010*/ 	.short	0x0005
        /*0012*/ 	.short	0x0030
        /*0014*/ 	.byte	0x00, 0xf0, 0x05, 0x00


	//----- nvinfo : EIATTR_KPARAM_INFO
	.align		4
.L_443:
        /*0018*/ 	.byte	0x04, 0x17
        /*001a*/ 	.short	(.L_445 - .L_444)
.L_444:
        /*001c*/ 	.word	0x00000000
        /*0020*/ 	.short	0x0004
        /*0022*/ 	.short	0x0028
        /*0024*/ 	.byte	0x00, 0xf0, 0x21, 0x00


	//----- nvinfo : EIATTR_KPARAM_INFO
	.align		4
.L_445:
        /*0028*/ 	.byte	0x04, 0x17
        /*002a*/ 	.short	(.L_447 - .L_446)
.L_446:
        /*002c*/ 	.word	0x00000000
        /*0030*/ 	.short	0x0003
        /*0032*/ 	.short	0x0020
        /*0034*/ 	.byte	0x00, 0xf0, 0x05, 0x00


	//----- nvinfo : EIATTR_KPARAM_INFO
	.align		4
.L_447:
        /*0038*/ 	.byte	0x04, 0x17
        /*003a*/ 	.short	(.L_449 - .L_448)
.L_448:
        /*003c*/ 	.word	0x00000000
        /*0040*/ 	.short	0x0002
        /*0042*/ 	.short	0x0018
        /*0044*/ 	.byte	0x00, 0xf0, 0x21, 0x00


	//----- nvinfo : EIATTR_KPARAM_INFO
	.align		4
.L_449:
        /*0048*/ 	.byte	0x04, 0x17
        /*004a*/ 	.short	(.L_451 - .L_450)
.L_450:
        /*004c*/ 	.word	0x00000000
        /*0050*/ 	.short	0x0001
        /*0052*/ 	.short	0x0010
        /*0054*/ 	.byte	0x00, 0xf5, 0x21, 0x00


	//----- nvinfo : EIATTR_KPARAM_INFO
	.align		4
.L_451:
        /*0058*/ 	.byte	0x04, 0x17
        /*005a*/ 	.short	(.L_453 - .L_452)
.L_452:
        /*005c*/ 	.word	0x00000000
        /*0060*/ 	.short	0x0000
        /*0062*/ 	.short	0x0000
        /*0064*/ 	.byte	0x00, 0xf0, 0x41, 0x00


	//----- nvinfo : EIATTR_SPARSE_MMA_MASK
	.align		4
.L_453:
        /*0068*/ 	.byte	0x03, 0x50
        /*006a*/ 	.short	0x0000


	//----- nvinfo : EIATTR_MAXREG_COUNT
	.align		4
        /*006c*/ 	.byte	0x03, 0x1b
        /*006e*/ 	.short	0x0080


	//----- nvinfo : EIATTR_NUM_BARRIERS
	.align		4
        /*0070*/ 	.byte	0x02, 0x4c
        /*0072*/ 	.byte	0x01
	.zero		1


	//----- nvinfo : EIATTR_MERCURY_ISA_VERSION
	.align		4
        /*0074*/ 	.byte	0x03, 0x5f
        /*0076*/ 	.short	0x0101


	//----- nvinfo : EIATTR_COOP_GROUP_MASK_REGIDS
	.align		4
        /*0078*/ 	.byte	0x04, 0x29
        /*007a*/ 	.short	(.L_455 - .L_454)


	//   ....[0]....
.L_454:
        /*007c*/ 	.word	0xffffffff


	//   ....[1]....
        /*0080*/ 	.word	0xffffffff


	//   ....[2]....
        /*0084*/ 	.word	0xffffffff


	//   ....[3]....
        /*0088*/ 	.word	0xffffffff


	//   ....[4]....
        /*008c*/ 	.word	0xffffffff


	//   ....[5]....
        /*0090*/ 	.word	0xffffffff


	//   ....[6]....
        /*0094*/ 	.word	0xffffffff


	//   ....[7]....
        /*0098*/ 	.word	0xffffffff


	//   ....[8]....
        /*009c*/ 	.word	0xffffffff


	//   ....[9]....
        /*00a0*/ 	.word	0xffffffff


	//   ....[10]....
        /*00a4*/ 	.word	0xffffffff


	//   ....[11]....
        /*00a8*/ 	.word	0xffffffff


	//   ....[12]....
        /*00ac*/ 	.word	0xffffffff


	//   ....[13]....
        /*00b0*/ 	.word	0xffffffff


	//   ....[14]....
        /*00b4*/ 	.word	0xffffffff


	//   ....[15]....
        /*00b8*/ 	.word	0xffffffff


	//   ....[16]....
        /*00bc*/ 	.word	0xffffffff


	//   ....[17]....
        /*00c0*/ 	.word	0xffffffff


	//   ....[18]....
        /*00c4*/ 	.word	0xffffffff


	//   ....[19]....
        /*00c8*/ 	.word	0xffffffff


	//   ....[20]....
        /*00cc*/ 	.word	0xffffffff


	//   ....[21]....
        /*00d0*/ 	.word	0xffffffff


	//   ....[22]....
        /*00d4*/ 	.word	0xffffffff


	//   ....[23]....
        /*00d8*/ 	.word	0xffffffff


	//   ....[24]....
        /*00dc*/ 	.word	0xffffffff


	//   ....[25]....
        /*00e0*/ 	.word	0xffffffff


	//   ....[26]....
        /*00e4*/ 	.word	0xffffffff


	//   ....[27]....
        /*00e8*/ 	.word	0xffffffff


	//   ....[28]....
        /*00ec*/ 	.word	0xffffffff


	//   ....[29]....
        /*00f0*/ 	.word	0xffffffff


	//----- nvinfo : EIATTR_COOP_GROUP_INSTR_OFFSETS
	.align		4
.L_455:
        /*00f4*/ 	.byte	0x04, 0x28
        /*00f6*/ 	.short	(.L_457 - .L_456)


	//   ....[0]....
.L_456:
        /*00f8*/ 	.word	0x00000d70


	//   ....[1]....
        /*00fc*/ 	.word	0x00000d80


	//   ....[2]....
        /*0100*/ 	.word	0x00000de0


	//   ....[3]....
        /*0104*/ 	.word	0x00000e00


	//   ....[4]....
        /*0108*/ 	.word	0x00000e50


	//   ....[5]....
        /*010c*/ 	.word	0x00000e70


	//   ....[6]....
        /*0110*/ 	.word	0x00000eb0


	//   ....[7]....
        /*0114*/ 	.word	0x00000ef0


	//   ....[8]....
        /*0118*/ 	.word	0x00000f40


	//   ....[9]....
        /*011c*/ 	.word	0x00000f80


	//   ....[10]....
        /*0120*/ 	.word	0x00001280


	//   ....[11]....
        /*0124*/ 	.word	0x00001290


	//   ....[12]....
        /*0128*/ 	.word	0x00001310


	//   ....[13]....
        /*012c*/ 	.word	0x00001330


	//   ....[14]....
        /*0130*/ 	.word	0x00001380


	//   ....[15]....
        /*0134*/ 	.word	0x000013e0


	//   ....[16]....
        /*0138*/ 	.word	0x00001420


	//   ....[17]....
        /*013c*/ 	.word	0x00001450


	//   ....[18]....
        /*0140*/ 	.word	0x000014a0


	//   ....[19]....
        /*0144*/ 	.word	0x00001500


	//   ....[20]....
        /*0148*/ 	.word	0x00002ca0


	//   ....[21]....
        /*014c*/ 	.word	0x00002cb0


	//   ....[22]....
        /*0150*/ 	.word	0x00002d30


	//   ....[23]....
        /*0154*/ 	.word	0x00002d40


	//   ....[24]....
        /*0158*/ 	.word	0x00002d90


	//   ....[25]....
        /*015c*/ 	.word	0x00002db0


	//   ....[26]....
        /*0160*/ 	.word	0x00002e10


	//   ....[27]....
        /*0164*/ 	.word	0x00002e30


	//   ....[28]....
        /*0168*/ 	.word	0x00002e80


	//   ....[29]....
        /*016c*/ 	.word	0x00002ed0


	//----- nvinfo : EIATTR_VRC_CTA_INIT_COUNT
	.align		4
.L_457:
        /*0170*/ 	.byte	0x02, 0x4a
	.zero		1
	.zero		1


	//----- nvinfo : EIATTR_EXIT_INSTR_OFFSETS
	.align		4
        /*0174*/ 	.byte	0x04, 0x1c
        /*0176*/ 	.short	(.L_459 - .L_458)


	//   ....[0]....
.L_458:
        /*0178*/ 	.word	0x000000a0


	//   ....[1]....
        /*017c*/ 	.word	0x000000e0


	//   ....[2]....
        /*0180*/ 	.word	0x00003130


	//   ....[3]....
        /*0184*/ 	.word	0x00003190


	//----- nvinfo : EIATTR_MAX_THREADS
	.align		4
.L_459:
        /*0188*/ 	.byte	0x04, 0x05
        /*018a*/ 	.short	(.L_461 - .L_460)
.L_460:
        /*018c*/ 	.word	0x00000200
        /*0190*/ 	.word	0x00000001
        /*0194*/ 	.word	0x00000001


	//----- nvinfo : EIATTR_CRS_STACK_SIZE
	.align		4
.L_461:
        /*0198*/ 	.byte	0x04, 0x1e
        /*019a*/ 	.short	(.L_463 - .L_462)
.L_462:
        /*019c*/ 	.word	0x00000000


	//----- nvinfo : EIATTR_CBANK_PARAM_SIZE
	.align		4
.L_463:
        /*01a0*/ 	.byte	0x03, 0x19
        /*01a2*/ 	.short	0x0031


	//----- nvinfo : EIATTR_PARAM_CBANK
	.align		4
        /*01a4*/ 	.byte	0x04, 0x0a
        /*01a6*/ 	.short	(.L_465 - .L_464)
	.align		4
.L_464:
        /*01a8*/ 	.word	index@(.nv.constant0._ZN3cub18CUB_300001_SM_10006detail6reduce28DeviceReduceSingleTileKernelINS2_10policy_hubIlyN4cuda3std3__44plusIlEEE10Policy1000EN6thrust24THRUST_300001_SM_1000_NS18transform_iteratorI11count_labelP8DataNodellEEPlyS9_llNS7_10__identityEEEvT0_T1_T2_T3_T4_T6_)
        /*01ac*/ 	.short	0x0380
        /*01ae*/ 	.short	0x0031


	//----- nvinfo : EIATTR_SW_WAR
	.align		4
.L_465:
        /*01b0*/ 	.byte	0x04, 0x36
        /*01b2*/ 	.short	(.L_467 - .L_466)
.L_466:
        /*01b4*/ 	.word	0x00000008
.L_467:


//--------------------- .nv.info._ZN3cub18CUB_300001_SM_10006detail6reduce28DeviceReduceSingleTileKernelINS2_10policy_hubIljN4cuda3std3__44plusIlEEE10Policy1000EPlSC_iS9_llNS7_10__identityEEEvT0_T1_T2_T3_T4_T6_ --------------------------
	.section	.nv.info._ZN3cub18CUB_300001_SM_10006detail6reduce28DeviceReduceSingleTileKernelINS2_10policy_hubIljN4cuda3std3__44plusIlEEE10Policy1000EPlSC_iS9_llNS7_10__identityEEEvT0_T1_T2_T3_T4_T6_,"",@"SHT_CUDA_INFO"
	.sectionflags	@""
	.align	4


	//----- nvinfo : EIATTR_CUDA_API_VERSION
	.align		4
        /*0000*/ 	.byte	0x04, 0x37
        /*0002*/ 	.short	(.L_469 - .L_468)
.L_468:
        /*0004*/ 	.word	0x00000082


	//----- nvinfo : EIATTR_KPARAM_INFO
	.align		4
.L_469:
        /*0008*/ 	.byte	0x04, 0x17
        /*000a*/ 	.short	(.L_471 - .L_470)
.L_470:
        /*000c*/ 	.word	0x00000000
        /*0010*/ 	.short	0x0005
        /*0012*/ 	.short	0x0020
        /*0014*/ 	.byte	0x00, 0xf0, 0x05, 0x00


	//----- nvinfo : EIATTR_KPARAM_INFO
	.align		4
.L_471:
        /*0018*/ 	.byte	0x04, 0x17
        /*001a*/ 	.short	(.L_473 - .L_472)
.L_472:
        /*001c*/ 	.word	0x00000000
        /*0020*/ 	.short	0x0004
        /*0022*/ 	.short	0x0018
        /*0024*/ 	.byte	0x00, 0xf0, 0x21, 0x00


	//----- nvinfo : EIATTR_KPARAM_INFO
	.align		4
.L_473:
        /*0028*/ 	.byte	0x04, 0x17
        /*002a*/ 	.short	(.L_475 - .L_474)
.L_474:
        /*002c*/ 	.word	0x00000000
        /*0030*/ 	.short	0x0003
        /*0032*/ 	.short	0x0014
        /*0034*/ 	.byte	0x00, 0xf0, 0x05, 0x00


	//----- nvinfo : EIATTR_KPARAM_INFO
	.align		4
.L_475:
        /*0038*/ 	.byte	0x04, 0x17
        /*003a*/ 	.short	(.L_477 - .L_476)
.L_476:
        /*003c*/ 	.word	0x00000000
        /*0040*/ 	.short	0x0002
        /*0042*/ 	.short	0x0010
        /*0044*/ 	.byte	0x00, 0xf0, 0x11, 0x00


	//----- nvinfo : EIATTR_KPARAM_INFO
	.align		4
.L_477:
        /*0048*/ 	.byte	0x04, 0x17
        /*004a*/ 	.short	(.L_479 - .L_478)
.L_478:
        /*004c*/ 	.word	0x00000000
        /*0050*/ 	.short	0x0001
        /*0052*/ 	.short	0x0008
        /*0054*/ 	.byte	0x00, 0xf5, 0x21, 0x00


	//----- nvinfo : EIATTR_KPARAM_INFO
	.align		4
.L_479:
        /*0058*/ 	.byte	0x04, 0x17
        /*005a*/ 	.short	(.L_481 - .L_480)
.L_480:
        /*005c*/ 	.word	0x00000000
        /*0060*/ 	.short	0x0000
        /*0062*/ 	.short	0x0000
        /*0064*/ 	.byte	0x00, 0xf5, 0x21, 0x00


	//----- nvinfo : EIATTR_SPARSE_MMA_MASK
	.align		4
.L_481:
        /*0068*/ 	.byte	0x03, 0x50
        /*006a*/ 	.short	0x0000


	//----- nvinfo : EIATTR_MAXREG_COUNT
	.align		4
        /*006c*/ 	.byte	0x03, 0x1b
        /*006e*/ 	.short	0x0080


	//----- nvinfo : EIATTR_NUM_BARRIERS
	.align		4
        /*0070*/ 	.byte	0x02, 0x4c
        /*0072*/ 	.byte	0x01
	.zero		1


	//----- nvinfo : EIATTR_MERCURY_ISA_VERSION
	.align		4
        /*0074*/ 	.byte	0x03, 0x5f
        /*0076*/ 	.short	0x0101


	//----- nvinfo : EIATTR_COOP_GROUP_MASK_REGIDS
	.align		4
        /*0078*/ 	.byte	0x04, 0x29
        /*007a*/ 	.short	(.L_483 - .L_482)


	//   ....[0]....
.L_482:
        /*007c*/ 	.word	0xffffffff


	//   ....[1]....
        /*0080*/ 	.word	0xffffffff


	//   ....[2]....
        /*0084*/ 	.word	0xffffffff


	//   ....[3]....
        /*0088*/ 	.word	0xffffffff


	//   ....[4]....
        /*008c*/ 	.word	0xffffffff


	//   ....[5]....
        /*0090*/ 	.word	0xffffffff


	//   ....[6]....
        /*0094*/ 	.word	0xffffffff


	//   ....[7]....
        /*0098*/ 	.word	0xffffffff


	//   ....[8]....
        /*009c*/ 	.word	0xffffffff


	//   ....[9]....
        /*00a0*/ 	.word	0xffffffff


	//   ....[10]....
        /*00a4*/ 	.word	0xffffffff


	//   ....[11]....
        /*00a8*/ 	.word	0xffffffff


	//   ....[12]....
        /*00ac*/ 	.word	0xffffffff


	//   ....[13]....
        /*00b0*/ 	.word	0xffffffff


	//   ....[14]....
        /*00b4*/ 	.word	0xffffffff


	//   ....[15]....
        /*00b8*/ 	.word	0xffffffff


	//   ....[16]....
        /*00bc*/ 	.word	0xffffffff


	//   ....[17]....
        /*00c0*/ 	.word	0xffffffff


	//   ....[18]....
        /*00c4*/ 	.word	0xffffffff


	//   ....[19]....
        /*00c8*/ 	.word	0xffffffff


	//   ....[20]....
        /*00cc*/ 	.word	0xffffffff


	//   ....[21]....
        /*00d0*/ 	.word	0xffffffff


	//   ....[22]....
        /*00d4*/ 	.word	0xffffffff


	//   ....[23]....
        /*00d8*/ 	.word	0xffffffff


	//   ....[24]....
        /*00dc*/ 	.word	0xffffffff


	//   ....[25]....
        /*00e0*/ 	.word	0xffffffff


	//   ....[26]....
        /*00e4*/ 	.word	0xffffffff


	//   ....[27]....
        /*00e8*/ 	.word	0xffffffff


	//   ....[28]....
        /*00ec*/ 	.word	0xffffffff


	//   ....[29]....
        /*00f0*/ 	.word	0xffffffff


	//----- nvinfo : EIATTR_COOP_GROUP_INSTR_OFFSETS
	.align		4
.L_483:
        /*00f4*/ 	.byte	0x04, 0x28
        /*00f6*/ 	.short	(.L_485 - .L_484)


	//   ....[0]....
.L_484:
        /*00f8*/ 	.word	0x00000970


	//   ....[1]....
        /*00fc*/ 	.word	0x00000980


	//   ....[2]....
        /*0100*/ 	.word	0x000009e0


	//   ....[3]....
        /*0104*/ 	.word	0x00000a00


	//   ....[4]....
        /*0108*/ 	.word	0x00000a50


	//   ....[5]....
        /*010c*/ 	.word	0x00000a70


	//   ....[6]....
        /*0110*/ 	.word	0x00000ab0


	//   ....[7]....
        /*0114*/ 	.word	0x00000af0


	//   ....[8]....
        /*0118*/ 	.word	0x00000b40


	//   ....[9]....
        /*011c*/ 	.word	0x00000b80


	//   ....[10]....
        /*0120*/ 	.word	0x00000e80


	//   ....[11]....
        /*0124*/ 	.word	0x00000e90


	//   ....[12]....
        /*0128*/ 	.word	0x00000f10


	//   ....[13]....
        /*012c*/ 	.word	0x00000f30


	//   ....[14]....
        /*0130*/ 	.word	0x00000f70


	//   ....[15]....
        /*0134*/ 	.word	0x00000fb0


	//   ....[16]....
        /*0138*/ 	.word	0x00001010


	//   ....[17]....
        /*013c*/ 	.word	0x00001040


	//   ....[18]....
        /*0140*/ 	.word	0x00001080


	//   ....[19]....
        /*0144*/ 	.word	0x000010c0


	//   ....[20]....
        /*0148*/ 	.word	0x000021b0


	//   ....[21]....
        /*014c*/ 	.word	0x000021c0


	//   ....[22]....
        /*0150*/ 	.word	0x00002240


	//   ....[23]....
        /*0154*/ 	.word	0x00002250


	//   ....[24]....
        /*0158*/ 	.word	0x000022b0


	//   ....[25]....
        /*015c*/ 	.word	0x000022d0


	//   ....[26]....
        /*0160*/ 	.word	0x00002310


	//   ....[27]....
        /*0164*/ 	.word	0x00002340


	//   ....[28]....
        /*0168*/ 	.word	0x00002380


	//   ....[29]....
        /*016c*/ 	.word	0x000023e0


	//----- nvinfo : EIATTR_VRC_CTA_INIT_COUNT
	.align		4
.L_485:
        /*0170*/ 	.byte	0x02, 0x4a
	.zero		1
	.zero		1


	//----- nvinfo : EIATTR_EXIT_INSTR_OFFSETS
	.align		4
        /*0174*/ 	.byte	0x04, 0x1c
        /*0176*/ 	.short	(.L_487 - .L_486)


	//   ....[0]....
.L_486:
        /*0178*/ 	.word	0x00000080


	//   ....[1]....
        /*017c*/ 	.word	0x000000c0


	//   ....[2]....
        /*0180*/ 	.word	0x00002650


	//   ....[3]....
        /*0184*/ 	.word	0x000026b0


	//----- nvinfo : EIATTR_MAX_THREADS
	.align		4
.L_487:
        /*0188*/ 	.byte	0x04, 0x05
        /*018a*/ 	.short	(.L_489 - .L_488)
.L_488:
        /*018c*/ 	.word	0x00000200
        /*0190*/ 	.word	0x00000001
        /*0194*/ 	.word	0x00000001


	//----- nvinfo : EIATTR_CRS_STACK_SIZE
	.align		4
.L_489:
        /*0198*/ 	.byte	0x04, 0x1e
        /*019a*/ 	.short	(.L_491 - .L_490)
.L_490:
        /*019c*/ 	.word	0x00000000


	//----- nvinfo : EIATTR_CBANK_PARAM_SIZE
	.align		4
.L_491:
        /*01a0*/ 	.byte	0x03, 0x19
        /*01a2*/ 	.short	0x0021


	//----- nvinfo : EIATTR_PARAM_CBANK
	.align		4
        /*01a4*/ 	.byte	0x04, 0x0a
        /*01a6*/ 	.short	(.L_493 - .L_492)
	.align		4
.L_492:
        /*01a8*/ 	.word	index@(.nv.constant0._ZN3cub18CUB_300001_SM_10006detail6reduce28DeviceReduceSingleTileKernelINS2_10policy_hubIljN4cuda3std3__44plusIlEEE10Policy1000EPlSC_iS9_llNS7_10__identityEEEvT0_T1_T2_T3_T4_T6_)
        /*01ac*/ 	.short	0x0380
        /*01ae*/ 	.short	0x0021


	//----- nvinfo : EIATTR_SW_WAR
	.align		4
.L_493:
        /*01b0*/ 	.byte	0x04, 0x36
        /*01b2*/ 	.short	(.L_495 - .L_494)
.L_494:
        /*01b4*/ 	.word	0x00000008
.L_495:


//--------------------- .nv.info._ZN3cub18CUB_300001_SM_10006detail6reduce18DeviceReduceKernelINS2_10policy_hubIljN4cuda3std3__44plusIlEEE10Policy1000EN6thrust24THRUST_300001_SM_1000_NS18transform_iteratorI11count_labelP8DataNodellEEjS9_lNS7_10__identityEEEvT0_PT3_T1_NS0_13GridEvenShareISN_EET2_T4_ --------------------------
	.section	.nv.info._ZN3cub18CUB_300001_SM_10006detail6reduce18DeviceReduceKernelINS2_10policy_hubIljN4cuda3std3__44plusIlEEE10Policy1000EN6thrust24THRUST_300001_SM_1000_NS18transform_iteratorI11count_labelP8DataNodellEEjS9_lNS7_10__identityEEEvT0_PT3_T1_NS0_13GridEvenShareISN_EET2_T4_,"",@"SHT_CUDA_INFO"
	.sectionflags	@""
	.align	4


	//----- nvinfo : EIATTR_CUDA_API_VERSION
	.align		4
        /*0000*/ 	.byte	0x04, 0x37
        /*0002*/ 	.short	(.L_497 - .L_496)
.L_496:
        /*0004*/ 	.word	0x00000082


	//----- nvinfo : EIATTR_KPARAM_INFO
	.align		4
.L_497:
        /*0008*/ 	.byte	0x04, 0x17
        /*000a*/ 	.short	(.L_499 - .L_498)
.L_498:
        /*000c*/ 	.word	0x00000000
        /*0010*/ 	.short	0x0005
        /*0012*/ 	.short	0x0045
        /*0014*/ 	.byte	0x00, 0xf0, 0x05, 0x00


	//----- nvinfo : EIATTR_KPARAM_INFO
	.align		4
.L_499:
        /*0018*/ 	.byte	0x04, 0x17
        /*001a*/ 	.short	(.L_501 - .L_500)
.L_500:
        /*001c*/ 	.word	0x00000000
        /*0020*/ 	.short	0x0004
        /*0022*/ 	.short	0x0044
        /*0024*/ 	.byte	0x00, 0xf0, 0x05, 0x00


	//----- nvinfo : EIATTR_KPARAM_INFO
	.align		4
.L_501:
        /*0028*/ 	.byte	0x04, 0x17
        /*002a*/ 	.short	(.L_503 - .L_502)
.L_502:
        /*002c*/ 	.word	0x00000000
        /*0030*/ 	.short	0x0003
        /*0032*/ 	.short	0x001c
        /*0034*/ 	.byte	0x00, 0xf0, 0xa1, 0x00


	//----- nvinfo : EIATTR_KPARAM_INFO
	.align		4
.L_503:
        /*0038*/ 	.byte	0x04, 0x17
        /*003a*/ 	.short	(.L_505 - .L_504)
.L_504:
        /*003c*/ 	.word	0x00000000
        /*0040*/ 	.short	0x0002
        /*0042*/ 	.short	0x0018
        /*0044*/ 	.byte	0x00, 0xf0, 0x11, 0x00


	//----- nvinfo : EIATTR_KPARAM_INFO
	.align		4
.L_505:
        /*0048*/ 	.byte	0x04, 0x17
        /*004a*/ 	.short	(.L_507 - .L_506)
.L_506:
        /*004c*/ 	.word	0x00000000
        /*0050*/ 	.short	0x0001
        /*0052*/ 	.short	0x0010
        /*0054*/ 	.byte	0x00, 0xf5, 0x21, 0x00


	//----- nvinfo : EIATTR_KPARAM_INFO
	.align		4
.L_507:
        /*0058*/ 	.byte	0x04, 0x17
        /*005a*/ 	.short	(.L_509 - .L_508)
.L_508:
        /*005c*/ 	.word	0x00000000
        /*0060*/ 	.short	0x0000
        /*0062*/ 	.short	0x0000
        /*0064*/ 	.byte	0x00, 0xf0, 0x41, 0x00


	//----- nvinfo : EIATTR_SPARSE_MMA_MASK
	.align		4
.L_509:
        /*0068*/ 	.byte	0x03, 0x50
        /*006a*/ 	.short	0x0000


	//----- nvinfo : EIATTR_MAXREG_COUNT
	.align		4
        /*006c*/ 	.byte	0x03, 0x1b
        /*006e*/ 	.short	0x0080


	//----- nvinfo : EIATTR_NUM_BARRIERS
	.align		4
        /*0070*/ 	.byte	0x02, 0x4c
        /*0072*/ 	.byte	0x01
	.zero		1


	//----- nvinfo : EIATTR_MERCURY_ISA_VERSION
	.align		4
        /*0074*/ 	.byte	0x03, 0x5f
        /*0076*/ 	.short	0x0101


	//----- nvinfo : EIATTR_COOP_GROUP_MASK_REGIDS
	.align		4
        /*0078*/ 	.byte	0x04, 0x29
        /*007a*/ 	.short	(.L_511 - .L_510)


	//   ....[0]....
.L_510:
        /*007c*/ 	.word	0xffffffff


	//   ....[1]....
        /*0080*/ 	.word	0xffffffff


	//   ....[2]....
        /*0084*/ 	.word	0xffffffff


	//   ....[3]....
        /*0088*/ 	.word	0xffffffff


	//   ....[4]....
        /*008c*/ 	.word	0xffffffff


	//   ....[5]....
        /*0090*/ 	.word	0xffffffff


	//   ....[6]....
        /*0094*/ 	.word	0xffffffff


	//   ....[7]....
        /*0098*/ 	.word	0xffffffff


	//   ....[8]....
        /*009c*/ 	.word	0xffffffff


	//   ....[9]....
        /*00a0*/ 	.word	0xffffffff


	//   ....[10]....
        /*00a4*/ 	.word	0xffffffff


	//   ....[11]....
        /*00a8*/ 	.word	0xffffffff


	//   ....[12]....
        /*00ac*/ 	.word	0xffffffff


	//   ....[13]....
        /*00b0*/ 	.word	0xffffffff


	//   ....[14]....
        /*00b4*/ 	.word	0xffffffff


	//   ....[15]....
        /*00b8*/ 	.word	0xffffffff


	//   ....[16]....
        /*00bc*/ 	.word	0xffffffff


	//   ....[17]....
        /*00c0*/ 	.word	0xffffffff


	//   ....[18]....
        /*00c4*/ 	.word	0xffffffff


	//   ....[19]....
        /*00c8*/ 	.word	0xffffffff


	//   ....[20]....
        /*00cc*/ 	.word	0xffffffff


	//   ....[21]....
        /*00d0*/ 	.word	0xffffffff


	//   ....[22]....
        /*00d4*/ 	.word	0xffffffff


	//   ....[23]....
        /*00d8*/ 	.word	0xffffffff


	//   ....[24]....
        /*00dc*/ 	.word	0xffffffff


	//   ....[25]....
        /*00e0*/ 	.word	0xffffffff


	//   ....[26]....
        /*00e4*/ 	.word	0xffffffff


	//   ....[27]....
        /*00e8*/ 	.word	0xffffffff


	//   ....[28]....
        /*00ec*/ 	.word	0xffffffff


	//   ....[29]....
        /*00f0*/ 	.word	0xffffffff


	//----- nvinfo : EIATTR_COOP_GROUP_INSTR_OFFSETS
	.align		4
.L_511:
        /*00f4*/ 	.byte	0x04, 0x28
        /*00f6*/ 	.short	(.L_513 - .L_512)


	//   ....[0]....
.L_512:
        /*00f8*/ 	.word	0x00001030


	//   ....[1]....
        /*00fc*/ 	.word	0x00001040


	//   ....[2]....
        /*0100*/ 	.word	0x000010a0


	//   ....[3]....
        /*0104*/ 	.word	0x000010c0


	//   ....[4]....
        /*0108*/ 	.word	0x00001110


	//   ....[5]....
        /*010c*/ 	.word	0x00001130


	//   ....[6]....
        /*0110*/ 	.word	0x00001170


	//   ....[7]....
        /*0114*/ 	.word	0x000011b0


	//   ....[8]....
        /*0118*/ 	.word	0x00001210


	//   ....[9]....
        /*011c*/ 	.word	0x00001250


	//   ....[10]....
        /*0120*/ 	.word	0x00001540


	//   ....[11]....
        /*0124*/ 	.word	0x00001550


	//   ....[12]....
        /*0128*/ 	.word	0x000015d0


	//   ....[13]....
        /*012c*/ 	.word	0x00001600


	//   ....[14]....
        /*0130*/ 	.word	0x00001650


	//   ....[15]....
        /*0134*/ 	.word	0x00001690


	//   ....[16]....
        /*0138*/ 	.word	0x000016d0


	//   ....[17]....
        /*013c*/ 	.word	0x00001710


	//   ....[18]....
        /*0140*/ 	.word	0x00001740


	//   ....[19]....
        /*0144*/ 	.word	0x000017b0


	//   ....[20]....
        /*0148*/ 	.word	0x00003140


	//   ....[21]....
        /*014c*/ 	.word	0x00003150


	//   ....[22]....
        /*0150*/ 	.word	0x000031d0


	//   ....[23]....
        /*0154*/ 	.word	0x000031e0


	//   ....[24]....
        /*0158*/ 	.word	0x00003240


	//   ....[25]....
        /*015c*/ 	.word	0x00003270


	//   ....[26]....
        /*0160*/ 	.word	0x000032c0


	//   ....[27]....
        /*0164*/ 	.word	0x000032f0


	//   ....[28]....
        /*0168*/ 	.word	0x00003330


	//   ....[29]....
        /*016c*/ 	.word	0x00003370


	//----- nvinfo : EIATTR_VRC_CTA_INIT_COUNT
	.align		4
.L_513:
        /*0170*/ 	.byte	0x02, 0x4a
	.zero		1
	.zero		1


	//----- nvinfo : EIATTR_EXIT_INSTR_OFFSETS
	.align		4
        /*0174*/ 	.byte	0x04, 0x1c
        /*0176*/ 	.short	(.L_515 - .L_514)


	//   ....[0]....
.L_514:
        /*0178*/ 	.word	0x000035e0


	//   ....[1]....
        /*017c*/ 	.word	0x00003620


	//----- nvinfo : EIATTR_MAX_THREADS
	.align		4
.L_515:
        /*0180*/ 	.byte	0x04, 0x05
        /*0182*/ 	.short	(.L_517 - .L_516)
.L_516:
        /*0184*/ 	.word	0x00000200
        /*0188*/ 	.word	0x00000001
        /*018c*/ 	.word	0x00000001


	//----- nvinfo : EIATTR_CRS_STACK_SIZE
	.align		4
.L_517:
        /*0190*/ 	.byte	0x04, 0x1e
        /*0192*/ 	.short	(.L_519 - .L_518)
.L_518:
        /*0194*/ 	.word	0x00000000


	//----- nvinfo : EIATTR_CBANK_PARAM_SIZE
	.align		4
.L_519:
        /*0198*/ 	.byte	0x03, 0x19
        /*019a*/ 	.short	0x0046


	//----- nvinfo : EIATTR_PARAM_CBANK
	.align		4
        /*019c*/ 	.byte	0x04, 0x0a
        /*019e*/ 	.short	(.L_521 - .L_520)
	.align		4
.L_520:
        /*01a0*/ 	.word	index@(.nv.constant0._ZN3cub18CUB_300001_SM_10006detail6reduce18DeviceReduceKernelINS2_10policy_hubIljN4cuda3std3__44plusIlEEE10Policy1000EN6thrust24THRUST_300001_SM_1000_NS18transform_iteratorI11count_labelP8DataNodellEEjS9_lNS7_10__identityEEEvT0_PT3_T1_NS0_13GridEvenShareISN_EET2_T4_)
        /*01a4*/ 	.short	0x0380
        /*01a6*/ 	.short	0x0046


	//----- nvinfo : EIATTR_SW_WAR
	.align		4
.L_521:
        /*01a8*/ 	.byte	0x04, 0x36
        /*01aa*/ 	.short	(.L_523 - .L_522)
.L_522:
        /*01ac*/ 	.word	0x00000008
.L_523:


//--------------------- .nv.info._ZN3cub18CUB_300001_SM_10006detail6reduce28DeviceReduceSingleTileKernelINS2_10policy_hubIljN4cuda3std3__44plusIlEEE10Policy1000EN6thrust24THRUST_300001_SM_1000_NS18transform_iteratorI11count_labelP8DataNodellEEPljS9_llNS7_10__identityEEEvT0_T1_T2_T3_T4_T6_ --------------------------
	.section	.nv.info._ZN3cub18CUB_300001_SM_10006detail6reduce28DeviceReduceSingleTileKernelINS2_10policy_hubIljN4cuda3std3__44plusIlEEE10Policy1000EN6thrust24THRUST_300001_SM_1000_NS18transform_iteratorI11count_labelP8DataNodellEEPljS9_llNS7_10__identityEEEvT0_T1_T2_T3_T4_T6_,"",@"SHT_CUDA_INFO"
	.sectionflags	@""
	.align	4


	//----- nvinfo : EIATTR_CUDA_API_VERSION
	.align		4
        /*0000*/ 	.byte	0x04, 0x37
        /*0002*/ 	.short	(.L_525 - .L_524)
.L_524:
        /*0004*/ 	.word	0x00000082


	//----- nvinfo : EIATTR_KPARAM_INFO
	.align		4
.L_525:
        /*0008*/ 	.byte	0x04, 0x17
        /*000a*/ 	.short	(.L_527 - .L_526)
.L_526:
        /*000c*/ 	.word	0x00000000
        /*0010*/ 	.short	0x0005
        /*0012*/ 	.short	0x0028
        /*0014*/ 	.byte	0x00, 0xf0, 0x05, 0x00


	//----- nvinfo : EIATTR_KPARAM_INFO
	.align		4
.L_527:
        /*0018*/ 	.byte	0x04, 0x17
        /*001a*/ 	.short	(.L_529 - .L_528)
.L_528:
        /*001c*/ 	.word	0x00000000
        /*0020*/ 	.short	0x0004
        /*0022*/ 	.short	0x0020
        /*0024*/ 	.byte	0x00, 0xf0, 0x21, 0x00


	//----- nvinfo : EIATTR_KPARAM_INFO
	.align		4
.L_529:
        /*0028*/ 	.byte	0x04, 0x17
        /*002a*/ 	.short	(.L_531 - .L_530)
.L_530:
        /*002c*/ 	.word	0x00000000
        /*0030*/ 	.short	0x0003
        /*0032*/ 	.short	0x001c
        /*0034*/ 	.byte	0x00, 0xf0, 0x05, 0x00


	//----- nvinfo : EIATTR_KPARAM_INFO
	.align		4
.L_531:
        /*0038*/ 	.byte	0x04, 0x17
        /*003a*/ 	.short	(.L_533 - .L_532)
.L_532:
        /*003c*/ 	.word	0x00000000
        /*0040*/ 	.short	0x0002
        /*0042*/ 	.short	0x0018
        /*0044*/ 	.byte	0x00, 0xf0, 0x11, 0x00


	//----- nvinfo : EIATTR_KPARAM_INFO
	.align		4
.L_533:
        /*0048*/ 	.byte	0x04, 0x17
        /*004a*/ 	.short	(.L_535 - .L_534)
.L_534:
        /*004c*/ 	.word	0x00000000
        /*0050*/ 	.short	0x0001
        /*0052*/ 	.short	0x0010
        /*0054*/ 	.byte	0x00, 0xf5, 0x21, 0x00


	//----- nvinfo : EIATTR_KPARAM_INFO
	.align		4
.L_535:
        /*0058*/ 	.byte	0x04, 0x17
        /*005a*/ 	.short	(.L_537 - .L_536)
.L_536:
        /*005c*/ 	.word	0x00000000
        /*0060*/ 	.short	0x0000
        /*0062*/ 	.short	0x0000
        /*0064*/ 	.byte	0x00, 0xf0, 0x41, 0x00


	//----- nvinfo : EIATTR_SPARSE_MMA_MASK
	.align		4
.L_537:
        /*0068*/ 	.byte	0x03, 0x50
        /*006a*/ 	.short	0x0000


	//----- nvinfo : EIATTR_MAXREG_COUNT
	.align		4
        /*006c*/ 	.byte	0x03, 0x1b
        /*006e*/ 	.short	0x0080


	//----- nvinfo : EIATTR_NUM_BARRIERS
	.align		4
        /*0070*/ 	.byte	0x02, 0x4c
        /*0072*/ 	.byte	0x01
	.zero		1


	//----- nvinfo : EIATTR_MERCURY_ISA_VERSION
	.align		4
        /*0074*/ 	.byte	0x03, 0x5f
        /*0076*/ 	.short	0x0101


	//----- nvinfo : EIATTR_COOP_GROUP_MASK_REGIDS
	.align		4
        /*0078*/ 	.byte	0x04, 0x29
        /*007a*/ 	.short	(.L_539 - .L_538)


	//   ....[0]....
.L_538:
        /*007c*/ 	.word	0xffffffff


	//   ....[1]....
        /*0080*/ 	.word	0xffffffff


	//   ....[2]....
        /*0084*/ 	.word	0xffffffff


	//   ....[3]....
        /*0088*/ 	.word	0xffffffff


	//   ....[4]....
        /*008c*/ 	.word	0xffffffff


	//   ....[5]....
        /*0090*/ 	.word	0xffffffff


	//   ....[6]....
        /*0094*/ 	.word	0xffffffff


	//   ....[7]....
        /*0098*/ 	.word	0xffffffff


	//   ....[8]....
        /*009c*/ 	.word	0xffffffff


	//   ....[9]....
        /*00a0*/ 	.word	0xffffffff


	//   ....[10]....
        /*00a4*/ 	.word	0xffffffff


	//   ....[11]....
        /*00a8*/ 	.word	0xffffffff


	//   ....[12]....
        /*00ac*/ 	.word	0xffffffff


	//   ....[13]....
        /*00b0*/ 	.word	0xffffffff


	//   ....[14]....
        /*00b4*/ 	.word	0xffffffff


	//   ....[15]....
        /*00b8*/ 	.word	0xffffffff


	//   ....[16]....
        /*00bc*/ 	.word	0xffffffff


	//   ....[17]....
        /*00c0*/ 	.word	0xffffffff


	//   ....[18]....
        /*00c4*/ 	.word	0xffffffff


	//   ....[19]....
        /*00c8*/ 	.word	0xffffffff


	//   ....[20]....
        /*00cc*/ 	.word	0xffffffff


	//   ....[21]....
        /*00d0*/ 	.word	0xffffffff


	//   ....[22]....
        /*00d4*/ 	.word	0xffffffff


	//   ....[23]....
        /*00d8*/ 	.word	0xffffffff


	//   ....[24]....
        /*00dc*/ 	.word	0xffffffff


	//   ....[25]....
        /*00e0*/ 	.word	0xffffffff


	//   ....[26]....
        /*00e4*/ 	.word	0xffffffff


	//   ....[27]....
        /*00e8*/ 	.word	0xffffffff


	//   ....[28]....
        /*00ec*/ 	.word	0xffffffff


	//   ....[29]....
        /*00f0*/ 	.word	0xffffffff


	//----- nvinfo : EIATTR_COOP_GROUP_INSTR_OFFSETS
	.align		4
.L_539:
        /*00f4*/ 	.byte	0x04, 0x28
        /*00f6*/ 	.short	(.L_541 - .L_540)


	//   ....[0]....
.L_540:
        /*00f8*/ 	.word	0x00000d50


	//   ....[1]....
        /*00fc*/ 	.word	0x00000d60


	//   ....[2]....
        /*0100*/ 	.word	0x00000dc0


	//   ....[3]....
        /*0104*/ 	.word	0x00000de0


	//   ....[4]....
        /*0108*/ 	.word	0x00000e30


	//   ....[5]....
        /*010c*/ 	.word	0x00000e50


	//   ....[6]....
        /*0110*/ 	.word	0x00000e90


	//   ....[7]....
        /*0114*/ 	.word	0x00000ed0


	//   ....[8]....
        /*0118*/ 	.word	0x00000f20


	//   ....[9]....
        /*011c*/ 	.word	0x00000f60


	//   ....[10]....
        /*0120*/ 	.word	0x00001260


	//   ....[11]....
        /*0124*/ 	.word	0x00001270


	//   ....[12]....
        /*0128*/ 	.word	0x000012f0


	//   ....[13]....
        /*012c*/ 	.word	0x00001310


	//   ....[14]....
        /*0130*/ 	.word	0x00001360


	//   ....[15]....
        /*0134*/ 	.word	0x000013b0


	//   ....[16]....
        /*0138*/ 	.word	0x000013f0


	//   ....[17]....
        /*013c*/ 	.word	0x00001420


	//   ....[18]....
        /*0140*/ 	.word	0x00001460


	//   ....[19]....
        /*0144*/ 	.word	0x000014a0


	//   ....[20]....
        /*0148*/ 	.word	0x00002d20


	//   ....[21]....
        /*014c*/ 	.word	0x00002d30


	//   ....[22]....
        /*0150*/ 	.word	0x00002db0


	//   ....[23]....
        /*0154*/ 	.word	0x00002dc0


	//   ....[24]....
        /*0158*/ 	.word	0x00002e20


	//   ....[25]....
        /*015c*/ 	.word	0x00002e40


	//   ....[26]....
        /*0160*/ 	.word	0x00002e80


	//   ....[27]....
        /*0164*/ 	.word	0x00002eb0


	//   ....[28]....
        /*0168*/ 	.word	0x00002f00


	//   ....[29]....
        /*016c*/ 	.word	0x00002f50


	//----- nvinfo : EIATTR_VRC_CTA_INIT_COUNT
	.align		4
.L_541:
        /*0170*/ 	.byte	0x02, 0x4a
	.zero		1
	.zero		1


	//----- nvinfo : EIATTR_EXIT_INSTR_OFFSETS
	.align		4
        /*0174*/ 	.byte	0x04, 0x1c
        /*0176*/ 	.short	(.L_543 - .L_542)


	//   ....[0]....
.L_542:
        /*0178*/ 	.word	0x00000080


	//   ....[1]....
        /*017c*/ 	.word	0x000000c0


	//   ....[2]....
        /*0180*/ 	.word	0x000031c0


	//   ....[3]....
        /*0184*/ 	.word	0x00003220


	//----- nvinfo : EIATTR_MAX_THREADS
	.align		4
.L_543:
        /*0188*/ 	.byte	0x04, 0x05
        /*018a*/ 	.short	(.L_545 - .L_544)
.L_544:
        /*018c*/ 	.word	0x00000200
        /*0190*/ 	.word	0x00000001
        /*0194*/ 	.word	0x00000001


	//----- nvinfo : EIATTR_CRS_STACK_SIZE
	.align		4
.L_545:
        /*0198*/ 	.byte	0x04, 0x1e
        /*019a*/ 	.short	(.L_547 - .L_546)
.L_546:
        /*019c*/ 	.word	0x00000000


	//----- nvinfo : EIATTR_CBANK_PARAM_SIZE
	.align		4
.L_547:
        /*01a0*/ 	.byte	0x03, 0x19
        /*01a2*/ 	.short	0x0029


	//----- nvinfo : EIATTR_PARAM_CBANK
	.align		4
        /*01a4*/ 	.byte	0x04, 0x0a
        /*01a6*/ 	.short	(.L_549 - .L_548)
	.align		4
.L_548:
        /*01a8*/ 	.word	index@(.nv.constant0._ZN3cub18CUB_300001_SM_10006detail6reduce28DeviceReduceSingleTileKernelINS2_10policy_hubIljN4cuda3std3__44plusIlEEE10Policy1000EN6thrust24THRUST_300001_SM_1000_NS18transform_iteratorI11count_labelP8DataNodellEEPljS9_llNS7_10__identityEEEvT0_T1_T2_T3_T4_T6_)
        /*01ac*/ 	.short	0x0380
        /*01ae*/ 	.short	0x0029


	//----- nvinfo : EIATTR_SW_WAR
	.align		4
.L_549:
        /*01b0*/ 	.byte	0x04, 0x36
        /*01b2*/ 	.short	(.L_551 - .L_550)
.L_550:
        /*01b4*/ 	.word	0x00000008
.L_551:


//--------------------- .nv.info._ZN3cub18CUB_300001_SM_10006detail11EmptyKernelIvEEvv --------------------------
	.section	.nv.info._ZN3cub18CUB_300001_SM_10006detail11EmptyKernelIvEEvv,"",@"SHT_CUDA_INFO"
	.sectionflags	@""
	.align	4


	//----- nvinfo : EIATTR_CUDA_API_VERSION
	.align		4
        /*0000*/ 	.byte	0x04, 0x37
        /*0002*/ 	.short	(.L_553 - .L_552)
.L_552:
        /*0004*/ 	.word	0x00000082


	//----- nvinfo : EIATTR_SPARSE_MMA_MASK
	.align		4
.L_553:
        /*0008*/ 	.byte	0x03, 0x50
        /*000a*/ 	.short	0x0000


	//----- nvinfo : EIATTR_MAXREG_COUNT
	.align		4
        /*000c*/ 	.byte	0x03, 0x1b
        /*000e*/ 	.short	0x00ff


	//----- nvinfo : EIATTR_MERCURY_ISA_VERSION
	.align		4
        /*0010*/ 	.byte	0x03, 0x5f
        /*0012*/ 	.short	0x0101


	//----- nvinfo : EIATTR_VRC_CTA_INIT_COUNT
	.align		4
        /*0014*/ 	.byte	0x02, 0x4a
	.zero		1
	.zero		1


	//----- nvinfo : EIATTR_EXIT_INSTR_OFFSETS
	.align		4
        /*0018*/ 	.byte	0x04, 0x1c
        /*001a*/ 	.short	(.L_555 - .L_554)


	//   ....[0]....
.L_554:
        /*001c*/ 	.word	0x00000010


	//----- nvinfo : EIATTR_SW_WAR
	.align		4
.L_555:
        /*0020*/ 	.byte	0x04, 0x36
        /*0022*/ 	.short	(.L_557 - .L_556)
.L_556:
        /*0024*/ 	.word	0x00000008
.L_557:


//--------------------- .nv.info._ZN6thrust24THRUST_300001_SM_1000_NS8cuda_cub4core6detail13_kernel_agentINS1_8__reduce11ReduceAgentIPN4cuda3std3__45tupleIJ8DataNodelEEESD_SC_lNS1_9__extrema9arg_min_fISB_l12cmp_impurityEEEEJSD_SD_iSH_EEEvDpT0_ --------------------------
	.section	.nv.info._ZN6thrust24THRUST_300001_SM_1000_NS8cuda_cub4core6detail13_kernel_agentINS1_8__reduce11ReduceAgentIPN4cuda3std3__45tupleIJ8DataNodelEEESD_SC_lNS1_9__extrema9arg_min_fISB_l12cmp_impurityEEEEJSD_SD_iSH_EEEvDpT0_,"",@"SHT_CUDA_INFO"
	.sectionflags	@""
	.align	4


	//----- nvinfo : EIATTR_CUDA_API_VERSION
	.align		4
        /*0000*/ 	.byte	0x04, 0x37
        /*0002*/ 	.short	(.L_559 - .L_558)
.L_558:
        /*0004*/ 	.word	0x00000082


	//----- nvinfo : EIATTR_KPARAM_INFO
	.align		4
.L_559:
        /*0008*/ 	.byte	0x04, 0x17
        /*000a*/ 	.short	(.L_561 - .L_560)
.L_560:
        /*000c*/ 	.word	0x00000000
        /*0010*/ 	.short	0x0003
        /*0012*/ 	.short	0x0014
        /*0014*/ 	.byte	0x00, 0xf0, 0x05, 0x00


	//----- nvinfo : EIATTR_KPARAM_INFO
	.align		4
.L_561:
        /*0018*/ 	.byte	0x04, 0x17
        /*001a*/ 	.short	(.L_563 - .L_562)
.L_562:
        /*001c*/ 	.word	0x00000000
        /*0020*/ 	.short	0x0002
        /*0022*/ 	.short	0x0010
        /*0024*/ 	.byte	0x00, 0xf0, 0x11, 0x00


	//----- nvinfo : EIATTR_KPARAM_INFO
	.align		4
.L_563:
        /*0028*/ 	.byte	0x04, 0x17
        /*002a*/ 	.short	(.L_565 - .L_564)
.L_564:
        /*002c*/ 	.word	0x00000000
        /*0030*/ 	.short	0x0001
        /*0032*/ 	.short	0x0008
        /*0034*/ 	.byte	0x00, 0xf5, 0x21, 0x00


	//----- nvinfo : EIATTR_KPARAM_INFO
	.align		4
.L_565:
        /*0038*/ 	.byte	0x04, 0x17
        /*003a*/ 	.short	(.L_567 - .L_566)
.L_566:
        /*003c*/ 	.word	0x00000000
        /*0040*/ 	.short	0x0000
        /*0042*/ 	.short	0x0000
        /*0044*/ 	.byte	0x00, 0xf5, 0x21, 0x00


	//----- nvinfo : EIATTR_SPARSE_MMA_MASK
	.align		4
.L_567:
        /*0048*/ 	.byte	0x03, 0x50
        /*004a*/ 	.short	0x0000


	//----- nvinfo : EIATTR_MAXREG_COUNT
	.align		4
        /*004c*/ 	.byte	0x03, 0x1b
        /*004e*/ 	.short	0x00ff


	//----- nvinfo : EIATTR_NUM_BARRIERS
	.align		4
        /*0050*/ 	.byte	0x02, 0x4c
        /*0052*/ 	.byte	0x01
	.zero		1


	//----- nvinfo : EIATTR_MERCURY_ISA_VERSION
	.align		4
        /*0054*/ 	.byte	0x03, 0x5f
        /*0056*/ 	.short	0x0101


	//----- nvinfo : EIATTR_COOP_GROUP_MASK_REGIDS
	.align		4
        /*0058*/ 	.byte	0x04, 0x29
        /*005a*/ 	.short	(.L_569 - .L_568)


	//   ....[0]....
.L_568:
        /*005c*/ 	.word	0xffffffff


	//   ....[1]....
        /*0060*/ 	.word	0xffffffff


	//   ....[2]....
        /*0064*/ 	.word	0xffffffff


	//   ....[3]....
        /*0068*/ 	.word	0xffffffff


	//   ....[4]....
        /*006c*/ 	.word	0xffffffff


	//   ....[5]....
        /*0070*/ 	.word	0xffffffff


	//   ....[6]....
        /*0074*/ 	.word	0xffffffff


	//   ....[7]....
        /*0078*/ 	.word	0xffffffff


	//   ....[8]....
        /*007c*/ 	.word	0xffffffff


	//   ....[9]....
        /*0080*/ 	.word	0xffffffff


	//   ....[10]....
        /*0084*/ 	.word	0xffffffff


	//   ....[11]....
        /*0088*/ 	.word	0xffffffff


	//   ....[12]....
        /*008c*/ 	.word	0xffffffff


	//   ....[13]....
        /*0090*/ 	.word	0xffffffff


	//   ....[14]....
        /*0094*/ 	.word	0xffffffff


	//   ....[15]....
        /*0098*/ 	.word	0xffffffff


	//   ....[16]....
        /*009c*/ 	.word	0xffffffff


	//   ....[17]....
        /*00a0*/ 	.word	0xffffffff


	//   ....[18]....
        /*00a4*/ 	.word	0xffffffff


	//   ....[19]....
        /*00a8*/ 	.word	0xffffffff


	//   ....[20]....
        /*00ac*/ 	.word	0xffffffff


	//   ....[21]....
        /*00b0*/ 	.word	0xffffffff


	//   ....[22]....
        /*00b4*/ 	.word	0xffffffff


	//   ....[23]....
        /*00b8*/ 	.word	0xffffffff


	//   ....[24]....
        /*00bc*/ 	.word	0xffffffff


	//   ....[25]....
        /*00c0*/ 	.word	0xffffffff


	//   ....[26]....
        /*00c4*/ 	.word	0xffffffff


	//   ....[27]....
        /*00c8*/ 	.word	0xffffffff


	//   ....[28]....
        /*00cc*/ 	.word	0xffffffff


	//   ....[29]....
        /*00d0*/ 	.word	0xffffffff


	//   ....[30]....
        /*00d4*/ 	.word	0xffffffff


	//   ....[31]....
        /*00d8*/ 	.word	0xffffffff


	//   ....[32]....
        /*00dc*/ 	.word	0xffffffff


	//   ....[33]....
        /*00e0*/ 	.word	0xffffffff


	//   ....[34]....
        /*00e4*/ 	.word	0xffffffff


	//   ....[35]....
        /*00e8*/ 	.word	0xffffffff


	//   ....[36]....
        /*00ec*/ 	.word	0xffffffff


	//   ....[37]....
        /*00f0*/ 	.word	0xffffffff


	//   ....[38]....
        /*00f4*/ 	.word	0xffffffff


	//   ....[39]....
        /*00f8*/ 	.word	0xffffffff


	//   ....[40]....
        /*00fc*/ 	.word	0xffffffff


	//   ....[41]....
        /*0100*/ 	.word	0xffffffff


	//   ....[42]....
        /*0104*/ 	.word	0xffffffff


	//   ....[43]....
        /*0108*/ 	.word	0xffffffff


	//   ....[44]....
        /*010c*/ 	.word	0xffffffff


	//   ....[45]....
        /*0110*/ 	.word	0xffffffff


	//   ....[46]....
        /*0114*/ 	.word	0xffffffff


	//   ....[47]....
        /*0118*/ 	.word	0xffffffff


	//   ....[48]....
        /*011c*/ 	.word	0xffffffff


	//   ....[49]....
        /*0120*/ 	.word	0xffffffff


	//   ....[50]....
        /*0124*/ 	.word	0xffffffff


	//   ....[51]....
        /*0128*/ 	.word	0xffffffff


	//   ....[52]....
        /*012c*/ 	.word	0xffffffff


	//   ....[53]....
        /*0130*/ 	.word	0xffffffff


	//   ....[54]....
        /*0134*/ 	.word	0xffffffff


	//   ....[55]....
        /*0138*/ 	.word	0xffffffff


	//   ....[56]....
        /*013c*/ 	.word	0xffffffff


	//   ....[57]....
        /*0140*/ 	.word	0xffffffff


	//   ....[58]....
        /*0144*/ 	.word	0xffffffff


	//   ....[59]....
        /*0148*/ 	.word	0xffffffff


	//   ....[60]....
        /*014c*/ 	.word	0xffffffff


	//   ....[61]....
        /*0150*/ 	.word	0xffffffff


	//   ....[62]....
        /*0154*/ 	.word	0xffffffff


	//   ....[63]....
        /*0158*/ 	.word	0xffffffff


	//   ....[64]....
        /*015c*/ 	.word	0xffffffff


	//   ....[65]....
        /*0160*/ 	.word	0xffffffff


	//   ....[66]....
        /*0164*/ 	.word	0xffffffff


	//   ....[67]....
        /*0168*/ 	.word	0xffffffff


	//   ....[68]....
        /*016c*/ 	.word	0xffffffff


	//   ....[69]....
        /*0170*/ 	.word	0xffffffff


	//   ....[70]....
        /*0174*/ 	.word	0xffffffff


	//   ....[71]....
        /*0178*/ 	.word	0xffffffff


	//   ....[72]....
        /*017c*/ 	.word	0xffffffff


	//   ....[73]....
        /*0180*/ 	.word	0xffffffff


	//   ....[74]....
        /*0184*/ 	.word	0xffffffff


	//   ....[75]....
        /*0188*/ 	.word	0xffffffff


	//   ....[76]....
        /*018c*/ 	.word	0xffffffff


	//   ....[77]....
        /*0190*/ 	.word	0xffffffff


	//   ....[78]....
        /*0194*/ 	.word	0xffffffff


	//   ....[79]....
        /*0198*/ 	.word	0xffffffff


	//   ....[80]....
        /*019c*/ 	.word	0xffffffff


	//   ....[81]....
        /*01a0*/ 	.word	0xffffffff


	//   ....[82]....
        /*01a4*/ 	.word	0xffffffff


	//   ....[83]....
        /*01a8*/ 	.word	0xffffffff


	//   ....[84]....
        /*01ac*/ 	.word	0xffffffff


	//   ....[85]....
        /*01b0*/ 	.word	0xffffffff


	//   ....[86]....
        /*01b4*/ 	.word	0xffffffff


	//   ....[87]....
        /*01b8*/ 	.word	0xffffffff


	//   ....[88]....
        /*01bc*/ 	.word	0xffffffff


	//   ....[89]....
        /*01c0*/ 	.word	0xffffffff


	//   ....[90]....
        /*01c4*/ 	.word	0xffffffff


	//   ....[91]....
        /*01c8*/ 	.word	0xffffffff


	//   ....[92]....
        /*01cc*/ 	.word	0xffffffff


	//   ....[93]....
        /*01d0*/ 	.word	0xffffffff


	//   ....[94]....
        /*01d4*/ 	.word	0xffffffff


	//   ....[95]....
        /*01d8*/ 	.word	0xffffffff


	//   ....[96]....
        /*01dc*/ 	.word	0xffffffff


	//   ....[97]....
        /*01e0*/ 	.word	0xffffffff


	//   ....[98]....
        /*01e4*/ 	.word	0xffffffff


	//   ....[99]....
        /*01e8*/ 	.word	0xffffffff


	//   ....[100]....
        /*01ec*/ 	.word	0xffffffff


	//   ....[101]....
        /*01f0*/ 	.word	0xffffffff


	//   ....[102]....
        /*01f4*/ 	.word	0xffffffff


	//   ....[103]....
        /*01f8*/ 	.word	0xffffffff


	//   ....[104]....
        /*01fc*/ 	.word	0xffffffff


	//   ....[105]....
        /*0200*/ 	.word	0xffffffff


	//   ....[106]....
        /*0204*/ 	.word	0xffffffff


	//   ....[107]....
        /*0208*/ 	.word	0xffffffff


	//   ....[108]....
        /*020c*/ 	.word	0xffffffff


	//   ....[109]....
        /*0210*/ 	.word	0xffffffff


	//   ....[110]....
        /*0214*/ 	.word	0xffffffff


	//   ....[111]....
        /*0218*/ 	.word	0xffffffff


	//   ....[112]....
        /*021c*/ 	.word	0xffffffff


	//   ....[113]....
        /*0220*/ 	.word	0xffffffff


	//   ....[114]....
        /*0224*/ 	.word	0xffffffff


	//   ....[115]....
        /*0228*/ 	.word	0xffffffff


	//   ....[116]....
        /*022c*/ 	.word	0xffffffff


	//   ....[117]....
        /*0230*/ 	.word	0xffffffff


	//   ....[118]....
        /*0234*/ 	.word	0xffffffff


	//   ....[119]....
        /*0238*/ 	.word	0xffffffff


	//   ....[120]....
        /*023c*/ 	.word	0xffffffff


	//   ....[121]....
        /*0240*/ 	.word	0xffffffff


	//   ....[122]....
        /*0244*/ 	.word	0xffffffff


	//   ....[123]....
        /*0248*/ 	.word	0xffffffff


	//   ....[124]....
        /*024c*/ 	.word	0xffffffff


	//   ....[125]....
        /*0250*/ 	.word	0xffffffff


	//   ....[126]....
        /*0254*/ 	.word	0xffffffff


	//   ....[127]....
        /*0258*/ 	.word	0xffffffff


	//   ....[128]....
        /*025c*/ 	.word	0xffffffff


	//   ....[129]....
        /*0260*/ 	.word	0xffffffff


	//   ....[130]....
        /*0264*/ 	.word	0xffffffff


	//   ....[131]....
        /*0268*/ 	.word	0xffffffff


	//   ....[132]....
        /*026c*/ 	.word	0xffffffff


	//   ....[133]....
        /*0270*/ 	.word	0xffffffff


	//   ....[134]....
        /*0274*/ 	.word	0xffffffff


	//   ....[135]....
        /*0278*/ 	.word	0xffffffff


	//   ....[136]....
        /*027c*/ 	.word	0xffffffff


	//   ....[137]....
        /*0280*/ 	.word	0xffffffff


	//   ....[138]....
        /*0284*/ 	.word	0xffffffff


	//   ....[139]....
        /*0288*/ 	.word	0xffffffff


	//   ....[140]....
        /*028c*/ 	.word	0xffffffff


	//   ....[141]....
        /*0290*/ 	.word	0xffffffff


	//   ....[142]....
        /*0294*/ 	.word	0xffffffff


	//   ....[143]....
        /*0298*/ 	.word	0xffffffff


	//   ....[144]....
        /*029c*/ 	.word	0xffffffff


	//   ....[145]....
        /*02a0*/ 	.word	0xffffffff


	//   ....[146]....
        /*02a4*/ 	.word	0xffffffff


	//   ....[147]....
        /*02a8*/ 	.word	0xffffffff


	//   ....[148]....
        /*02ac*/ 	.word	0xffffffff


	//   ....[149]....
        /*02b0*/ 	.word	0xffffffff


	//   ....[150]....
        /*02b4*/ 	.word	0xffffffff


	//   ....[151]....
        /*02b8*/ 	.word	0xffffffff


	//   ....[152]....
        /*02bc*/ 	.word	0xffffffff


	//   ....[153]....
        /*02c0*/ 	.word	0xffffffff


	//   ....[154]....
        /*02c4*/ 	.word	0xffffffff


	//   ....[155]....
        /*02c8*/ 	.word	0xffffffff


	//   ....[156]....
        /*02cc*/ 	.word	0xffffffff


	//   ....[157]....
        /*02d0*/ 	.word	0xffffffff


	//   ....[158]....
        /*02d4*/ 	.word	0xffffffff


	//   ....[159]....
        /*02d8*/ 	.word	0xffffffff


	//   ....[160]....
        /*02dc*/ 	.word	0xffffffff


	//   ....[161]....
        /*02e0*/ 	.word	0xffffffff


	//   ....[162]....
        /*02e4*/ 	.word	0xffffffff


	//   ....[163]....
        /*02e8*/ 	.word	0xffffffff


	//   ....[164]....
        /*02ec*/ 	.word	0xffffffff


	//   ....[165]....
        /*02f0*/ 	.word	0xffffffff


	//   ....[166]....
        /*02f4*/ 	.word	0xffffffff


	//   ....[167]....
        /*02f8*/ 	.word	0xffffffff


	//   ....[168]....
        /*02fc*/ 	.word	0xffffffff


	//   ....[169]....
        /*0300*/ 	.word	0xffffffff


	//   ....[170]....
        /*0304*/ 	.word	0xffffffff


	//   ....[171]....
        /*0308*/ 	.word	0xffffffff


	//   ....[172]....
        /*030c*/ 	.word	0xffffffff


	//   ....[173]....
        /*0310*/ 	.word	0xffffffff


	//   ....[174]....
        /*0314*/ 	.word	0xffffffff


	//   ....[175]....
        /*0318*/ 	.word	0xffffffff


	//   ....[176]....
        /*031c*/ 	.word	0xffffffff


	//   ....[177]....
        /*0320*/ 	.word	0xffffffff


	//   ....[178]....
        /*0324*/ 	.word	0xffffffff


	//   ....[179]....
        /*0328*/ 	.word	0xffffffff


	//   ....[180]....
        /*032c*/ 	.word	0xffffffff


	//   ....[181]....
        /*0330*/ 	.word	0xffffffff


	//   ....[182]....
        /*0334*/ 	.word	0xffffffff


	//   ....[183]....
        /*0338*/ 	.word	0xffffffff


	//   ....[184]....
        /*033c*/ 	.word	0xffffffff


	//   ....[185]....
        /*0340*/ 	.word	0xffffffff


	//   ....[186]....
        /*0344*/ 	.word	0xffffffff


	//   ....[187]....
        /*0348*/ 	.word	0xffffffff


	//   ....[188]....
        /*034c*/ 	.word	0xffffffff


	//   ....[189]....
        /*0350*/ 	.word	0xffffffff


	//   ....[190]....
        /*0354*/ 	.word	0xffffffff


	//   ....[191]....
        /*0358*/ 	.word	0xffffffff


	//   ....[192]....
        /*035c*/ 	.word	0xffffffff


	//   ....[193]....
        /*0360*/ 	.word	0xffffffff


	//   ....[194]....
        /*0364*/ 	.word	0xffffffff


	//   ....[195]....
        /*0368*/ 	.word	0xffffffff


	//   ....[196]....
        /*036c*/ 	.word	0xffffffff


	//   ....[197]....
        /*0370*/ 	.word	0xffffffff


	//   ....[198]....
        /*0374*/ 	.word	0xffffffff


	//   ....[199]....
        /*0378*/ 	.word	0xffffffff


	//   ....[200]....
        /*037c*/ 	.word	0xffffffff


	//   ....[201]....
        /*0380*/ 	.word	0xffffffff


	//   ....[202]....
        /*0384*/ 	.word	0xffffffff


	//   ....[203]....
        /*0388*/ 	.word	0xffffffff


	//   ....[204]....
        /*038c*/ 	.word	0xffffffff


	//   ....[205]....
        /*0390*/ 	.word	0xffffffff


	//   ....[206]....
        /*0394*/ 	.word	0xffffffff


	//   ....[207]....
        /*0398*/ 	.word	0xffffffff


	//   ....[208]....
        /*039c*/ 	.word	0xffffffff


	//   ....[209]....
        /*03a0*/ 	.word	0xffffffff


	//   ....[210]....
        /*03a4*/ 	.word	0xffffffff


	//   ....[211]....
        /*03a8*/ 	.word	0xffffffff


	//   ....[212]....
        /*03ac*/ 	.word	0xffffffff


	//   ....[213]....
        /*03b0*/ 	.word	0xffffffff


	//   ....[214]....
        /*03b4*/ 	.word	0xffffffff


	//   ....[215]....
        /*03b8*/ 	.word	0xffffffff


	//   ....[216]....
        /*03bc*/ 	.word	0xffffffff


	//   ....[217]....
        /*03c0*/ 	.word	0xffffffff


	//   ....[218]....
        /*03c4*/ 	.word	0xffffffff


	//   ....[219]....
        /*03c8*/ 	.word	0xffffffff


	//   ....[220]....
        /*03cc*/ 	.word	0xffffffff


	//   ....[221]....
        /*03d0*/ 	.word	0xffffffff


	//   ....[222]....
        /*03d4*/ 	.word	0xffffffff


	//   ....[223]....
        /*03d8*/ 	.word	0xffffffff


	//   ....[224]....
        /*03dc*/ 	.word	0xffffffff


	//   ....[225]....
        /*03e0*/ 	.word	0xffffffff


	//   ....[226]....
        /*03e4*/ 	.word	0xffffffff


	//   ....[227]....
        /*03e8*/ 	.word	0xffffffff


	//   ....[228]....
        /*03ec*/ 	.word	0xffffffff


	//   ....[229]....
        /*03f0*/ 	.word	0xffffffff


	//   ....[230]....
        /*03f4*/ 	.word	0xffffffff


	//   ....[231]....
        /*03f8*/ 	.word	0xffffffff


	//   ....[232]....
        /*03fc*/ 	.word	0xffffffff


	//   ....[233]....
        /*0400*/ 	.word	0xffffffff


	//   ....[234]....
        /*0404*/ 	.word	0xffffffff


	//   ....[235]....
        /*0408*/ 	.word	0xffffffff


	//   ....[236]....
        /*040c*/ 	.word	0xffffffff


	//   ....[237]....
        /*0410*/ 	.word	0xffffffff


	//   ....[238]....
        /*0414*/ 	.word	0xffffffff


	//   ....[239]....
        /*0418*/ 	.word	0xffffffff


	//   ....[240]....
        /*041c*/ 	.word	0xffffffff


	//   ....[241]....
        /*0420*/ 	.word	0xffffffff


	//   ....[242]....
        /*0424*/ 	.word	0xffffffff


	//   ....[243]....
        /*0428*/ 	.word	0xffffffff


	//   ....[244]....
        /*042c*/ 	.word	0xffffffff


	//   ....[245]....
        /*0430*/ 	.word	0xffffffff


	//   ....[246]....
        /*0434*/ 	.word	0xffffffff


	//   ....[247]....
        /*0438*/ 	.word	0xffffffff


	//   ....[248]....
        /*043c*/ 	.word	0xffffffff


	//   ....[249]....
        /*0440*/ 	.word	0xffffffff


	//----- nvinfo : EIATTR_COOP_GROUP_INSTR_OFFSETS
	.align		4
.L_569:
        /*0444*/ 	.byte	0x04, 0x28
        /*0446*/ 	.short	(.L_571 - .L_570)


	//   ....[0]....
.L_570:
        /*0448*/ 	.word	0x00001f50


	//   ....[1]....
        /*044c*/ 	.word	0x00001f80


	//   ....[2]....
        /*0450*/ 	.word	0x00001fb0


	//   ....[3]....
        /*0454*/ 	.word	0x00001fe0


	//   ....[4]....
        /*0458*/ 	.word	0x00002010


	//   ....[5]....
        /*045c*/ 	.word	0x00002030


	//   ....[6]....
        /*0460*/ 	.word	0x00002040


	//   ....[7]....
        /*0464*/ 	.word	0x00002060


	//   ....[8]....
        /*0468*/ 	.word	0x00002070


	//   ....[9]....
        /*046c*/ 	.word	0x00002090


	//   ....[10]....
        /*0470*/ 	.word	0x000020a0


	//   ....[11]....
        /*0474*/ 	.word	0x000020b0


	//   ....[12]....
        /*0478*/ 	.word	0x000020c0


	//   ....[13]....
        /*047c*/ 	.word	0x000020d0


	//   ....[14]....
        /*0480*/ 	.word	0x000020e0


	//   ....[15]....
        /*0484*/ 	.word	0x000020f0


	//   ....[16]....
        /*0488*/ 	.word	0x00002100


	//   ....[17]....
        /*048c*/ 	.word	0x00002110


	//   ....[18]....
        /*0490*/ 	.word	0x00002120


	//   ....[19]....
        /*0494*/ 	.word	0x00002130


	//   ....[20]....
        /*0498*/ 	.word	0x00002140


	//   ....[21]....
        /*049c*/ 	.word	0x00002150


	//   ....[22]....
        /*04a0*/ 	.word	0x00002160


	//   ....[23]....
        /*04a4*/ 	.word	0x00002170


	//   ....[24]....
        /*04a8*/ 	.word	0x00002180


	//   ....[25]....
        /*04ac*/ 	.word	0x00002530


	//   ....[26]....
        /*04b0*/ 	.word	0x00002570


	//   ....[27]....
        /*04b4*/ 	.word	0x000025b0


	//   ....[28]....
        /*04b8*/ 	.word	0x000025f0


	//   ....[29]....
        /*04bc*/ 	.word	0x00002630


	//   ....[30]....
        /*04c0*/ 	.word	0x00002670


	//   ....[31]....
        /*04c4*/ 	.word	0x000026a0


	//   ....[32]....
        /*04c8*/ 	.word	0x000026e0


	//   ....[33]....
        /*04cc*/ 	.word	0x00002710


	//   ....[34]....
        /*04d0*/ 	.word	0x00002740


	//   ....[35]....
        /*04d4*/ 	.word	0x00002770


	//   ....[36]....
        /*04d8*/ 	.word	0x000027a0


	//   ....[37]....
        /*04dc*/ 	.word	0x000027c0


	//   ....[38]....
        /*04e0*/ 	.word	0x000027d0


	//   ....[39]....
        /*04e4*/ 	.word	0x000027e0


	//   ....[40]....
        /*04e8*/ 	.word	0x000027f0


	//   ....[41]....
        /*04ec*/ 	.word	0x00002800


	//   ....[42]....
        /*04f0*/ 	.word	0x00002810


	//   ....[43]....
        /*04f4*/ 	.word	0x00002820


	//   ....[44]....
        /*04f8*/ 	.word	0x00002830


	//   ....[45]....
        /*04fc*/ 	.word	0x00002840


	//   ....[46]....
        /*0500*/ 	.word	0x00002850


	//   ....[47]....
        /*0504*/ 	.word	0x00002860


	//   ....[48]....
        /*0508*/ 	.word	0x00002870


	//   ....[49]....
        /*050c*/ 	.word	0x00002880


	//   ....[50]....
        /*0510*/ 	.word	0x00002c30


	//   ....[51]....
        /*0514*/ 	.word	0x00002c70


	//   ....[52]....
        /*0518*/ 	.word	0x00002cb0


	//   ....[53]....
        /*051c*/ 	.word	0x00002cf0


	//   ....[54]....
        /*0520*/ 	.word	0x00002d30


	//   ....[55]....
        /*0524*/ 	.word	0x00002d60


	//   ....[56]....
        /*0528*/ 	.word	0x00002d90


	//   ....[57]....
        /*052c*/ 	.word	0x00002dd0


	//   ....[58]....
        /*0530*/ 	.word	0x00002e00


	//   ....[59]....
        /*0534*/ 	.word	0x00002e40


	//   ....[60]....
        /*0538*/ 	.word	0x00002e70


	//   ....[61]....
        /*053c*/ 	.word	0x00002ea0


	//   ....[62]....
        /*0540*/ 	.word	0x00002ec0


	//   ....[63]....
        /*0544*/ 	.word	0x00002ed0


	//   ....[64]....
        /*0548*/ 	.word	0x00002ee0


	//   ....[65]....
        /*054c*/ 	.word	0x00002ef0


	//   ....[66]....
        /*0550*/ 	.word	0x00002f00


	//   ....[67]....
        /*0554*/ 	.word	0x00002f10


	//   ....[68]....
        /*0558*/ 	.word	0x00002f20


	//   ....[69]....
        /*055c*/ 	.word	0x00002f30


	//   ....[70]....
        /*0560*/ 	.word	0x00002f40


	//   ....[71]....
        /*0564*/ 	.word	0x00002f50


	//   ....[72]....
        /*0568*/ 	.word	0x00002f60


	//   ....[73]....
        /*056c*/ 	.word	0x00002f70


	//   ....[74]....
        /*0570*/ 	.word	0x00002f80


	//   ....[75]....
        /*0574*/ 	.word	0x00003330


	//   ....[76]....
        /*0578*/ 	.word	0x00003370


	//   ....[77]....
        /*057c*/ 	.word	0x000033b0


	//   ....[78]....
        /*0580*/ 	.word	0x000033f0


	//   ....[79]....
        /*0584*/ 	.word	0x00003430


	//   ....[80]....
        /*0588*/ 	.word	0x00003470


	//   ....[81]....
        /*058c*/ 	.word	0x000034a0


	//   ....[82]....
        /*0590*/ 	.word	0x000034e0


	//   ....[83]....
        /*0594*/ 	.word	0x00003510


	//   ....[84]....
        /*0598*/ 	.word	0x00003540


	//   ....[85]....
        /*059c*/ 	.word	0x00003570


	//   ....[86]....
        /*05a0*/ 	.word	0x000035a0


	//   ....[87]....
        /*05a4*/ 	.word	0x000035c0


	//   ....[88]....
        /*05a8*/ 	.word	0x000035d0


	//   ....[89]....
        /*05ac*/ 	.word	0x000035e0


	//   ....[90]....
        /*05b0*/ 	.word	0x000035f0


	//   ....[91]....
        /*05b4*/ 	.word	0x00003600


	//   ....[92]....
        /*05b8*/ 	.word	0x00003610


	//   ....[93]....
        /*05bc*/ 	.word	0x00003620


	//   ....[94]....
        /*05c0*/ 	.word	0x00003630


	//   ....[95]....
        /*05c4*/ 	.word	0x00003640


	//   ....[96]....
        /*05c8*/ 	.word	0x00003650


	//   ....[97]....
        /*05cc*/ 	.word	0x00003660


	//   ....[98]....
        /*05d0*/ 	.word	0x00003670


	//   ....[99]....
        /*05d4*/ 	.word	0x00003680


	//   ....[100]....
        /*05d8*/ 	.word	0x00003a30


	//   ....[101]....
        /*05dc*/ 	.word	0x00003a70


	//   ....[102]....
        /*05e0*/ 	.word	0x00003ab0


	//   ....[103]....
        /*05e4*/ 	.word	0x00003af0


	//   ....[104]....
        /*05e8*/ 	.word	0x00003b30


	//   ....[105]....
        /*05ec*/ 	.word	0x00003b60


	//   ....[106]....
        /*05f0*/ 	.word	0x00003b90


	//   ....[107]....
        /*05f4*/ 	.word	0x00003bd0


	//   ....[108]....
        /*05f8*/ 	.word	0x00003c00


	//   ....[109]....
        /*05fc*/ 	.word	0x00003c40


	//   ....[110]....
        /*0600*/ 	.word	0x00003c70


	//   ....[111]....
        /*0604*/ 	.word	0x00003ca0


	//   ....[112]....
        /*0608*/ 	.word	0x00003cc0


	//   ....[113]....
        /*060c*/ 	.word	0x00003cd0


	//   ....[114]....
        /*0610*/ 	.word	0x00003ce0


	//   ....[115]....
        /*0614*/ 	.word	0x00003cf0


	//   ....[116]....
        /*0618*/ 	.word	0x00003d00


	//   ....[117]....
        /*061c*/ 	.word	0x00003d10


	//   ....[118]....
        /*0620*/ 	.word	0x00003d20


	//   ....[119]....
        /*0624*/ 	.word	0x00003d30


	//   ....[120]....
        /*0628*/ 	.word	0x00003d40


	//   ....[121]....
        /*062c*/ 	.word	0x00003d50


	//   ....[122]....
        /*0630*/ 	.word	0x00003d60


	//   ....[123]....
        /*0634*/ 	.word	0x00003d70


	//   ....[124]....
        /*0638*/ 	.word	0x00003d80


	//   ....[125]....
        /*063c*/ 	.word	0x0000af00


	//   ....[126]....
        /*0640*/ 	.word	0x0000af40


	//   ....[127]....
        /*0644*/ 	.word	0x0000af80


	//   ....[128]....
        /*0648*/ 	.word	0x0000afc0


	//   ....[129]....
        /*064c*/ 	.word	0x0000aff0


	//   ....[130]....
        /*0650*/ 	.word	0x0000b020


	//   ....[131]....
        /*0654*/ 	.word	0x0000b050


	//   ....[132]....
        /*0658*/ 	.word	0x0000b090


	//   ....[133]....
        /*065c*/ 	.word	0x0000b0c0


	//   ....[134]....
        /*0660*/ 	.word	0x0000b0f0


	//   ....[135]....
        /*0664*/ 	.word	0x0000b120


	//   ....[136]....
        /*0668*/ 	.word	0x0000b140


	//   ....[137]....
        /*066c*/ 	.word	0x0000b150


	//   ....[138]....
        /*0670*/ 	.word	0x0000b160


	//   ....[139]....
        /*0674*/ 	.word	0x0000b170


	//   ....[140]....
        /*0678*/ 	.word	0x0000b180


	//   ....[141]....
        /*067c*/ 	.word	0x0000b190


	//   ....[142]....
        /*0680*/ 	.word	0x0000b1a0


	//   ....[143]....
        /*0684*/ 	.word	0x0000b1b0


	//   ....[144]....
        /*0688*/ 	.word	0x0000b1c0


	//   ....[145]....
        /*068c*/ 	.word	0x0000b1d0


	//   ....[146]....
        /*0690*/ 	.word	0x0000b1e0


	//   ....[147]....
        /*0694*/ 	.word	0x0000b1f0


	//   ....[148]....
        /*0698*/ 	.word	0x0000b200


	//   ....[149]....
        /*069c*/ 	.word	0x0000b210


	//   ....[150]....
        /*06a0*/ 	.word	0x0000b5c0


	//   ....[151]....
        /*06a4*/ 	.word	0x0000b600


	//   ....[152]....
        /*06a8*/ 	.word	0x0000b640


	//   ....[153]....
        /*06ac*/ 	.word	0x0000b680


	//   ....[154]....
        /*06b0*/ 	.word	0x0000b6c0


	//   ....[155]....
        /*06b4*/ 	.word	0x0000b700


	//   ....[156]....
        /*06b8*/ 	.word	0x0000b730


	//   ....[157]....
        /*06bc*/ 	.word	0x0000b770


	//   ....[158]....
        /*06c0*/ 	.word	0x0000b7a0


	//   ....[159]....
        /*06c4*/ 	.word	0x0000b7d0


	//   ....[160]....
        /*06c8*/ 	.word	0x0000b800


	//   ....[161]....
        /*06cc*/ 	.word	0x0000b830


	//   ....[162]....
        /*06d0*/ 	.word	0x0000b840


	//   ....[163]....
        /*06d4*/ 	.word	0x0000b850


	//   ....[164]....
        /*06d8*/ 	.word	0x0000b860


	//   ....[165]....
        /*06dc*/ 	.word	0x0000b870


	//   ....[166]....
        /*06e0*/ 	.word	0x0000b880


	//   ....[167]....
        /*06e4*/ 	.word	0x0000b890


	//   ....[168]....
        /*06e8*/ 	.word	0x0000b8a0


	//   ....[169]....
        /*06ec*/ 	.word	0x0000b8b0


	//   ....[170]....
        /*06f0*/ 	.word	0x0000b8c0


	//   ....[171]....
        /*06f4*/ 	.word	0x0000b8d0


	//   ....[172]....
        /*06f8*/ 	.word	0x0000b8e0


	//   ....[173]....
        /*06fc*/ 	.word	0x0000b8f0


	//   ....[174]....
        /*0700*/ 	.word	0x0000b900


	//   ....[175]....
        /*0704*/ 	.word	0x0000bcb0


	//   ....[176]....
        /*0708*/ 	.word	0x0000bcf0


	//   ....[177]....
        /*070c*/ 	.word	0x0000bd30


	//   ....[178]....
        /*0710*/ 	.word	0x0000bd70


	//   ....[179]....
        /*0714*/ 	.word	0x0000bdb0


	//   ....[180]....
        /*0718*/ 	.word	0x0000bde0


	//   ....[181]....
        /*071c*/ 	.word	0x0000be10


	//   ....[182]....
        /*0720*/ 	.word	0x0000be50


	//   ....[183]....
        /*0724*/ 	.word	0x0000be80


	//   ....[184]....
        /*0728*/ 	.word	0x0000beb0


	//   ....[185]....
        /*072c*/ 	.word	0x0000bee0


	//   ....[186]....
        /*0730*/ 	.word	0x0000bf10


	//   ....[187]....
        /*0734*/ 	.word	0x0000bf30


	//   ....[188]....
        /*0738*/ 	.word	0x0000bf40


	//   ....[189]....
        /*073c*/ 	.word	0x0000bf50


	//   ....[190]....
        /*0740*/ 	.word	0x0000bf60


	//   ....[191]....
        /*0744*/ 	.word	0x0000bf70


	//   ....[192]....
        /*0748*/ 	.word	0x0000bf80


	//   ....[193]....
        /*074c*/ 	.word	0x0000bf90


	//   ....[194]....
        /*0750*/ 	.word	0x0000bfa0


	//   ....[195]....
        /*0754*/ 	.word	0x0000bfb0


	//   ....[196]....
        /*0758*/ 	.word	0x0000bfc0


	//   ....[197]....
        /*075c*/ 	.word	0x0000bfd0


	//   ....[198]....
        /*0760*/ 	.word	0x0000bfe0


	//   ....[199]....
        /*0764*/ 	.word	0x0000bff0


	//   ....[200]....
        /*0768*/ 	.word	0x0000c3a0


	//   ....[201]....
        /*076c*/ 	.word	0x0000c3e0


	//   ....[202]....
        /*0770*/ 	.word	0x0000c420


	//   ....[203]....
        /*0774*/ 	.word	0x0000c460


	//   ....[204]....
        /*0778*/ 	.word	0x0000c4a0


	//   ....[205]....
        /*077c*/ 	.word	0x0000c4d0


	//   ....[206]....
        /*0780*/ 	.word	0x0000c500


	//   ....[207]....
        /*0784*/ 	.word	0x0000c540


	//   ....[208]....
        /*0788*/ 	.word	0x0000c570


	//   ....[209]....
        /*078c*/ 	.word	0x0000c5a0


	//   ....[210]....
        /*0790*/ 	.word	0x0000c5d0


	//   ....[211]....
        /*0794*/ 	.word	0x0000c600


	//   ....[212]....
        /*0798*/ 	.word	0x0000c620


	//   ....[213]....
        /*079c*/ 	.word	0x0000c630


	//   ....[214]....
        /*07a0*/ 	.word	0x0000c640


	//   ....[215]....
        /*07a4*/ 	.word	0x0000c650


	//   ....[216]....
        /*07a8*/ 	.word	0x0000c660


	//   ....[217]....
        /*07ac*/ 	.word	0x0000c670


	//   ....[218]....
        /*07b0*/ 	.word	0x0000c680


	//   ....[219]....
        /*07b4*/ 	.word	0x0000c690


	//   ....[220]....
        /*07b8*/ 	.word	0x0000c6a0


	//   ....[221]....
        /*07bc*/ 	.word	0x0000c6b0


	//   ....[222]....
        /*07c0*/ 	.word	0x0000c6c0


	//   ....[223]....
        /*07c4*/ 	.word	0x0000c6d0


	//   ....[224]....
        /*07c8*/ 	.word	0x0000c6e0


	//   ....[225]....
        /*07cc*/ 	.word	0x0000ca90


	//   ....[226]....
        /*07d0*/ 	.word	0x0000cad0


	//   ....[227]....
        /*07d4*/ 	.word	0x0000cb10


	//   ....[228]....
        /*07d8*/ 	.word	0x0000cb50


	//   ....[229]....
        /*07dc*/ 	.word	0x0000cb90


	//   ....[230]....
        /*07e0*/ 	.word	0x0000cbd0


	//   ....[231]....
        /*07e4*/ 	.word	0x0000cc00


	//   ....[232]....
        /*07e8*/ 	.word	0x0000cc40


	//   ....[233]....
        /*07ec*/ 	.word	0x0000cc70


	//   ....[234]....
        /*07f0*/ 	.word	0x0000cca0


	//   ....[235]....
        /*07f4*/ 	.word	0x0000ccd0


	//   ....[236]....
        /*07f8*/ 	.word	0x0000cd00


	//   ....[237]....
        /*07fc*/ 	.word	0x0000cd20


	//   ....[238]....
        /*0800*/ 	.word	0x0000cd30


	//   ....[239]....
        /*0804*/ 	.word	0x0000cd40


	//   ....[240]....
        /*0808*/ 	.word	0x0000cd50


	//   ....[241]....
        /*080c*/ 	.word	0x0000cd60


	//   ....[242]....
        /*0810*/ 	.word	0x0000cd70


	//   ....[243]....
        /*0814*/ 	.word	0x0000cd80


	//   ....[244]....
        /*0818*/ 	.word	0x0000cd90


	//   ....[245]....
        /*081c*/ 	.word	0x0000cda0


	//   ....[246]....
        /*0820*/ 	.word	0x0000cdb0


	//   ....[247]....
        /*0824*/ 	.word	0x0000cdc0


	//   ....[248]....
        /*0828*/ 	.word	0x0000cdd0


	//   ....[249]....
        /*082c*/ 	.word	0x0000cde0


	//----- nvinfo : EIATTR_VRC_CTA_INIT_COUNT
	.align		4
.L_571:
        /*0830*/ 	.byte	0x02, 0x4a
	.zero		1
	.zero		1


	//----- nvinfo : EIATTR_EXIT_INSTR_OFFSETS
	.align		4
        /*0834*/ 	.byte	0x04, 0x1c
        /*0836*/ 	.short	(.L_573 - .L_572)


	//   ....[0]....
.L_572:
        /*0838*/ 	.word	0x00000030


	//   ....[1]....
        /*083c*/ 	.word	0x0000f8e0


	//   ....[2]....
        /*0840*/ 	.word	0x0000f9e0


	//----- nvinfo : EIATTR_MAX_THREADS
	.align		4
.L_573:
        /*0844*/ 	.byte	0x04, 0x05
        /*0846*/ 	.short	(.L_575 - .L_574)
.L_574:
        /*0848*/ 	.word	0x00000100
        /*084c*/ 	.word	0x00000001
        /*0850*/ 	.word	0x00000001


	//----- nvinfo : EIATTR_CRS_STACK_SIZE
	.align		4
.L_575:
        /*0854*/ 	.byte	0x04, 0x1e
        /*0856*/ 	.short	(.L_577 - .L_576)
.L_576:
        /*0858*/ 	.word	0x00000000


	//----- nvinfo : EIATTR_CBANK_PARAM_SIZE
	.align		4
.L_577:
        /*085c*/ 	.byte	0x03, 0x19
        /*085e*/ 	.short	0x0015


	//----- nvinfo : EIATTR_PARAM_CBANK
	.align		4
        /*0860*/ 	.byte	0x04, 0x0a
        /*0862*/ 	.short	(.L_579 - .L_578)
	.align		4
.L_578:
        /*0864*/ 	.word	index@(.nv.constant0._ZN6thrust24THRUST_300001_SM_1000_NS8cuda_cub4core6detail13_kernel_agentINS1_8__reduce11ReduceAgentIPN4cuda3std3__45tupleIJ8DataNodelEEESD_SC_lNS1_9__extrema9arg_min_fISB_l12cmp_impurityEEEEJSD_SD_iSH_EEEvDpT0_)
        /*0868*/ 	.short	0x0380
        /*086a*/ 	.short	0x0015


	//----- nvinfo : EIATTR_SW_WAR
	.align		4
.L_579:
        /*086c*/ 	.byte	0x04, 0x36
        /*086e*/ 	.short	(.L_581 - .L_580)
.L_580:
        /*0870*/ 	.word	0x00000008
.L_581:


//--------------------- .nv.info._ZN6thrust24THRUST_300001_SM_1000_NS8cuda_cub4core6detail13_kernel_agentINS1_8__reduce10DrainAgentIlEEJN3cub18CUB_300001_SM_10009GridQueueIyEElEEEvDpT0_ --------------------------
	.section	.nv.info._ZN6thrust24THRUST_300001_SM_1000_NS8cuda_cub4core6detail13_kernel_agentINS1_8__reduce10DrainAgentIlEEJN3cub18CUB_300001_SM_10009GridQueueIyEElEEEvDpT0_,"",@"SHT_CUDA_INFO"
	.sectionflags	@""
	.align	4


	//----- nvinfo : EIATTR_CUDA_API_VERSION
	.align		4
        /*0000*/ 	.byte	0x04, 0x37
        /*0002*/ 	.short	(.L_583 - .L_582)
.L_582:
        /*0004*/ 	.word	0x00000082


	//----- nvinfo : EIATTR_KPARAM_INFO
	.align		4
.L_583:
        /*0008*/ 	.byte	0x04, 0x17
        /*000a*/ 	.short	(.L_585 - .L_584)
.L_584:
        /*000c*/ 	.word	0x00000000
        /*0010*/ 	.short	0x0001
        /*0012*/ 	.short	0x0008
        /*0014*/ 	.byte	0x00, 0xf0, 0x21, 0x00


	//----- nvinfo : EIATTR_KPARAM_INFO
	.align		4
.L_585:
        /*0018*/ 	.byte	0x04, 0x17
        /*001a*/ 	.short	(.L_587 - .L_586)
.L_586:
        /*001c*/ 	.word	0x00000000
        /*0020*/ 	.short	0x0000
        /*0022*/ 	.short	0x0000
        /*0024*/ 	.byte	0x00, 0xf0, 0x21, 0x00


	//----- nvinfo : EIATTR_SPARSE_MMA_MASK
	.align		4
.L_587:
        /*0028*/ 	.byte	0x03, 0x50
        /*002a*/ 	.short	0x0000


	//----- nvinfo : EIATTR_MAXREG_COUNT
	.align		4
        /*002c*/ 	.byte	0x03, 0x1b
        /*002e*/ 	.short	0x00ff


	//----- nvinfo : EIATTR_MERCURY_ISA_VERSION
	.align		4
        /*0030*/ 	.byte	0x03, 0x5f
        /*0032*/ 	.short	0x0101


	//----- nvinfo : EIATTR_VRC_CTA_INIT_COUNT
	.align		4
        /*0034*/ 	.byte	0x02, 0x4a
	.zero		1
	.zero		1


	//----- nvinfo : EIATTR_EXIT_INSTR_OFFSETS
	.align		4
        /*0038*/ 	.byte	0x04, 0x1c
        /*003a*/ 	.short	(.L_589 - .L_588)


	//   ....[0]....
.L_588:
        /*003c*/ 	.word	0x00000060


	//----- nvinfo : EIATTR_MAX_THREADS
	.align		4
.L_589:
        /*0040*/ 	.byte	0x04, 0x05
        /*0042*/ 	.short	(.L_591 - .L_590)
.L_590:
        /*0044*/ 	.word	0x00000001
        /*0048*/ 	.word	0x00000001
        /*004c*/ 	.word	0x00000001


	//----- nvinfo : EIATTR_CBANK_PARAM_SIZE
	.align		4
.L_591:
        /*0050*/ 	.byte	0x03, 0x19
        /*0052*/ 	.short	0x0010


	//----- nvinfo : EIATTR_PARAM_CBANK
	.align		4
        /*0054*/ 	.byte	0x04, 0x0a
        /*0056*/ 	.short	(.L_593 - .L_592)
	.align		4
.L_592:
        /*0058*/ 	.word	index@(.nv.constant0._ZN6thrust24THRUST_300001_SM_1000_NS8cuda_cub4core6detail13_kernel_agentINS1_8__reduce10DrainAgentIlEEJN3cub18CUB_300001_SM_10009GridQueueIyEElEEEvDpT0_)
        /*005c*/ 	.short	0x0380
        /*005e*/ 	.short	0x0010


	//----- nvinfo : EIATTR_SW_WAR
	.align		4
.L_593:
        /*0060*/ 	.byte	0x04, 0x36
        /*0062*/ 	.short	(.L_595 - .L_594)
.L_594:
        /*0064*/ 	.word	0x00000008
.L_595:


//--------------------- .nv.info._ZN6thrust24THRUST_300001_SM_1000_NS8cuda_cub4core6detail13_kernel_agentINS1_8__reduce11ReduceAgentINS0_12zip_iteratorIN4cuda3std3__45tupleIJP8DataNodeNS0_17counting_iteratorIlNS0_11use_defaultESF_SF_EEEEEEEPNSB_IJSC_lEEESJ_lNS1_9__extrema9arg_min_fISC_l12cmp_impurityEEEEJSI_SK_lN3cub18CUB_300001_SM_100013GridEvenShareIlEENSR_9GridQueueIyEESO_EEEvDpT0_ --------------------------
	.section	.nv.info._ZN6thrust24THRUST_300001_SM_1000_NS8cuda_cub4core6detail13_kernel_agentINS1_8__reduce11ReduceAgentINS0_12zip_iteratorIN4cuda3std3__45tupleIJP8DataNodeNS0_17counting_iteratorIlNS0_11use_defaultESF_SF_EEEEEEEPNSB_IJSC_lEEESJ_lNS1_9__extrema9arg_min_fISC_l12cmp_impurityEEEEJSI_SK_lN3cub18CUB_300001_SM_100013GridEvenShareIlEENSR_9GridQueueIyEESO_EEEvDpT0_,"",@"SHT_CUDA_INFO"
	.sectionflags	@""
	.align	4


	//----- nvinfo : EIATTR_CUDA_API_VERSION
	.align		4
        /*0000*/ 	.byte	0x04, 0x37
        /*0002*/ 	.short	(.L_597 - .L_596)
.L_596:
        /*0004*/ 	.word	0x00000082


	//----- nvinfo : EIATTR_KPARAM_INFO
	.align		4
.L_597:
        /*0008*/ 	.byte	0x04, 0x17
        /*000a*/ 	.short	(.L_599 - .L_598)
.L_598:
        /*000c*/ 	.word	0x00000000
        /*0010*/ 	.short	0x0005
        /*0012*/ 	.short	0x0070
        /*0014*/ 	.byte	0x00, 0xf0, 0x05, 0x00


	//----- nvinfo : EIATTR_KPARAM_INFO
	.align		4
.L_599:
        /*0018*/ 	.byte	0x04, 0x17
        /*001a*/ 	.short	(.L_601 - .L_600)
.L_600:
        /*001c*/ 	.word	0x00000000
        /*0020*/ 	.short	0x0004
        /*0022*/ 	.short	0x0068
        /*0024*/ 	.byte	0x00, 0xf0, 0x21, 0x00


	//----- nvinfo : EIATTR_KPARAM_INFO
	.align		4
.L_601:
        /*0028*/ 	.byte	0x04, 0x17
        /*002a*/ 	.short	(.L_603 - .L_602)
.L_602:
        /*002c*/ 	.word	0x00000000
        /*0030*/ 	.short	0x0003
        /*0032*/ 	.short	0x0020
        /*0034*/ 	.byte	0x00, 0xf0, 0x21, 0x01


	//----- nvinfo : EIATTR_KPARAM_INFO
	.align		4
.L_603:
        /*0038*/ 	.byte	0x04, 0x17
        /*003a*/ 	.short	(.L_605 - .L_604)
.L_604:
        /*003c*/ 	.word	0x00000000
        /*0040*/ 	.short	0x0002
        /*0042*/ 	.short	0x0018
        /*0044*/ 	.byte	0x00, 0xf0, 0x21, 0x00


	//----- nvinfo : EIATTR_KPARAM_INFO
	.align		4
.L_605:
        /*0048*/ 	.byte	0x04, 0x17
        /*004a*/ 	.short	(.L_607 - .L_606)
.L_606:
        /*004c*/ 	.word	0x00000000
        /*0050*/ 	.short	0x0001
        /*0052*/ 	.short	0x0010
        /*0054*/ 	.byte	0x00, 0xf5, 0x21, 0x00


	//----- nvinfo : EIATTR_KPARAM_INFO
	.align		4
.L_607:
        /*0058*/ 	.byte	0x04, 0x17
        /*005a*/ 	.short	(.L_609 - .L_608)
.L_608:
        /*005c*/ 	.word	0x00000000
        /*0060*/ 	.short	0x0000
        /*0062*/ 	.short	0x0000
        /*0064*/ 	.byte	0x00, 0xf0, 0x41, 0x00


	//----- nvinfo : EIATTR_SPARSE_MMA_MASK
	.align		4
.L_609:
        /*0068*/ 	.byte	0x03, 0x50
        /*006a*/ 	.short	0x0000


	//----- nvinfo : EIATTR_MAXREG_COUNT
	.align		4
        /*006c*/ 	.byte	0x03, 0x1b
        /*006e*/ 	.short	0x00ff


	//----- nvinfo : EIATTR_NUM_BARRIERS
	.align		4
        /*0070*/ 	.byte	0x02, 0x4c
        /*0072*/ 	.byte	0x01
	.zero		1


	//----- nvinfo : EIATTR_MERCURY_ISA_VERSION
	.align		4
        /*0074*/ 	.byte	0x03, 0x5f
        /*0076*/ 	.short	0x0101


	//----- nvinfo : EIATTR_COOP_GROUP_MASK_REGIDS
	.align		4
        /*0078*/ 	.byte	0x04, 0x29
        /*007a*/ 	.short	(.L_611 - .L_610)


	//   ....[0]....
.L_610:
        /*007c*/ 	.word	0xffffffff


	//   ....[1]....
        /*0080*/ 	.word	0xffffffff


	//   ....[2]....
        /*0084*/ 	.word	0xffffffff


	//   ....[3]....
        /*0088*/ 	.word	0xffffffff


	//   ....[4]....
        /*008c*/ 	.word	0xffffffff


	//   ....[5]....
        /*0090*/ 	.word	0xffffffff


	//   ....[6]....
        /*0094*/ 	.word	0xffffffff


	//   ....[7]....
        /*0098*/ 	.word	0xffffffff


	//   ....[8]....
        /*009c*/ 	.word	0xffffffff


	//   ....[9]....
        /*00a0*/ 	.word	0xffffffff


	//   ....[10]....
        /*00a4*/ 	.word	0xffffffff


	//   ....[11]....
        /*00a8*/ 	.word	0xffffffff


	//   ....[12]....
        /*00ac*/ 	.word	0xffffffff


	//   ....[13]....
        /*00b0*/ 	.word	0xffffffff


	//   ....[14]....
        /*00b4*/ 	.word	0xffffffff


	//   ....[15]....
        /*00b8*/ 	.word	0xffffffff


	//   ....[16]....
        /*00bc*/ 	.word	0xffffffff


	//   ....[17]....
        /*00c0*/ 	.word	0xffffffff


	//   ....[18]....
        /*00c4*/ 	.word	0xffffffff


	//   ....[19]....
        /*00c8*/ 	.word	0xffffffff


	//   ....[20]....
        /*00cc*/ 	.word	0xffffffff


	//   ....[21]....
        /*00d0*/ 	.word	0xffffffff


	//   ....[22]....
        /*00d4*/ 	.word	0xffffffff


	//   ....[23]....
        /*00d8*/ 	.word	0xffffffff


	//   ....[24]....
        /*00dc*/ 	.word	0xffffffff


	//   ....[25]....
        /*00e0*/ 	.word	0xffffffff


	//   ....[26]....
        /*00e4*/ 	.word	0xffffffff


	//   ....[27]....
        /*00e8*/ 	.word	0xffffffff


	//   ....[28]....
        /*00ec*/ 	.word	0xffffffff


	//   ....[29]....
        /*00f0*/ 	.word	0xffffffff


	//   ....[30]....
        /*00f4*/ 	.word	0xffffffff


	//   ....[31]....
        /*00f8*/ 	.word	0xffffffff


	//   ....[32]....
        /*00fc*/ 	.word	0xffffffff


	//   ....[33]....
        /*0100*/ 	.word	0xffffffff


	//   ....[34]....
        /*0104*/ 	.word	0xffffffff


	//   ....[35]....
        /*0108*/ 	.word	0xffffffff


	//   ....[36]....
        /*010c*/ 	.word	0xffffffff


	//   ....[37]....
        /*0110*/ 	.word	0xffffffff


	//   ....[38]....
        /*0114*/ 	.word	0xffffffff


	//   ....[39]....
        /*0118*/ 	.word	0xffffffff


	//   ....[40]....
        /*011c*/ 	.word	0xffffffff


	//   ....[41]....
        /*0120*/ 	.word	0xffffffff


	//   ....[42]....
        /*0124*/ 	.word	0xffffffff


	//   ....[43]....
        /*0128*/ 	.word	0xffffffff


	//   ....[44]....
        /*012c*/ 	.word	0xffffffff


	//   ....[45]....
        /*0130*/ 	.word	0xffffffff


	//   ....[46]....
        /*0134*/ 	.word	0xffffffff


	//   ....[47]....
        /*0138*/ 	.word	0xffffffff


	//   ....[48]....
        /*013c*/ 	.word	0xffffffff


	//   ....[49]....
        /*0140*/ 	.word	0xffffffff


	//   ....[50]....
        /*0144*/ 	.word	0xffffffff


	//   ....[51]....
        /*0148*/ 	.word	0xffffffff


	//   ....[52]....
        /*014c*/ 	.word	0xffffffff


	//   ....[53]....
        /*0150*/ 	.word	0xffffffff


	//   ....[54]....
        /*0154*/ 	.word	0xffffffff


	//   ....[55]....
        /*0158*/ 	.word	0xffffffff


	//   ....[56]....
        /*015c*/ 	.word	0xffffffff


	//   ....[57]....
        /*0160*/ 	.word	0xffffffff


	//   ....[58]....
        /*0164*/ 	.word	0xffffffff


	//   ....[59]....
        /*0168*/ 	.word	0xffffffff


	//   ....[60]....
        /*016c*/ 	.word	0xffffffff


	//   ....[61]....
        /*0170*/ 	.word	0xffffffff


	//   ....[62]....
        /*0174*/ 	.word	0xffffffff


	//   ....[63]....
        /*0178*/ 	.word	0xffffffff


	//   ....[64]....
        /*017c*/ 	.word	0xffffffff


	//   ....[65]....
        /*0180*/ 	.word	0xffffffff


	//   ....[66]....
        /*0184*/ 	.word	0xffffffff


	//   ....[67]....
        /*0188*/ 	.word	0xffffffff


	//   ....[68]....
        /*018c*/ 	.word	0xffffffff


	//   ....[69]....
        /*0190*/ 	.word	0xffffffff


	//   ....[70]....
        /*0194*/ 	.word	0xffffffff


	//   ....[71]....
        /*0198*/ 	.word	0xffffffff


	//   ....[72]....
        /*019c*/ 	.word	0xffffffff


	//   ....[73]....
        /*01a0*/ 	.word	0xffffffff


	//   ....[74]....
        /*01a4*/ 	.word	0xffffffff


	//   ....[75]....
        /*01a8*/ 	.word	0xffffffff


	//   ....[76]....
        /*01ac*/ 	.word	0xffffffff


	//   ....[77]....
        /*01b0*/ 	.word	0xffffffff


	//   ....[78]....
        /*01b4*/ 	.word	0xffffffff


	//   ....[79]....
        /*01b8*/ 	.word	0xffffffff


	//   ....[80]....
        /*01bc*/ 	.word	0xffffffff


	//   ....[81]....
        /*01c0*/ 	.word	0xffffffff


	//   ....[82]....
        /*01c4*/ 	.word	0xffffffff


	//   ....[83]....
        /*01c8*/ 	.word	0xffffffff


	//   ....[84]....
        /*01cc*/ 	.word	0xffffffff


	//   ....[85]....
        /*01d0*/ 	.word	0xffffffff


	//   ....[86]....
        /*01d4*/ 	.word	0xffffffff


	//   ....[87]....
        /*01d8*/ 	.word	0xffffffff


	//   ....[88]....
        /*01dc*/ 	.word	0xffffffff


	//   ....[89]....
        /*01e0*/ 	.word	0xffffffff


	//   ....[90]....
        /*01e4*/ 	.word	0xffffffff


	//   ....[91]....
        /*01e8*/ 	.word	0xffffffff


	//   ....[92]....
        /*01ec*/ 	.word	0xffffffff


	//   ....[93]....
        /*01f0*/ 	.word	0xffffffff


	//   ....[94]....
        /*01f4*/ 	.word	0xffffffff


	//   ....[95]....
        /*01f8*/ 	.word	0xffffffff


	//   ....[96]....
        /*01fc*/ 	.word	0xffffffff


	//   ....[97]....
        /*0200*/ 	.word	0xffffffff


	//   ....[98]....
        /*0204*/ 	.word	0xffffffff


	//   ....[99]....
        /*0208*/ 	.word	0xffffffff


	//   ....[100]....
        /*020c*/ 	.word	0xffffffff


	//   ....[101]....
        /*0210*/ 	.word	0xffffffff


	//   ....[102]....
        /*0214*/ 	.word	0xffffffff


	//   ....[103]....
        /*0218*/ 	.word	0xffffffff


	//   ....[104]....
        /*021c*/ 	.word	0xffffffff


	//   ....[105]....
        /*0220*/ 	.word	0xffffffff


	//   ....[106]....
        /*0224*/ 	.word	0xffffffff


	//   ....[107]....
        /*0228*/ 	.word	0xffffffff


	//   ....[108]....
        /*022c*/ 	.word	0xffffffff


	//   ....[109]....
        /*0230*/ 	.word	0xffffffff


	//   ....[110]....
        /*0234*/ 	.word	0xffffffff


	//   ....[111]....
        /*0238*/ 	.word	0xffffffff


	//   ....[112]....
        /*023c*/ 	.word	0xffffffff


	//   ....[113]....
        /*0240*/ 	.word	0xffffffff


	//   ....[114]....
        /*0244*/ 	.word	0xffffffff


	//   ....[115]....
        /*0248*/ 	.word	0xffffffff


	//   ....[116]....
        /*024c*/ 	.word	0xffffffff


	//   ....[117]....
        /*0250*/ 	.word	0xffffffff


	//   ....[118]....
        /*0254*/ 	.word	0xffffffff


	//   ....[119]....
        /*0258*/ 	.word	0xffffffff


	//   ....[120]....
        /*025c*/ 	.word	0xffffffff


	//   ....[121]....
        /*0260*/ 	.word	0xffffffff


	//   ....[122]....
        /*0264*/ 	.word	0xffffffff


	//   ....[123]....
        /*0268*/ 	.word	0xffffffff


	//   ....[124]....
        /*026c*/ 	.word	0xffffffff


	//   ....[125]....
        /*0270*/ 	.word	0xffffffff


	//   ....[126]....
        /*0274*/ 	.word	0xffffffff


	//   ....[127]....
        /*0278*/ 	.word	0xffffffff


	//   ....[128]....
        /*027c*/ 	.word	0xffffffff


	//   ....[129]....
        /*0280*/ 	.word	0xffffffff


	//   ....[130]....
        /*0284*/ 	.word	0xffffffff


	//   ....[131]....
        /*0288*/ 	.word	0xffffffff


	//   ....[132]....
        /*028c*/ 	.word	0xffffffff


	//   ....[133]....
        /*0290*/ 	.word	0xffffffff


	//   ....[134]....
        /*0294*/ 	.word	0xffffffff


	//   ....[135]....
        /*0298*/ 	.word	0xffffffff


	//   ....[136]....
        /*029c*/ 	.word	0xffffffff


	//   ....[137]....
        /*02a0*/ 	.word	0xffffffff


	//   ....[138]....
        /*02a4*/ 	.word	0xffffffff


	//   ....[139]....
        /*02a8*/ 	.word	0xffffffff


	//   ....[140]....
        /*02ac*/ 	.word	0xffffffff


	//   ....[141]....
        /*02b0*/ 	.word	0xffffffff


	//   ....[142]....
        /*02b4*/ 	.word	0xffffffff


	//   ....[143]....
        /*02b8*/ 	.word	0xffffffff


	//   ....[144]....
        /*02bc*/ 	.word	0xffffffff


	//   ....[145]....
        /*02c0*/ 	.word	0xffffffff


	//   ....[146]....
        /*02c4*/ 	.word	0xffffffff


	//   ....[147]....
        /*02c8*/ 	.word	0xffffffff


	//   ....[148]....
        /*02cc*/ 	.word	0xffffffff


	//   ....[149]....
        /*02d0*/ 	.word	0xffffffff


	//   ....[150]....
        /*02d4*/ 	.word	0xffffffff


	//   ....[151]....
        /*02d8*/ 	.word	0xffffffff


	//   ....[152]....
        /*02dc*/ 	.word	0xffffffff


	//   ....[153]....
        /*02e0*/ 	.word	0xffffffff


	//   ....[154]....
        /*02e4*/ 	.word	0xffffffff


	//   ....[155]....
        /*02e8*/ 	.word	0xffffffff


	//   ....[156]....
        /*02ec*/ 	.word	0xffffffff


	//   ....[157]....
        /*02f0*/ 	.word	0xffffffff


	//   ....[158]....
        /*02f4*/ 	.word	0xffffffff


	//   ....[159]....
        /*02f8*/ 	.word	0xffffffff


	//   ....[160]....
        /*02fc*/ 	.word	0xffffffff


	//   ....[161]....
        /*0300*/ 	.word	0xffffffff


	//   ....[162]....
        /*0304*/ 	.word	0xffffffff


	//   ....[163]....
        /*0308*/ 	.word	0xffffffff


	//   ....[164]....
        /*030c*/ 	.word	0xffffffff


	//   ....[165]....
        /*0310*/ 	.word	0xffffffff


	//   ....[166]....
        /*0314*/ 	.word	0xffffffff


	//   ....[167]....
        /*0318*/ 	.word	0xffffffff


	//   ....[168]....
        /*031c*/ 	.word	0xffffffff


	//   ....[169]....
        /*0320*/ 	.word	0xffffffff


	//   ....[170]....
        /*0324*/ 	.word	0xffffffff


	//   ....[171]....
        /*0328*/ 	.word	0xffffffff


	//   ....[172]....
        /*032c*/ 	.word	0xffffffff


	//   ....[173]....
        /*0330*/ 	.word	0xffffffff


	//   ....[174]....
        /*0334*/ 	.word	0xffffffff


	//   ....[175]....
        /*0338*/ 	.word	0xffffffff


	//   ....[176]....
        /*033c*/ 	.word	0xffffffff


	//   ....[177]....
        /*0340*/ 	.word	0xffffffff


	//   ....[178]....
        /*0344*/ 	.word	0xffffffff


	//   ....[179]....
        /*0348*/ 	.word	0xffffffff


	//   ....[180]....
        /*034c*/ 	.word	0xffffffff


	//   ....[181]....
        /*0350*/ 	.word	0xffffffff


	//   ....[182]....
        /*0354*/ 	.word	0xffffffff


	//   ....[183]....
        /*0358*/ 	.word	0xffffffff


	//   ....[184]....
        /*035c*/ 	.word	0xffffffff


	//   ....[185]....
        /*0360*/ 	.word	0xffffffff


	//   ....[186]....
        /*0364*/ 	.word	0xffffffff


	//   ....[187]....
        /*0368*/ 	.word	0xffffffff


	//   ....[188]....
        /*036c*/ 	.word	0xffffffff


	//   ....[189]....
        /*0370*/ 	.word	0xffffffff


	//   ....[190]....
        /*0374*/ 	.word	0xffffffff


	//   ....[191]....
        /*0378*/ 	.word	0xffffffff


	//   ....[192]....
        /*037c*/ 	.word	0xffffffff


	//   ....[193]....
        /*0380*/ 	.word	0xffffffff


	//   ....[194]....
        /*0384*/ 	.word	0xffffffff


	//   ....[195]....
        /*0388*/ 	.word	0xffffffff


	//   ....[196]....
        /*038c*/ 	.word	0xffffffff


	//   ....[197]....
        /*0390*/ 	.word	0xffffffff


	//   ....[198]....
        /*0394*/ 	.word	0xffffffff


	//   ....[199]....
        /*0398*/ 	.word	0xffffffff


	//   ....[200]....
        /*039c*/ 	.word	0xffffffff


	//   ....[201]....
        /*03a0*/ 	.word	0xffffffff


	//   ....[202]....
        /*03a4*/ 	.word	0xffffffff


	//   ....[203]....
        /*03a8*/ 	.word	0xffffffff


	//   ....[204]....
        /*03ac*/ 	.word	0xffffffff


	//   ....[205]....
        /*03b0*/ 	.word	0xffffffff


	//   ....[206]....
        /*03b4*/ 	.word	0xffffffff


	//   ....[207]....
        /*03b8*/ 	.word	0xffffffff


	//   ....[208]....
        /*03bc*/ 	.word	0xffffffff


	//   ....[209]....
        /*03c0*/ 	.word	0xffffffff


	//   ....[210]....
        /*03c4*/ 	.word	0xffffffff


	//   ....[211]....
        /*03c8*/ 	.word	0xffffffff


	//   ....[212]....
        /*03cc*/ 	.word	0xffffffff


	//   ....[213]....
        /*03d0*/ 	.word	0xffffffff


	//   ....[214]....
        /*03d4*/ 	.word	0xffffffff


	//   ....[215]....
        /*03d8*/ 	.word	0xffffffff


	//   ....[216]....
        /*03dc*/ 	.word	0xffffffff


	//   ....[217]....
        /*03e0*/ 	.word	0xffffffff


	//   ....[218]....
        /*03e4*/ 	.word	0xffffffff


	//   ....[219]....
        /*03e8*/ 	.word	0xffffffff


	//   ....[220]....
        /*03ec*/ 	.word	0xffffffff


	//   ....[221]....
        /*03f0*/ 	.word	0xffffffff


	//   ....[222]....
        /*03f4*/ 	.word	0xffffffff


	//   ....[223]....
        /*03f8*/ 	.word	0xffffffff


	//   ....[224]....
        /*03fc*/ 	.word	0xffffffff


	//   ....[225]....
        /*0400*/ 	.word	0xffffffff


	//   ....[226]....
        /*0404*/ 	.word	0xffffffff


	//   ....[227]....
        /*0408*/ 	.word	0xffffffff


	//   ....[228]....
        /*040c*/ 	.word	0xffffffff


	//   ....[229]....
        /*0410*/ 	.word	0xffffffff


	//   ....[230]....
        /*0414*/ 	.word	0xffffffff


	//   ....[231]....
        /*0418*/ 	.word	0xffffffff


	//   ....[232]....
        /*041c*/ 	.word	0xffffffff


	//   ....[233]....
        /*0420*/ 	.word	0xffffffff


	//   ....[234]....
        /*0424*/ 	.word	0xffffffff


	//   ....[235]....
        /*0428*/ 	.word	0xffffffff


	//   ....[236]....
        /*042c*/ 	.word	0xffffffff


	//   ....[237]....
        /*0430*/ 	.word	0xffffffff


	//   ....[238]....
        /*0434*/ 	.word	0xffffffff


	//   ....[239]....
        /*0438*/ 	.word	0xffffffff


	//   ....[240]....
        /*043c*/ 	.word	0xffffffff


	//   ....[241]....
        /*0440*/ 	.word	0xffffffff


	//   ....[242]....
        /*0444*/ 	.word	0xffffffff


	//   ....[243]....
        /*0448*/ 	.word	0xffffffff


	//   ....[244]....
        /*044c*/ 	.word	0xffffffff


	//   ....[245]....
        /*0450*/ 	.word	0xffffffff


	//   ....[246]....
        /*0454*/ 	.word	0xffffffff


	//   ....[247]....
        /*0458*/ 	.word	0xffffffff


	//   ....[248]....
        /*045c*/ 	.word	0xffffffff


	//   ....[249]....
        /*0460*/ 	.word	0xffffffff


	//   ....[250]....
        /*0464*/ 	.word	0xffffffff


	//   ....[251]....
        /*0468*/ 	.word	0xffffffff


	//   ....[252]....
        /*046c*/ 	.word	0xffffffff


	//   ....[253]....
        /*0470*/ 	.word	0xffffffff


	//   ....[254]....
        /*0474*/ 	.word	0xffffffff


	//   ....[255]....
        /*0478*/ 	.word	0xffffffff


	//   ....[0]....
        /*047c*/ 	.word	0xffffffff


	//   ....[1]....
        /*0480*/ 	.word	0xffffffff


	//   ....[2]....
        /*0484*/ 	.word	0xffffffff


	//   ....[3]....
        /*0488*/ 	.word	0xffffffff


	//   ....[4]....
        /*048c*/ 	.word	0xffffffff


	//   ....[5]....
        /*0490*/ 	.word	0xffffffff


	//   ....[6]....
        /*0494*/ 	.word	0xffffffff


	//   ....[7]....
        /*0498*/ 	.word	0xffffffff


	//   ....[8]....
        /*049c*/ 	.word	0xffffffff


	//   ....[9]....
        /*04a0*/ 	.word	0xffffffff


	//   ....[10]....
        /*04a4*/ 	.word	0xffffffff


	//   ....[11]....
        /*04a8*/ 	.word	0xffffffff


	//   ....[12]....
        /*04ac*/ 	.word	0xffffffff


	//   ....[13]....
        /*04b0*/ 	.word	0xffffffff


	//   ....[14]....
        /*04b4*/ 	.word	0xffffffff


	//   ....[15]....
        /*04b8*/ 	.word	0xffffffff


	//   ....[16]....
        /*04bc*/ 	.word	0xffffffff


	//   ....[17]....
        /*04c0*/ 	.word	0xffffffff


	//   ....[18]....
        /*04c4*/ 	.word	0xffffffff


	//   ....[19]....
        /*04c8*/ 	.word	0xffffffff


	//   ....[20]....
        /*04cc*/ 	.word	0xffffffff


	//   ....[21]....
        /*04d0*/ 	.word	0xffffffff


	//   ....[22]....
        /*04d4*/ 	.word	0xffffffff


	//   ....[23]....
        /*04d8*/ 	.word	0xffffffff


	//   ....[24]....
        /*04dc*/ 	.word	0xffffffff


	//   ....[25]....
        /*04e0*/ 	.word	0xffffffff


	//   ....[26]....
        /*04e4*/ 	.word	0xffffffff


	//   ....[27]....
        /*04e8*/ 	.word	0xffffffff


	//   ....[28]....
        /*04ec*/ 	.word	0xffffffff


	//   ....[29]....
        /*04f0*/ 	.word	0xffffffff


	//   ....[30]....
        /*04f4*/ 	.word	0xffffffff


	//   ....[31]....
        /*04f8*/ 	.word	0xffffffff


	//   ....[32]....
        /*04fc*/ 	.word	0xffffffff


	//   ....[33]....
        /*0500*/ 	.word	0xffffffff


	//   ....[34]....
        /*0504*/ 	.word	0xffffffff


	//   ....[35]....
        /*0508*/ 	.word	0xffffffff


	//   ....[36]....
        /*050c*/ 	.word	0xffffffff


	//   ....[37]....
        /*0510*/ 	.word	0xffffffff


	//   ....[38]....
        /*0514*/ 	.word	0xffffffff


	//   ....[39]....
        /*0518*/ 	.word	0xffffffff


	//   ....[40]....
        /*051c*/ 	.word	0xffffffff


	//   ....[41]....
        /*0520*/ 	.word	0xffffffff


	//   ....[42]....
        /*0524*/ 	.word	0xffffffff


	//   ....[43]....
        /*0528*/ 	.word	0xffffffff


	//   ....[44]....
        /*052c*/ 	.word	0xffffffff


	//   ....[45]....
        /*0530*/ 	.word	0xffffffff


	//   ....[46]....
        /*0534*/ 	.word	0xffffffff


	//   ....[47]....
        /*0538*/ 	.word	0xffffffff


	//   ....[48]....
        /*053c*/ 	.word	0xffffffff


	//   ....[49]....
        /*0540*/ 	.word	0xffffffff


	//   ....[50]....
        /*0544*/ 	.word	0xffffffff


	//   ....[51]....
        /*0548*/ 	.word	0xffffffff


	//   ....[52]....
        /*054c*/ 	.word	0xffffffff


	//   ....[53]....
        /*0550*/ 	.word	0xffffffff


	//   ....[54]....
        /*0554*/ 	.word	0xffffffff


	//   ....[55]....
        /*0558*/ 	.word	0xffffffff


	//   ....[56]....
        /*055c*/ 	.word	0xffffffff


	//   ....[57]....
        /*0560*/ 	.word	0xffffffff


	//   ....[58]....
        /*0564*/ 	.word	0xffffffff


	//   ....[59]....
        /*0568*/ 	.word	0xffffffff


	//   ....[60]....
        /*056c*/ 	.word	0xffffffff


	//   ....[61]....
        /*0570*/ 	.word	0xffffffff


	//   ....[62]....
        /*0574*/ 	.word	0xffffffff


	//   ....[63]....
        /*0578*/ 	.word	0xffffffff


	//   ....[64]....
        /*057c*/ 	.word	0xffffffff


	//   ....[65]....
        /*0580*/ 	.word	0xffffffff


	//   ....[66]....
        /*0584*/ 	.word	0xffffffff


	//   ....[67]....
        /*0588*/ 	.word	0xffffffff


	//   ....[68]....
        /*058c*/ 	.word	0xffffffff


	//   ....[69]....
        /*0590*/ 	.word	0xffffffff


	//   ....[70]....
        /*0594*/ 	.word	0xffffffff


	//   ....[71]....
        /*0598*/ 	.word	0xffffffff


	//   ....[72]....
        /*059c*/ 	.word	0xffffffff


	//   ....[73]....
        /*05a0*/ 	.word	0xffffffff


	//   ....[74]....
        /*05a4*/ 	.word	0xffffffff


	//   ....[75]....
        /*05a8*/ 	.word	0xffffffff


	//   ....[76]....
        /*05ac*/ 	.word	0xffffffff


	//   ....[77]....
        /*05b0*/ 	.word	0xffffffff


	//   ....[78]....
        /*05b4*/ 	.word	0xffffffff


	//   ....[79]....
        /*05b8*/ 	.word	0xffffffff


	//   ....[80]....
        /*05bc*/ 	.word	0xffffffff


	//   ....[81]....
        /*05c0*/ 	.word	0xffffffff


	//   ....[82]....
        /*05c4*/ 	.word	0xffffffff


	//   ....[83]....
        /*05c8*/ 	.word	0xffffffff


	//   ....[84]....
        /*05cc*/ 	.word	0xffffffff


	//   ....[85]....
        /*05d0*/ 	.word	0xffffffff


	//   ....[86]....
        /*05d4*/ 	.word	0xffffffff


	//   ....[87]....
        /*05d8*/ 	.word	0xffffffff


	//   ....[88]....
        /*05dc*/ 	.word	0xffffffff


	//   ....[89]....
        /*05e0*/ 	.word	0xffffffff


	//   ....[90]....
        /*05e4*/ 	.word	0xffffffff


	//   ....[91]....
        /*05e8*/ 	.word	0xffffffff


	//   ....[92]....
        /*05ec*/ 	.word	0xffffffff


	//   ....[93]....
        /*05f0*/ 	.word	0xffffffff


	//   ....[94]....
        /*05f4*/ 	.word	0xffffffff


	//   ....[95]....
        /*05f8*/ 	.word	0xffffffff


	//   ....[96]....
        /*05fc*/ 	.word	0xffffffff


	//   ....[97]....
        /*0600*/ 	.word	0xffffffff


	//   ....[98]....
        /*0604*/ 	.word	0xffffffff


	//   ....[99]....
        /*0608*/ 	.word	0xffffffff


	//   ....[100]....
        /*060c*/ 	.word	0xffffffff


	//   ....[101]....
        /*0610*/ 	.word	0xffffffff


	//   ....[102]....
        /*0614*/ 	.word	0xffffffff


	//   ....[103]....
        /*0618*/ 	.word	0xffffffff


	//   ....[104]....
        /*061c*/ 	.word	0xffffffff


	//   ....[105]....
        /*0620*/ 	.word	0xffffffff


	//   ....[106]....
        /*0624*/ 	.word	0xffffffff


	//   ....[107]....
        /*0628*/ 	.word	0xffffffff


	//   ....[108]....
        /*062c*/ 	.word	0xffffffff


	//   ....[109]....
        /*0630*/ 	.word	0xffffffff


	//   ....[110]....
        /*0634*/ 	.word	0xffffffff


	//   ....[111]....
        /*0638*/ 	.word	0xffffffff


	//   ....[112]....
        /*063c*/ 	.word	0xffffffff


	//   ....[113]....
        /*0640*/ 	.word	0xffffffff


	//   ....[114]....
        /*0644*/ 	.word	0xffffffff


	//   ....[115]....
        /*0648*/ 	.word	0xffffffff


	//   ....[116]....
        /*064c*/ 	.word	0xffffffff


	//   ....[117]....
        /*0650*/ 	.word	0xffffffff


	//   ....[118]....
        /*0654*/ 	.word	0xffffffff


	//----- nvinfo : EIATTR_COOP_GROUP_INSTR_OFFSETS
	.align		4
.L_611:
        /*0658*/ 	.byte	0x04, 0x28
        /*065a*/ 	.short	(.L_613 - .L_612)


	//   ....[0]....
.L_612:
        /*065c*/ 	.word	0x000020b0


	//   ....[1]....
        /*0660*/ 	.word	0x000020f0


	//   ....[2]....
        /*0664*/ 	.word	0x00002130


	//   ....[3]....
        /*0668*/ 	.word	0x00002170


	//   ....[4]....
        /*066c*/ 	.word	0x000021a0


	//   ....[5]....
        /*0670*/ 	.word	0x000021d0


	//   ....[6]....
        /*0674*/ 	.word	0x00002200


	//   ....[7]....
        /*0678*/ 	.word	0x00002240


	//   ....[8]....
        /*067c*/ 	.word	0x00002270


	//   ....[9]....
        /*0680*/ 	.word	0x000022a0


	//   ....[10]....
        /*0684*/ 	.word	0x000022d0


	//   ....[11]....
        /*0688*/ 	.word	0x000022f0


	//   ....[12]....
        /*068c*/ 	.word	0x00002300


	//   ....[13]....
        /*0690*/ 	.word	0x00002310


	//   ....[14]....
        /*0694*/ 	.word	0x00002320


	//   ....[15]....
        /*0698*/ 	.word	0x00002330


	//   ....[16]....
        /*069c*/ 	.word	0x00002340


	//   ....[17]....
        /*06a0*/ 	.word	0x00002350


	//   ....[18]....
        /*06a4*/ 	.word	0x00002360


	//   ....[19]....
        /*06a8*/ 	.word	0x00002370


	//   ....[20]....
        /*06ac*/ 	.word	0x00002380


	//   ....[21]....
        /*06b0*/ 	.word	0x00002390


	//   ....[22]....
        /*06b4*/ 	.word	0x000023a0


	//   ....[23]....
        /*06b8*/ 	.word	0x000023b0


	//   ....[24]....
        /*06bc*/ 	.word	0x000023c0


	//   ....[25]....
        /*06c0*/ 	.word	0x00002770


	//   ....[26]....
        /*06c4*/ 	.word	0x000027b0


	//   ....[27]....
        /*06c8*/ 	.word	0x000027f0


	//   ....[28]....
        /*06cc*/ 	.word	0x00002830


	//   ....[29]....
        /*06d0*/ 	.word	0x00002870


	//   ....[30]....
        /*06d4*/ 	.word	0x000028a0


	//   ....[31]....
        /*06d8*/ 	.word	0x000028d0


	//   ....[32]....
        /*06dc*/ 	.word	0x00002910


	//   ....[33]....
        /*06e0*/ 	.word	0x00002940


	//   ....[34]....
        /*06e4*/ 	.word	0x00002970


	//   ....[35]....
        /*06e8*/ 	.word	0x000029a0


	//   ....[36]....
        /*06ec*/ 	.word	0x000029d0


	//   ....[37]....
        /*06f0*/ 	.word	0x000029f0


	//   ....[38]....
        /*06f4*/ 	.word	0x00002a00


	//   ....[39]....
        /*06f8*/ 	.word	0x00002a10


	//   ....[40]....
        /*06fc*/ 	.word	0x00002a20


	//   ....[41]....
        /*0700*/ 	.word	0x00002a30


	//   ....[42]....
        /*0704*/ 	.word	0x00002a40


	//   ....[43]....
        /*0708*/ 	.word	0x00002a50


	//   ....[44]....
        /*070c*/ 	.word	0x00002a60


	//   ....[45]....
        /*0710*/ 	.word	0x00002a70


	//   ....[46]....
        /*0714*/ 	.word	0x00002a80


	//   ....[47]....
        /*0718*/ 	.word	0x00002a90


	//   ....[48]....
        /*071c*/ 	.word	0x00002aa0


	//   ....[49]....
        /*0720*/ 	.word	0x00002ab0


	//   ....[50]....
        /*0724*/ 	.word	0x00002e60


	//   ....[51]....
        /*0728*/ 	.word	0x00002ea0


	//   ....[52]....
        /*072c*/ 	.word	0x00002ee0


	//   ....[53]....
        /*0730*/ 	.word	0x00002f20


	//   ....[54]....
        /*0734*/ 	.word	0x00002f60


	//   ....[55]....
        /*0738*/ 	.word	0x00002f90


	//   ....[56]....
        /*073c*/ 	.word	0x00002fc0


	//   ....[57]....
        /*0740*/ 	.word	0x00003000


	//   ....[58]....
        /*0744*/ 	.word	0x00003030


	//   ....[59]....
        /*0748*/ 	.word	0x00003060


	//   ....[60]....
        /*074c*/ 	.word	0x00003090


	//   ....[61]....
        /*0750*/ 	.word	0x000030c0


	//   ....[62]....
        /*0754*/ 	.word	0x000030e0


	//   ....[63]....
        /*0758*/ 	.word	0x000030f0


	//   ....[64]....
        /*075c*/ 	.word	0x00003100


	//   ....[65]....
        /*0760*/ 	.word	0x00003110


	//   ....[66]....
        /*0764*/ 	.word	0x00003120


	//   ....[67]....
        /*0768*/ 	.word	0x00003130


	//   ....[68]....
        /*076c*/ 	.word	0x00003140


	//   ....[69]....
        /*0770*/ 	.word	0x00003150


	//   ....[70]....
        /*0774*/ 	.word	0x00003160


	//   ....[71]....
        /*0778*/ 	.word	0x00003170


	//   ....[72]....
        /*077c*/ 	.word	0x00003180


	//   ....[73]....
        /*0780*/ 	.word	0x00003190


	//   ....[74]....
        /*0784*/ 	.word	0x000031a0


	//   ....[75]....
        /*0788*/ 	.word	0x00003550


	//   ....[76]....
        /*078c*/ 	.word	0x00003590


	//   ....[77]....
        /*0790*/ 	.word	0x000035d0


	//   ....[78]....
        /*0794*/ 	.word	0x00003610


	//   ....[79]....
        /*0798*/ 	.word	0x00003650


	//   ....[80]....
        /*079c*/ 	.word	0x00003680


	//   ....[81]....
        /*07a0*/ 	.word	0x000036b0


	//   ....[82]....
        /*07a4*/ 	.word	0x000036f0


	//   ....[83]....
        /*07a8*/ 	.word	0x00003720


	//   ....[84]....
        /*07ac*/ 	.word	0x00003750


	//   ....[85]....
        /*07b0*/ 	.word	0x00003780


	//   ....[86]....
        /*07b4*/ 	.word	0x000037b0


	//   ....[87]....
        /*07b8*/ 	.word	0x000037d0


	//   ....[88]....
        /*07bc*/ 	.word	0x000037e0


	//   ....[89]....
        /*07c0*/ 	.word	0x000037f0


	//   ....[90]....
        /*07c4*/ 	.word	0x00003800


	//   ....[91]....
        /*07c8*/ 	.word	0x00003810


	//   ....[92]....
        /*07cc*/ 	.word	0x00003820


	//   ....[93]....
        /*07d0*/ 	.word	0x00003830


	//   ....[94]....
        /*07d4*/ 	.word	0x00003840


	//   ....[95]....
        /*07d8*/ 	.word	0x00003850


	//   ....[96]....
        /*07dc*/ 	.word	0x00003860


	//   ....[97]....
        /*07e0*/ 	.word	0x00003870


	//   ....[98]....
        /*07e4*/ 	.word	0x00003880


	//   ....[99]....
        /*07e8*/ 	.word	0x00003890


	//   ....[100]....
        /*07ec*/ 	.word	0x00003c40


	//   ....[101]....
        /*07f0*/ 	.word	0x00003c80


	//   ....[102]....
        /*07f4*/ 	.word	0x00003cc0


	//   ....[103]....
        /*07f8*/ 	.word	0x00003d00


	//   ....[104]....
        /*07fc*/ 	.word	0x00003d40


	//   ....[105]....
        /*0800*/ 	.word	0x00003d80


	//   ....[106]....
        /*0804*/ 	.word	0x00003db0


	//   ....[107]....
        /*0808*/ 	.word	0x00003df0


	//   ....[108]....
        /*080c*/ 	.word	0x00003e20


	//   ....[109]....
        /*0810*/ 	.word	0x00003e50


	//   ....[110]....
        /*0814*/ 	.word	0x00003e80


	//   ....[111]....
        /*0818*/ 	.word	0x00003eb0


	//   ....[112]....
        /*081c*/ 	.word	0x00003ed0


	//   ....[113]....
        /*0820*/ 	.word	0x00003ee0


	//   ....[114]....
        /*0824*/ 	.word	0x00003ef0


	//   ....[115]....
        /*0828*/ 	.word	0x00003f00


	//   ....[116]....
        /*082c*/ 	.word	0x00003f10


	//   ....[117]....
        /*0830*/ 	.word	0x00003f20


	//   ....[118]....
        /*0834*/ 	.word	0x00003f30


	//   ....[119]....
        /*0838*/ 	.word	0x00003f40


	//   ....[120]....
        /*083c*/ 	.word	0x00003f50


	//   ....[121]....
        /*0840*/ 	.word	0x00003f60


	//   ....[122]....
        /*0844*/ 	.word	0x00003f70


	//   ....[123]....
        /*0848*/ 	.word	0x00003f80


	//   ....[124]....
        /*084c*/ 	.word	0x00003f90


	//   ....[125]....
        /*0850*/ 	.word	0x00006ba0


	//   ....[126]....
        /*0854*/ 	.word	0x00006bd0


	//   ....[127]....
        /*0858*/ 	.word	0x00006c00


	//   ....[128]....
        /*085c*/ 	.word	0x00006c30


	//   ....[129]....
        /*0860*/ 	.word	0x00006c60


	//   ....[130]....
        /*0864*/ 	.word	0x00006c90


	//   ....[131]....
        /*0868*/ 	.word	0x00006cc0


	//   ....[132]....
        /*086c*/ 	.word	0x00006ce0


	//   ....[133]....
        /*0870*/ 	.word	0x00006cf0


	//   ....[134]....
        /*0874*/ 	.word	0x00006d10


	//   ....[135]....
        /*0878*/ 	.word	0x00006d20


	//   ....[136]....
        /*087c*/ 	.word	0x00006d30


	//   ....[137]....
        /*0880*/ 	.word	0x00006d40


	//   ....[138]....
        /*0884*/ 	.word	0x00006d50


	//   ....[139]....
        /*0888*/ 	.word	0x00006d60


	//   ....[140]....
        /*088c*/ 	.word	0x00006d70


	//   ....[141]....
        /*0890*/ 	.word	0x00006d80


	//   ....[142]....
        /*0894*/ 	.word	0x00006d90


	//   ....[143]....
        /*0898*/ 	.word	0x00006da0


	//   ....[144]....
        /*089c*/ 	.word	0x00006db0


	//   ....[145]....
        /*08a0*/ 	.word	0x00006dc0


	//   ....[146]....
        /*08a4*/ 	.word	0x00006dd0


	//   ....[147]....
        /*08a8*/ 	.word	0x00006de0


	//   ....[148]....
        /*08ac*/ 	.word	0x00006df0


	//   ....[149]....
        /*08b0*/ 	.word	0x00006e00


	//   ....[150]....
        /*08b4*/ 	.word	0x000071b0


	//   ....[151]....
        /*08b8*/ 	.word	0x000071f0


	//   ....[152]....
        /*08bc*/ 	.word	0x00007230


	//   ....[153]....
        /*08c0*/ 	.word	0x00007270


	//   ....[154]....
        /*08c4*/ 	.word	0x000072b0


	//   ....[155]....
        /*08c8*/ 	.word	0x000072f0


	//   ....[156]....
        /*08cc*/ 	.word	0x00007320


	//   ....[157]....
        /*08d0*/ 	.word	0x00007360


	//   ....[158]....
        /*08d4*/ 	.word	0x00007390


	//   ....[159]....
        /*08d8*/ 	.word	0x000073c0


	//   ....[160]....
        /*08dc*/ 	.word	0x000073f0


	//   ....[161]....
        /*08e0*/ 	.word	0x00007420


	//   ....[162]....
        /*08e4*/ 	.word	0x00007440


	//   ....[163]....
        /*08e8*/ 	.word	0x00007450


	//   ....[164]....
        /*08ec*/ 	.word	0x00007460


	//   ....[165]....
        /*08f0*/ 	.word	0x00007470


	//   ....[166]....
        /*08f4*/ 	.word	0x00007480


	//   ....[167]....
        /*08f8*/ 	.word	0x00007490


	//   ....[168]....
        /*08fc*/ 	.word	0x000074a0


	//   ....[169]....
        /*0900*/ 	.word	0x000074b0


	//   ....[170]....
        /*0904*/ 	.word	0x000074c0


	//   ....[171]....
        /*0908*/ 	.word	0x000074d0


	//   ....[172]....
        /*090c*/ 	.word	0x000074e0


	//   ....[173]....
        /*0910*/ 	.word	0x000074f0


	//   ....[174]....
        /*0914*/ 	.word	0x00007500


	//   ....[175]....
        /*0918*/ 	.word	0x000078b0


	//   ....[176]....
        /*091c*/ 	.word	0x000078f0


	//   ....[177]....
        /*0920*/ 	.word	0x00007930


	//   ....[178]....
        /*0924*/ 	.word	0x00007970


	//   ....[179]....
        /*0928*/ 	.word	0x000079b0


	//   ....[180]....
        /*092c*/ 	.word	0x000079e0


	//   ....[181]....
        /*0930*/ 	.word	0x00007a10


	//   ....[182]....
        /*0934*/ 	.word	0x00007a50


	//   ....[183]....
        /*0938*/ 	.word	0x00007a80


	//   ....[184]....
        /*093c*/ 	.word	0x00007ab0


	//   ....[185]....
        /*0940*/ 	.word	0x00007ae0


	//   ....[186]....
        /*0944*/ 	.word	0x00007b10


	//   ....[187]....
        /*0948*/ 	.word	0x00007b40


	//   ....[188]....
        /*094c*/ 	.word	0x00007b50


	//   ....[189]....
        /*0950*/ 	.word	0x00007b60


	//   ....[190]....
        /*0954*/ 	.word	0x00007b70


	//   ....[191]....
        /*0958*/ 	.word	0x00007b80


	//   ....[192]....
        /*095c*/ 	.word	0x00007b90


	//   ....[193]....
        /*0960*/ 	.word	0x00007ba0


	//   ....[194]....
        /*0964*/ 	.word	0x00007bb0


	//   ....[195]....
        /*0968*/ 	.word	0x00007bc0


	//   ....[196]....
        /*096c*/ 	.word	0x00007bd0


	//   ....[197]....
        /*0970*/ 	.word	0x00007be0


	//   ....[198]....
        /*0974*/ 	.word	0x00007bf0


	//   ....[199]....
        /*0978*/ 	.word	0x00007c00


	//   ....[200]....
        /*097c*/ 	.word	0x00007fb0


	//   ....[201]....
        /*0980*/ 	.word	0x00007ff0


	//   ....[202]....
        /*0984*/ 	.word	0x00008030


	//   ....[203]....
        /*0988*/ 	.word	0x00008070


	//   ....[204]....
        /*098c*/ 	.word	0x000080b0


	//   ....[205]....
        /*0990*/ 	.word	0x000080f0


	//   ....[206]....
        /*0994*/ 	.word	0x00008120


	//   ....[207]....
        /*0998*/ 	.word	0x00008160


	//   ....[208]....
        /*099c*/ 	.word	0x00008190


	//   ....[209]....
        /*09a0*/ 	.word	0x000081c0


	//   ....[210]....
        /*09a4*/ 	.word	0x000081f0


	//   ....[211]....
        /*09a8*/ 	.word	0x00008220


	//   ....[212]....
        /*09ac*/ 	.word	0x00008240


	//   ....[213]....
        /*09b0*/ 	.word	0x00008250


	//   ....[214]....
        /*09b4*/ 	.word	0x00008260


	//   ....[215]....
        /*09b8*/ 	.word	0x00008270


	//   ....[216]....
        /*09bc*/ 	.word	0x00008280


	//   ....[217]....
        /*09c0*/ 	.word	0x00008290


	//   ....[218]....
        /*09c4*/ 	.word	0x000082a0


	//   ....[219]....
        /*09c8*/ 	.word	0x000082b0


	//   ....[220]....
        /*09cc*/ 	.word	0x000082c0


	//   ....[221]....
        /*09d0*/ 	.word	0x000082d0


	//   ....[222]....
        /*09d4*/ 	.word	0x000082e0


	//   ....[223]....
        /*09d8*/ 	.word	0x000082f0


	//   ....[224]....
        /*09dc*/ 	.word	0x00008300


	//   ....[225]....
        /*09e0*/ 	.word	0x000086b0


	//   ....[226]....
        /*09e4*/ 	.word	0x000086f0


	//   ....[227]....
        /*09e8*/ 	.word	0x00008730


	//   ....[228]....
        /*09ec*/ 	.word	0x00008770


	//   ....[229]....
        /*09f0*/ 	.word	0x000087b0


	//   ....[230]....
        /*09f4*/ 	.word	0x000087f0


	//   ....[231]....
        /*09f8*/ 	.word	0x00008820


	//   ....[232]....
        /*09fc*/ 	.word	0x00008860


	//   ....[233]....
        /*0a00*/ 	.word	0x00008890


	//   ....[234]....
        /*0a04*/ 	.word	0x000088c0


	//   ....[235]....
        /*0a08*/ 	.word	0x000088f0


	//   ....[236]....
        /*0a0c*/ 	.word	0x00008920


	//   ....[237]....
        /*0a10*/ 	.word	0x00008950


	//   ....[238]....
        /*0a14*/ 	.word	0x00008960


	//   ....[239]....
        /*0a18*/ 	.word	0x00008970


	//   ....[240]....
        /*0a1c*/ 	.word	0x00008980


	//   ....[241]....
        /*0a20*/ 	.word	0x00008990


	//   ....[242]....
        /*0a24*/ 	.word	0x000089a0


	//   ....[243]....
        /*0a28*/ 	.word	0x000089b0


	//   ....[244]....
        /*0a2c*/ 	.word	0x000089c0


	//   ....[245]....
        /*0a30*/ 	.word	0x000089d0


	//   ....[246]....
        /*0a34*/ 	.word	0x000089e0


	//   ....[247]....
        /*0a38*/ 	.word	0x000089f0


	//   ....[248]....
        /*0a3c*/ 	.word	0x00008a00


	//   ....[249]....
        /*0a40*/ 	.word	0x00008a10


	//   ....[250]....
        /*0a44*/ 	.word	0x0000eb20


	//   ....[251]....
        /*0a48*/ 	.word	0x0000eb60


	//   ....[252]....
        /*0a4c*/ 	.word	0x0000eba0


	//   ....[253]....
        /*0a50*/ 	.word	0x0000ebe0


	//   ....[254]....
        /*0a54*/ 	.word	0x0000ec20


	//   ....[255]....
        /*0a58*/ 	.word	0x0000ec50


	//   ....[0]....
        /*0a5c*/ 	.word	0x0000ec80


	//   ....[1]....
        /*0a60*/ 	.word	0x0000ecc0


	//   ....[2]....
        /*0a64*/ 	.word	0x0000ecf0


	//   ....[3]....
        /*0a68*/ 	.word	0x0000ed20


	//   ....[4]....
        /*0a6c*/ 	.word	0x0000ed50


	//   ....[5]....
        /*0a70*/ 	.word	0x0000ed60


	//   ....[6]....
        /*0a74*/ 	.word	0x0000ed70


	//   ....[7]....
        /*0a78*/ 	.word	0x0000ed80


	//   ....[8]....
        /*0a7c*/ 	.word	0x0000ed90


	//   ....[9]....
        /*0a80*/ 	.word	0x0000eda0


	//   ....[10]....
        /*0a84*/ 	.word	0x0000edb0


	//   ....[11]....
        /*0a88*/ 	.word	0x0000edc0


	//   ....[12]....
        /*0a8c*/ 	.word	0x0000edd0


	//   ....[13]....
        /*0a90*/ 	.word	0x0000ede0


	//   ....[14]....
        /*0a94*/ 	.word	0x0000edf0


	//   ....[15]....
        /*0a98*/ 	.word	0x0000ee00


	//   ....[16]....
        /*0a9c*/ 	.word	0x0000ee10


	//   ....[17]....
        /*0aa0*/ 	.word	0x0000ee20


	//   ....[18]....
        /*0aa4*/ 	.word	0x0000ee30


	//   ....[19]....
        /*0aa8*/ 	.word	0x0000f1e0


	//   ....[20]....
        /*0aac*/ 	.word	0x0000f220


	//   ....[21]....
        /*0ab0*/ 	.word	0x0000f260


	//   ....[22]....
        /*0ab4*/ 	.word	0x0000f2a0


	//   ....[23]....
        /*0ab8*/ 	.word	0x0000f2e0


	//   ....[24]....
        /*0abc*/ 	.word	0x0000f320


	//   ....[25]....
        /*0ac0*/ 	.word	0x0000f350


	//   ....[26]....
        /*0ac4*/ 	.word	0x0000f390


	//   ....[27]....
        /*0ac8*/ 	.word	0x0000f3c0


	//   ....[28]....
        /*0acc*/ 	.word	0x0000f3f0


	//   ....[29]....
        /*0ad0*/ 	.word	0x0000f420


	//   ....[30]....
        /*0ad4*/ 	.word	0x0000f450


	//   ....[31]....
        /*0ad8*/ 	.word	0x0000f460


	//   ....[32]....
        /*0adc*/ 	.word	0x0000f470


	//   ....[33]....
        /*0ae0*/ 	.word	0x0000f480


	//   ....[34]....
        /*0ae4*/ 	.word	0x0000f490


	//   ....[35]....
        /*0ae8*/ 	.word	0x0000f4a0


	//   ....[36]....
        /*0aec*/ 	.word	0x0000f4b0


	//   ....[37]....
        /*0af0*/ 	.word	0x0000f4c0


	//   ....[38]....
        /*0af4*/ 	.word	0x0000f4d0


	//   ....[39]....
        /*0af8*/ 	.word	0x0000f4e0


	//   ....[40]....
        /*0afc*/ 	.word	0x0000f4f0


	//   ....[41]....
        /*0b00*/ 	.word	0x0000f500


	//   ....[42]....
        /*0b04*/ 	.word	0x0000f510


	//   ....[43]....
        /*0b08*/ 	.word	0x0000f520


	//   ....[44]....
        /*0b0c*/ 	.word	0x0000f8d0


	//   ....[45]....
        /*0b10*/ 	.word	0x0000f910


	//   ....[46]....
        /*0b14*/ 	.word	0x0000f950


	//   ....[47]....
        /*0b18*/ 	.word	0x0000f990


	//   ....[48]....
        /*0b1c*/ 	.word	0x0000f9d0


	//   ....[49]....
        /*0b20*/ 	.word	0x0000fa10


	//   ....[50]....
        /*0b24*/ 	.word	0x0000fa40


	//   ....[51]....
        /*0b28*/ 	.word	0x0000fa80


	//   ....[52]....
        /*0b2c*/ 	.word	0x0000fab0


	//   ....[53]....
        /*0b30*/ 	.word	0x0000fae0


	//   ....[54]....
        /*0b34*/ 	.word	0x0000fb10


	//   ....[55]....
        /*0b38*/ 	.word	0x0000fb40


	//   ....[56]....
        /*0b3c*/ 	.word	0x0000fb50


	//   ....[57]....
        /*0b40*/ 	.word	0x0000fb60


	//   ....[58]....
        /*0b44*/ 	.word	0x0000fb70


	//   ....[59]....
        /*0b48*/ 	.word	0x0000fb80


	//   ....[60]....
        /*0b4c*/ 	.word	0x0000fb90


	//   ....[61]....
        /*0b50*/ 	.word	0x0000fba0


	//   ....[62]....
        /*0b54*/ 	.word	0x0000fbb0


	//   ....[63]....
        /*0b58*/ 	.word	0x0000fbc0


	//   ....[64]....
        /*0b5c*/ 	.word	0x0000fbd0


	//   ....[65]....
        /*0b60*/ 	.word	0x0000fbe0


	//   ....[66]....
        /*0b64*/ 	.word	0x0000fbf0


	//   ....[67]....
        /*0b68*/ 	.word	0x0000fc00


	//   ....[68]....
        /*0b6c*/ 	.word	0x0000fc10


	//   ....[69]....
        /*0b70*/ 	.word	0x0000ffc0


	//   ....[70]....
        /*0b74*/ 	.word	0x00010000


	//   ....[71]....
        /*0b78*/ 	.word	0x00010040


	//   ....[72]....
        /*0b7c*/ 	.word	0x00010080


	//   ....[73]....
        /*0b80*/ 	.word	0x000100c0


	//   ....[74]....
        /*0b84*/ 	.word	0x00010100


	//   ....[75]....
        /*0b88*/ 	.word	0x00010130


	//   ....[76]....
        /*0b8c*/ 	.word	0x00010170


	//   ....[77]....
        /*0b90*/ 	.word	0x000101a0


	//   ....[78]....
        /*0b94*/ 	.word	0x000101d0


	//   ....[79]....
        /*0b98*/ 	.word	0x00010200


	//   ....[80]....
        /*0b9c*/ 	.word	0x00010230


	//   ....[81]....
        /*0ba0*/ 	.word	0x00010240


	//   ....[82]....
        /*0ba4*/ 	.word	0x00010250


	//   ....[83]....
        /*0ba8*/ 	.word	0x00010260


	//   ....[84]....
        /*0bac*/ 	.word	0x00010270


	//   ....[85]....
        /*0bb0*/ 	.word	0x00010280


	//   ....[86]....
        /*0bb4*/ 	.word	0x00010290


	//   ....[87]....
        /*0bb8*/ 	.word	0x000102a0


	//   ....[88]....
        /*0bbc*/ 	.word	0x000102b0


	//   ....[89]....
        /*0bc0*/ 	.word	0x000102c0


	//   ....[90]....
        /*0bc4*/ 	.word	0x000102d0


	//   ....[91]....
        /*0bc8*/ 	.word	0x000102e0


	//   ....[92]....
        /*0bcc*/ 	.word	0x000102f0


	//   ....[93]....
        /*0bd0*/ 	.word	0x00010300


	//   ....[94]....
        /*0bd4*/ 	.word	0x000106b0


	//   ....[95]....
        /*0bd8*/ 	.word	0x000106f0


	//   ....[96]....
        /*0bdc*/ 	.word	0x00010730


	//   ....[97]....
        /*0be0*/ 	.word	0x00010770


	//   ....[98]....
        /*0be4*/ 	.word	0x000107b0


	//   ....[99]....
        /*0be8*/ 	.word	0x000107f0


	//   ....[100]....
        /*0bec*/ 	.word	0x00010830


	//   ....[101]....
        /*0bf0*/ 	.word	0x00010870


	//   ....[102]....
        /*0bf4*/ 	.word	0x000108a0


	//   ....[103]....
        /*0bf8*/ 	.word	0x000108d0


	//   ....[104]....
        /*0bfc*/ 	.word	0x00010900


	//   ....[105]....
        /*0c00*/ 	.word	0x00010930


	//   ....[106]....
        /*0c04*/ 	.word	0x00010940


	//   ....[107]....
        /*0c08*/ 	.word	0x00010950


	//   ....[108]....
        /*0c0c*/ 	.word	0x00010960


	//   ....[109]....
        /*0c10*/ 	.word	0x00010970


	//   ....[110]....
        /*0c14*/ 	.word	0x00010980


	//   ....[111]....
        /*0c18*/ 	.word	0x00010990


	//   ....[112]....
        /*0c1c*/ 	.word	0x000109a0


	//   ....[113]....
        /*0c20*/ 	.word	0x000109b0


	//   ....[114]....
        /*0c24*/ 	.word	0x000109c0


	//   ....[115]....
        /*0c28*/ 	.word	0x000109d0


	//   ....[116]....
        /*0c2c*/ 	.word	0x000109e0


	//   ....[117]....
        /*0c30*/ 	.word	0x000109f0


	//   ....[118]....
        /*0c34*/ 	.word	0x00010a00


	//----- nvinfo : EIATTR_VRC_CTA_INIT_COUNT
	.align		4
.L_613:
        /*0c38*/ 	.byte	0x02, 0x4a
	.zero		1
	.zero		1


	//----- nvinfo : EIATTR_EXIT_INSTR_OFFSETS
	.align		4
        /*0c3c*/ 	.byte	0x04, 0x1c
        /*0c3e*/ 	.short	(.L_615 - .L_614)


	//   ....[0]....
.L_614:
        /*0c40*/ 	.word	0x000134c0


	//   ....[1]....
        /*0c44*/ 	.word	0x00013730


	//----- nvinfo : EIATTR_MAX_THREADS
	.align		4
.L_615:
        /*0c48*/ 	.byte	0x04, 0x05
        /*0c4a*/ 	.short	(.L_617 - .L_616)
.L_616:
        /*0c4c*/ 	.word	0x00000100
        /*0c50*/ 	.word	0x00000001
        /*0c54*/ 	.word	0x00000001


	//----- nvinfo : EIATTR_CRS_STACK_SIZE
	.align		4
.L_617:
        /*0c58*/ 	.byte	0x04, 0x1e
        /*0c5a*/ 	.short	(.L_619 - .L_618)
.L_618:
        /*0c5c*/ 	.word	0x00000000


	//----- nvinfo : EIATTR_CBANK_PARAM_SIZE
	.align		4
.L_619:
        /*0c60*/ 	.byte	0x03, 0x19
        /*0c62*/ 	.short	0x0071


	//----- nvinfo : EIATTR_PARAM_CBANK
	.align		4
        /*0c64*/ 	.byte	0x04, 0x0a
        /*0c66*/ 	.short	(.L_621 - .L_620)
	.align		4
.L_620:
        /*0c68*/ 	.word	index@(.nv.constant0._ZN6thrust24THRUST_300001_SM_1000_NS8cuda_cub4core6detail13_kernel_agentINS1_8__reduce11ReduceAgentINS0_12zip_iteratorIN4cuda3std3__45tupleIJP8DataNodeNS0_17counting_iteratorIlNS0_11use_defaultESF_SF_EEEEEEEPNSB_IJSC_lEEESJ_lNS1_9__extrema9arg_min_fISC_l12cmp_impurityEEEEJSI_SK_lN3cub18CUB_300001_SM_100013GridEvenShareIlEENSR_9GridQueueIyEESO_EEEvDpT0_)
        /*0c6c*/ 	.short	0x0380
        /*0c6e*/ 	.short	0x0071


	//----- nvinfo : EIATTR_SW_WAR
	.align		4
.L_621:
        /*0c70*/ 	.byte	0x04, 0x36
        /*0c72*/ 	.short	(.L_623 - .L_622)
.L_622:
        /*0c74*/ 	.word	0x00000008
.L_623:


//--------------------- .nv.info._ZN6thrust24THRUST_300001_SM_1000_NS8cuda_cub4core6detail13_kernel_agentINS1_8__reduce11ReduceAgentINS0_12zip_iteratorIN4cuda3std3__45tupleIJP8DataNodeNS0_17counting_iteratorIlNS0_11use_defaultESF_SF_EEEEEEEPNSB_IJSC_lEEESJ_lNS1_9__extrema9arg_min_fISC_l12cmp_impurityEEEEJSI_SK_lSO_EEEvDpT0_ --------------------------
	.section	.nv.info._ZN6thrust24THRUST_300001_SM_1000_NS8cuda_cub4core6detail13_kernel_agentINS1_8__reduce11ReduceAgentINS0_12zip_iteratorIN4cuda3std3__45tupleIJP8DataNodeNS0_17counting_iteratorIlNS0_11use_defaultESF_SF_EEEEEEEPNSB_IJSC_lEEESJ_lNS1_9__extrema9arg_min_fISC_l12cmp_impurityEEEEJSI_SK_lSO_EEEvDpT0_,"",@"SHT_CUDA_INFO"
	.sectionflags	@""
	.align	4


	//----- nvinfo : EIATTR_CUDA_API_VERSION
	.align		4
        /*0000*/ 	.byte	0x04, 0x37
        /*0002*/ 	.short	(.L_625 - .L_624)
.L_624:
        /*0004*/ 	.word	0x00000082


	//----- nvinfo : EIATTR_KPARAM_INFO
	.align		4
.L_625:
        /*0008*/ 	.byte	0x04, 0x17
        /*000a*/ 	.short	(.L_627 - .L_626)
.L_626:
        /*000c*/ 	.word	0x00000000
        /*0010*/ 	.short	0x0003
        /*0012*/ 	.short	0x0020
        /*0014*/ 	.byte	0x00, 0xf0, 0x05, 0x00


	//----- nvinfo : EIATTR_KPARAM_INFO
	.align		4
.L_627:
        /*0018*/ 	.byte	0x04, 0x17
        /*001a*/ 	.short	(.L_629 - .L_628)
.L_628:
        /*001c*/ 	.word	0x00000000
        /*0020*/ 	.short	0x0002
        /*0022*/ 	.short	0x0018
        /*0024*/ 	.byte	0x00, 0xf0, 0x21, 0x00


	//----- nvinfo : EIATTR_KPARAM_INFO
	.align		4
.L_629:
        /*0028*/ 	.byte	0x04, 0x17
        /*002a*/ 	.short	(.L_631 - .L_630)
.L_630:
        /*002c*/ 	.word	0x00000000
        /*0030*/ 	.short	0x0001
        /*0032*/ 	.short	0x0010
        /*0034*/ 	.byte	0x00, 0xf5, 0x21, 0x00


	//----- nvinfo : EIATTR_KPARAM_INFO
	.align		4
.L_631:
        /*0038*/ 	.byte	0x04, 0x17
        /*003a*/ 	.short	(.L_633 - .L_632)
.L_632:
        /*003c*/ 	.word	0x00000000
        /*0040*/ 	.short	0x0000
        /*0042*/ 	.short	0x0000
        /*0044*/ 	.byte	0x00, 0xf0, 0x41, 0x00


	//----- nvinfo : EIATTR_SPARSE_MMA_MASK
	.align		4
.L_633:
        /*0048*/ 	.byte	0x03, 0x50
        /*004a*/ 	.short	0x0000


	//----- nvinfo : EIATTR_MAXREG_COUNT
	.align		4
        /*004c*/ 	.byte	0x03, 0x1b
        /*004e*/ 	.short	0x00ff


	//----- nvinfo : EIATTR_NUM_BARRIERS
	.align		4
        /*0050*/ 	.byte	0x02, 0x4c
        /*0052*/ 	.byte	0x01
	.zero		1


	//----- nvinfo : EIATTR_MERCURY_ISA_VERSION
	.align		4
        /*0054*/ 	.byte	0x03, 0x5f
        /*0056*/ 	.short	0x0101


	//----- nvinfo : EIATTR_COOP_GROUP_MASK_REGIDS
	.align		4
        /*0058*/ 	.byte	0x04, 0x29
        /*005a*/ 	.short	(.L_635 - .L_634)


	//   ....[0]....
.L_634:
        /*005c*/ 	.word	0xffffffff


	//   ....[1]....
        /*0060*/ 	.word	0xffffffff


	//   ....[2]....
        /*0064*/ 	.word	0xffffffff


	//   ....[3]....
        /*0068*/ 	.word	0xffffffff


	//   ....[4]....
        /*006c*/ 	.word	0xffffffff


	//   ....[5]....
        /*0070*/ 	.word	0xffffffff


	//   ....[6]....
        /*0074*/ 	.word	0xffffffff


	//   ....[7]....
        /*0078*/ 	.word	0xffffffff


	//   ....[8]....
        /*007c*/ 	.word	0xffffffff


	//   ....[9]....
        /*0080*/ 	.word	0xffffffff


	//   ....[10]....
        /*0084*/ 	.word	0xffffffff


	//   ....[11]....
        /*0088*/ 	.word	0xffffffff


	//   ....[12]....
        /*008c*/ 	.word	0xffffffff


	//   ....[13]....
        /*0090*/ 	.word	0xffffffff


	//   ....[14]....
        /*0094*/ 	.word	0xffffffff


	//   ....[15]....
        /*0098*/ 	.word	0xffffffff


	//   ....[16]....
        /*009c*/ 	.word	0xffffffff


	//   ....[17]....
        /*00a0*/ 	.word	0xffffffff


	//   ....[18]....
        /*00a4*/ 	.word	0xffffffff


	//   ....[19]....
        /*00a8*/ 	.word	0xffffffff


	//   ....[20]....
        /*00ac*/ 	.word	0xffffffff


	//   ....[21]....
        /*00b0*/ 	.word	0xffffffff


	//   ....[22]....
        /*00b4*/ 	.word	0xffffffff


	//   ....[23]....
        /*00b8*/ 	.word	0xffffffff


	//   ....[24]....
        /*00bc*/ 	.word	0xffffffff


	//   ....[25]....
        /*00c0*/ 	.word	0xffffffff


	//   ....[26]....
        /*00c4*/ 	.word	0xffffffff


	//   ....[27]....
        /*00c8*/ 	.word	0xffffffff


	//   ....[28]....
        /*00cc*/ 	.word	0xffffffff


	//   ....[29]....
        /*00d0*/ 	.word	0xffffffff


	//   ....[30]....
        /*00d4*/ 	.word	0xffffffff


	//   ....[31]....
        /*00d8*/ 	.word	0xffffffff


	//   ....[32]....
        /*00dc*/ 	.word	0xffffffff


	//   ....[33]....
        /*00e0*/ 	.word	0xffffffff


	//   ....[34]....
        /*00e4*/ 	.word	0xffffffff


	//   ....[35]....
        /*00e8*/ 	.word	0xffffffff


	//   ....[36]....
        /*00ec*/ 	.word	0xffffffff


	//   ....[37]....
        /*00f0*/ 	.word	0xffffffff


	//   ....[38]....
        /*00f4*/ 	.word	0xffffffff


	//   ....[39]....
        /*00f8*/ 	.word	0xffffffff


	//   ....[40]....
        /*00fc*/ 	.word	0xffffffff


	//   ....[41]....
        /*0100*/ 	.word	0xffffffff


	//   ....[42]....
        /*0104*/ 	.word	0xffffffff


	//   ....[43]....
        /*0108*/ 	.word	0xffffffff


	//   ....[44]....
        /*010c*/ 	.word	0xffffffff


	//   ....[45]....
        /*0110*/ 	.word	0xffffffff


	//   ....[46]....
        /*0114*/ 	.word	0xffffffff


	//   ....[47]....
        /*0118*/ 	.word	0xffffffff


	//   ....[48]....
        /*011c*/ 	.word	0xffffffff


	//   ....[49]....
        /*0120*/ 	.word	0xffffffff


	//   ....[50]....
        /*0124*/ 	.word	0xffffffff


	//   ....[51]....
        /*0128*/ 	.word	0xffffffff


	//   ....[52]....
        /*012c*/ 	.word	0xffffffff


	//   ....[53]....
        /*0130*/ 	.word	0xffffffff


	//   ....[54]....
        /*0134*/ 	.word	0xffffffff


	//   ....[55]....
        /*0138*/ 	.word	0xffffffff


	//   ....[56]....
        /*013c*/ 	.word	0xffffffff


	//   ....[57]....
        /*0140*/ 	.word	0xffffffff


	//   ....[58]....
        /*0144*/ 	.word	0xffffffff


	//   ....[59]....
        /*0148*/ 	.word	0xffffffff


	//   ....[60]....
        /*014c*/ 	.word	0xffffffff


	//   ....[61]....
        /*0150*/ 	.word	0xffffffff


	//   ....[62]....
        /*0154*/ 	.word	0xffffffff


	//   ....[63]....
        /*0158*/ 	.word	0xffffffff


	//   ....[64]....
        /*015c*/ 	.word	0xffffffff


	//   ....[65]....
        /*0160*/ 	.word	0xffffffff


	//   ....[66]....
        /*0164*/ 	.word	0xffffffff


	//   ....[67]....
        /*0168*/ 	.word	0xffffffff


	//   ....[68]....
        /*016c*/ 	.word	0xffffffff


	//   ....[69]....
        /*0170*/ 	.word	0xffffffff


	//   ....[70]....
        /*0174*/ 	.word	0xffffffff


	//   ....[71]....
        /*0178*/ 	.word	0xffffffff


	//   ....[72]....
        /*017c*/ 	.word	0xffffffff


	//   ....[73]....
        /*0180*/ 	.word	0xffffffff


	//   ....[74]....
        /*0184*/ 	.word	0xffffffff


	//   ....[75]....
        /*0188*/ 	.word	0xffffffff


	//   ....[76]....
        /*018c*/ 	.word	0xffffffff


	//   ....[77]....
        /*0190*/ 	.word	0xffffffff


	//   ....[78]....
        /*0194*/ 	.word	0xffffffff


	//   ....[79]....
        /*0198*/ 	.word	0xffffffff


	//   ....[80]....
        /*019c*/ 	.word	0xffffffff


	//   ....[81]....
        /*01a0*/ 	.word	0xffffffff


	//   ....[82]....
        /*01a4*/ 	.word	0xffffffff


	//   ....[83]....
        /*01a8*/ 	.word	0xffffffff


	//   ....[84]....
        /*01ac*/ 	.word	0xffffffff


	//   ....[85]....
        /*01b0*/ 	.word	0xffffffff


	//   ....[86]....
        /*01b4*/ 	.word	0xffffffff


	//   ....[87]....
        /*01b8*/ 	.word	0xffffffff


	//   ....[88]....
        /*01bc*/ 	.word	0xffffffff


	//   ....[89]....
        /*01c0*/ 	.word	0xffffffff


	//   ....[90]....
        /*01c4*/ 	.word	0xffffffff


	//   ....[91]....
        /*01c8*/ 	.word	0xffffffff


	//   ....[92]....
        /*01cc*/ 	.word	0xffffffff


	//   ....[93]....
        /*01d0*/ 	.word	0xffffffff


	//   ....[94]....
        /*01d4*/ 	.word	0xffffffff


	//   ....[95]....
        /*01d8*/ 	.word	0xffffffff


	//   ....[96]....
        /*01dc*/ 	.word	0xffffffff


	//   ....[97]....
        /*01e0*/ 	.word	0xffffffff


	//   ....[98]....
        /*01e4*/ 	.word	0xffffffff


	//   ....[99]....
        /*01e8*/ 	.word	0xffffffff


	//   ....[100]....
        /*01ec*/ 	.word	0xffffffff


	//   ....[101]....
        /*01f0*/ 	.word	0xffffffff


	//   ....[102]....
        /*01f4*/ 	.word	0xffffffff


	//   ....[103]....
        /*01f8*/ 	.word	0xffffffff


	//   ....[104]....
        /*01fc*/ 	.word	0xffffffff


	//   ....[105]....
        /*0200*/ 	.word	0xffffffff


	//   ....[106]....
        /*0204*/ 	.word	0xffffffff


	//   ....[107]....
        /*0208*/ 	.word	0xffffffff


	//   ....[108]....
        /*020c*/ 	.word	0xffffffff


	//   ....[109]....
        /*0210*/ 	.word	0xffffffff


	//   ....[110]....
        /*0214*/ 	.word	0xffffffff


	//   ....[111]....
        /*0218*/ 	.word	0xffffffff


	//   ....[112]....
        /*021c*/ 	.word	0xffffffff


	//   ....[113]....
        /*0220*/ 	.word	0xffffffff


	//   ....[114]....
        /*0224*/ 	.word	0xffffffff


	//   ....[115]....
        /*0228*/ 	.word	0xffffffff


	//   ....[116]....
        /*022c*/ 	.word	0xffffffff


	//   ....[117]....
        /*0230*/ 	.word	0xffffffff


	//   ....[118]....
        /*0234*/ 	.word	0xffffffff


	//   ....[119]....
        /*0238*/ 	.word	0xffffffff


	//   ....[120]....
        /*023c*/ 	.word	0xffffffff


	//   ....[121]....
        /*0240*/ 	.word	0xffffffff


	//   ....[122]....
        /*0244*/ 	.word	0xffffffff


	//   ....[123]....
        /*0248*/ 	.word	0xffffffff


	//   ....[124]....
        /*024c*/ 	.word	0xffffffff


	//   ....[125]....
        /*0250*/ 	.word	0xffffffff


	//   ....[126]....
        /*0254*/ 	.word	0xffffffff


	//   ....[127]....
        /*0258*/ 	.word	0xffffffff


	//   ....[128]....
        /*025c*/ 	.word	0xffffffff


	//   ....[129]....
        /*0260*/ 	.word	0xffffffff


	//   ....[130]....
        /*0264*/ 	.word	0xffffffff


	//   ....[131]....
        /*0268*/ 	.word	0xffffffff


	//   ....[132]....
        /*026c*/ 	.word	0xffffffff


	//   ....[133]....
        /*0270*/ 	.word	0xffffffff


	//   ....[134]....
        /*0274*/ 	.word	0xffffffff


	//   ....[135]....
        /*0278*/ 	.word	0xffffffff


	//   ....[136]....
        /*027c*/ 	.word	0xffffffff


	//   ....[137]....
        /*0280*/ 	.word	0xffffffff


	//   ....[138]....
        /*0284*/ 	.word	0xffffffff


	//   ....[139]....
        /*0288*/ 	.word	0xffffffff


	//   ....[140]....
        /*028c*/ 	.word	0xffffffff


	//   ....[141]....
        /*0290*/ 	.word	0xffffffff


	//   ....[142]....
        /*0294*/ 	.word	0xffffffff


	//   ....[143]....
        /*0298*/ 	.word	0xffffffff


	//   ....[144]....
        /*029c*/ 	.word	0xffffffff


	//   ....[145]....
        /*02a0*/ 	.word	0xffffffff


	//   ....[146]....
        /*02a4*/ 	.word	0xffffffff


	//   ....[147]....
        /*02a8*/ 	.word	0xffffffff


	//   ....[148]....
        /*02ac*/ 	.word	0xffffffff


	//   ....[149]....
        /*02b0*/ 	.word	0xffffffff


	//   ....[150]....
        /*02b4*/ 	.word	0xffffffff


	//   ....[151]....
        /*02b8*/ 	.word	0xffffffff


	//   ....[152]....
        /*02bc*/ 	.word	0xffffffff


	//   ....[153]....
        /*02c0*/ 	.word	0xffffffff


	//   ....[154]....
        /*02c4*/ 	.word	0xffffffff


	//   ....[155]....
        /*02c8*/ 	.word	0xffffffff


	//   ....[156]....
        /*02cc*/ 	.word	0xffffffff


	//   ....[157]....
        /*02d0*/ 	.word	0xffffffff


	//   ....[158]....
        /*02d4*/ 	.word	0xffffffff


	//   ....[159]....
        /*02d8*/ 	.word	0xffffffff


	//   ....[160]....
        /*02dc*/ 	.word	0xffffffff


	//   ....[161]....
        /*02e0*/ 	.word	0xffffffff


	//   ....[162]....
        /*02e4*/ 	.word	0xffffffff


	//   ....[163]....
        /*02e8*/ 	.word	0xffffffff


	//   ....[164]....
        /*02ec*/ 	.word	0xffffffff


	//   ....[165]....
        /*02f0*/ 	.word	0xffffffff


	//   ....[166]....
        /*02f4*/ 	.word	0xffffffff


	//   ....[167]....
        /*02f8*/ 	.word	0xffffffff


	//   ....[168]....
        /*02fc*/ 	.word	0xffffffff


	//   ....[169]....
        /*0300*/ 	.word	0xffffffff


	//   ....[170]....
        /*0304*/ 	.word	0xffffffff


	//   ....[171]....
        /*0308*/ 	.word	0xffffffff


	//   ....[172]....
        /*030c*/ 	.word	0xffffffff


	//   ....[173]....
        /*0310*/ 	.word	0xffffffff


	//   ....[174]....
        /*0314*/ 	.word	0xffffffff


	//   ....[175]....
        /*0318*/ 	.word	0xffffffff


	//   ....[176]....
        /*031c*/ 	.word	0xffffffff


	//   ....[177]....
        /*0320*/ 	.word	0xffffffff


	//   ....[178]....
        /*0324*/ 	.word	0xffffffff


	//   ....[179]....
        /*0328*/ 	.word	0xffffffff


	//   ....[180]....
        /*032c*/ 	.word	0xffffffff


	//   ....[181]....
        /*0330*/ 	.word	0xffffffff


	//   ....[182]....
        /*0334*/ 	.word	0xffffffff


	//   ....[183]....
        /*0338*/ 	.word	0xffffffff


	//   ....[184]....
        /*033c*/ 	.word	0xffffffff


	//   ....[185]....
        /*0340*/ 	.word	0xffffffff


	//   ....[186]....
        /*0344*/ 	.word	0xffffffff


	//   ....[187]....
        /*0348*/ 	.word	0xffffffff


	//   ....[188]....
        /*034c*/ 	.word	0xffffffff


	//   ....[189]....
        /*0350*/ 	.word	0xffffffff


	//   ....[190]....
        /*0354*/ 	.word	0xffffffff


	//   ....[191]....
        /*0358*/ 	.word	0xffffffff


	//   ....[192]....
        /*035c*/ 	.word	0xffffffff


	//   ....[193]....
        /*0360*/ 	.word	0xffffffff


	//   ....[194]....
        /*0364*/ 	.word	0xffffffff


	//   ....[195]....
        /*0368*/ 	.word	0xffffffff


	//   ....[196]....
        /*036c*/ 	.word	0xffffffff


	//   ....[197]....
        /*0370*/ 	.word	0xffffffff


	//   ....[198]....
        /*0374*/ 	.word	0xffffffff


	//   ....[199]....
        /*0378*/ 	.word	0xffffffff


	//   ....[200]....
        /*037c*/ 	.word	0xffffffff


	//   ....[201]....
        /*0380*/ 	.word	0xffffffff


	//   ....[202]....
        /*0384*/ 	.word	0xffffffff


	//   ....[203]....
        /*0388*/ 	.word	0xffffffff


	//   ....[204]....
        /*038c*/ 	.word	0xffffffff


	//   ....[205]....
        /*0390*/ 	.word	0xffffffff


	//   ....[206]....
        /*0394*/ 	.word	0xffffffff


	//   ....[207]....
        /*0398*/ 	.word	0xffffffff


	//   ....[208]....
        /*039c*/ 	.word	0xffffffff


	//   ....[209]....
        /*03a0*/ 	.word	0xffffffff


	//   ....[210]....
        /*03a4*/ 	.word	0xffffffff


	//   ....[211]....
        /*03a8*/ 	.word	0xffffffff


	//   ....[212]....
        /*03ac*/ 	.word	0xffffffff


	//   ....[213]....
        /*03b0*/ 	.word	0xffffffff


	//   ....[214]....
        /*03b4*/ 	.word	0xffffffff


	//   ....[215]....
        /*03b8*/ 	.word	0xffffffff


	//   ....[216]....
        /*03bc*/ 	.word	0xffffffff


	//   ....[217]....
        /*03c0*/ 	.word	0xffffffff


	//   ....[218]....
        /*03c4*/ 	.word	0xffffffff


	//   ....[219]....
        /*03c8*/ 	.word	0xffffffff


	//   ....[220]....
        /*03cc*/ 	.word	0xffffffff


	//   ....[221]....
        /*03d0*/ 	.word	0xffffffff


	//   ....[222]....
        /*03d4*/ 	.word	0xffffffff


	//   ....[223]....
        /*03d8*/ 	.word	0xffffffff


	//   ....[224]....
        /*03dc*/ 	.word	0xffffffff


	//   ....[225]....
        /*03e0*/ 	.word	0xffffffff


	//   ....[226]....
        /*03e4*/ 	.word	0xffffffff


	//   ....[227]....
        /*03e8*/ 	.word	0xffffffff


	//   ....[228]....
        /*03ec*/ 	.word	0xffffffff


	//   ....[229]....
        /*03f0*/ 	.word	0xffffffff


	//   ....[230]....
        /*03f4*/ 	.word	0xffffffff


	//   ....[231]....
        /*03f8*/ 	.word	0xffffffff


	//   ....[232]....
        /*03fc*/ 	.word	0xffffffff


	//   ....[233]....
        /*0400*/ 	.word	0xffffffff


	//   ....[234]....
        /*0404*/ 	.word	0xffffffff


	//   ....[235]....
        /*0408*/ 	.word	0xffffffff


	//   ....[236]....
        /*040c*/ 	.word	0xffffffff


	//   ....[237]....
        /*0410*/ 	.word	0xffffffff


	//   ....[238]....
        /*0414*/ 	.word	0xffffffff


	//   ....[239]....
        /*0418*/ 	.word	0xffffffff


	//   ....[240]....
        /*041c*/ 	.word	0xffffffff


	//   ....[241]....
        /*0420*/ 	.word	0xffffffff


	//   ....[242]....
        /*0424*/ 	.word	0xffffffff


	//   ....[243]....
        /*0428*/ 	.word	0xffffffff


	//   ....[244]....
        /*042c*/ 	.word	0xffffffff


	//   ....[245]....
        /*0430*/ 	.word	0xffffffff


	//   ....[246]....
        /*0434*/ 	.word	0xffffffff


	//   ....[247]....
        /*0438*/ 	.word	0xffffffff


	//   ....[248]....
        /*043c*/ 	.word	0xffffffff


	//   ....[249]....
        /*0440*/ 	.word	0xffffffff


	//   ....[250]....
        /*0444*/ 	.word	0xffffffff


	//   ....[251]....
        /*0448*/ 	.word	0xffffffff


	//   ....[252]....
        /*044c*/ 	.word	0xffffffff


	//   ....[253]....
        /*0450*/ 	.word	0xffffffff


	//   ....[254]....
        /*0454*/ 	.word	0xffffffff


	//   ....[255]....
        /*0458*/ 	.word	0xffffffff


	//   ....[0]....
        /*045c*/ 	.word	0xffffffff


	//   ....[1]....
        /*0460*/ 	.word	0xffffffff


	//   ....[2]....
        /*0464*/ 	.word	0xffffffff


	//   ....[3]....
        /*0468*/ 	.word	0xffffffff


	//   ....[4]....
        /*046c*/ 	.word	0xffffffff


	//   ....[5]....
        /*0470*/ 	.word	0xffffffff


	//   ....[6]....
        /*0474*/ 	.word	0xffffffff


	//   ....[7]....
        /*0478*/ 	.word	0xffffffff


	//   ....[8]....
        /*047c*/ 	.word	0xffffffff


	//   ....[9]....
        /*0480*/ 	.word	0xffffffff


	//   ....[10]....
        /*0484*/ 	.word	0xffffffff


	//   ....[11]....
        /*0488*/ 	.word	0xffffffff


	//   ....[12]....
        /*048c*/ 	.word	0xffffffff


	//   ....[13]....
        /*0490*/ 	.word	0xffffffff


	//   ....[14]....
        /*0494*/ 	.word	0xffffffff


	//   ....[15]....
        /*0498*/ 	.word	0xffffffff


	//   ....[16]....
        /*049c*/ 	.word	0xffffffff


	//   ....[17]....
        /*04a0*/ 	.word	0xffffffff


	//   ....[18]....
        /*04a4*/ 	.word	0xffffffff


	//   ....[19]....
        /*04a8*/ 	.word	0xffffffff


	//   ....[20]....
        /*04ac*/ 	.word	0xffffffff


	//   ....[21]....
        /*04b0*/ 	.word	0xffffffff


	//   ....[22]....
        /*04b4*/ 	.word	0xffffffff


	//   ....[23]....
        /*04b8*/ 	.word	0xffffffff


	//   ....[24]....
        /*04bc*/ 	.word	0xffffffff


	//   ....[25]....
        /*04c0*/ 	.word	0xffffffff


	//   ....[26]....
        /*04c4*/ 	.word	0xffffffff


	//   ....[27]....
        /*04c8*/ 	.word	0xffffffff


	//   ....[28]....
        /*04cc*/ 	.word	0xffffffff


	//   ....[29]....
        /*04d0*/ 	.word	0xffffffff


	//   ....[30]....
        /*04d4*/ 	.word	0xffffffff


	//   ....[31]....
        /*04d8*/ 	.word	0xffffffff


	//   ....[32]....
        /*04dc*/ 	.word	0xffffffff


	//   ....[33]....
        /*04e0*/ 	.word	0xffffffff


	//   ....[34]....
        /*04e4*/ 	.word	0xffffffff


	//   ....[35]....
        /*04e8*/ 	.word	0xffffffff


	//   ....[36]....
        /*04ec*/ 	.word	0xffffffff


	//   ....[37]....
        /*04f0*/ 	.word	0xffffffff


	//   ....[38]....
        /*04f4*/ 	.word	0xffffffff


	//   ....[39]....
        /*04f8*/ 	.word	0xffffffff


	//   ....[40]....
        /*04fc*/ 	.word	0xffffffff


	//   ....[41]....
        /*0500*/ 	.word	0xffffffff


	//   ....[42]....
        /*0504*/ 	.word	0xffffffff


	//   ....[43]....
        /*0508*/ 	.word	0xffffffff


	//   ....[44]....
        /*050c*/ 	.word	0xffffffff


	//   ....[45]....
        /*0510*/ 	.word	0xffffffff


	//   ....[46]....
        /*0514*/ 	.word	0xffffffff


	//   ....[47]....
        /*0518*/ 	.word	0xffffffff


	//   ....[48]....
        /*051c*/ 	.word	0xffffffff


	//   ....[49]....
        /*0520*/ 	.word	0xffffffff


	//   ....[50]....
        /*0524*/ 	.word	0xffffffff


	//   ....[51]....
        /*0528*/ 	.word	0xffffffff


	//   ....[52]....
        /*052c*/ 	.word	0xffffffff


	//   ....[53]....
        /*0530*/ 	.word	0xffffffff


	//   ....[54]....
        /*0534*/ 	.word	0xffffffff


	//   ....[55]....
        /*0538*/ 	.word	0xffffffff


	//   ....[56]....
        /*053c*/ 	.word	0xffffffff


	//   ....[57]....
        /*0540*/ 	.word	0xffffffff


	//   ....[58]....
        /*0544*/ 	.word	0xffffffff


	//   ....[59]....
        /*0548*/ 	.word	0xffffffff


	//   ....[60]....
        /*054c*/ 	.word	0xffffffff


	//   ....[61]....
        /*0550*/ 	.word	0xffffffff


	//   ....[62]....
        /*0554*/ 	.word	0xffffffff


	//   ....[63]....
        /*0558*/ 	.word	0xffffffff


	//   ....[64]....
        /*055c*/ 	.word	0xffffffff


	//   ....[65]....
        /*0560*/ 	.word	0xffffffff


	//   ....[66]....
        /*0564*/ 	.word	0xffffffff


	//   ....[67]....
        /*0568*/ 	.word	0xffffffff


	//   ....[68]....
        /*056c*/ 	.word	0xffffffff


	//   ....[69]....
        /*0570*/ 	.word	0xffffffff


	//   ....[70]....
        /*0574*/ 	.word	0xffffffff


	//   ....[71]....
        /*0578*/ 	.word	0xffffffff


	//   ....[72]....
        /*057c*/ 	.word	0xffffffff


	//   ....[73]....
        /*0580*/ 	.word	0xffffffff


	//   ....[74]....
        /*0584*/ 	.word	0xffffffff


	//   ....[75]....
        /*0588*/ 	.word	0xffffffff


	//   ....[76]....
        /*058c*/ 	.word	0xffffffff


	//   ....[77]....
        /*0590*/ 	.word	0xffffffff


	//   ....[78]....
        /*0594*/ 	.word	0xffffffff


	//   ....[79]....
        /*0598*/ 	.word	0xffffffff


	//   ....[80]....
        /*059c*/ 	.word	0xffffffff


	//   ....[81]....
        /*05a0*/ 	.word	0xffffffff


	//   ....[82]....
        /*05a4*/ 	.word	0xffffffff


	//   ....[83]....
        /*05a8*/ 	.word	0xffffffff


	//   ....[84]....
        /*05ac*/ 	.word	0xffffffff


	//   ....[85]....
        /*05b0*/ 	.word	0xffffffff


	//   ....[86]....
        /*05b4*/ 	.word	0xffffffff


	//   ....[87]....
        /*05b8*/ 	.word	0xffffffff


	//   ....[88]....
        /*05bc*/ 	.word	0xffffffff


	//   ....[89]....
        /*05c0*/ 	.word	0xffffffff


	//   ....[90]....
        /*05c4*/ 	.word	0xffffffff


	//   ....[91]....
        /*05c8*/ 	.word	0xffffffff


	//   ....[92]....
        /*05cc*/ 	.word	0xffffffff


	//   ....[93]....
        /*05d0*/ 	.word	0xffffffff


	//   ....[94]....
        /*05d4*/ 	.word	0xffffffff


	//   ....[95]....
        /*05d8*/ 	.word	0xffffffff


	//   ....[96]....
        /*05dc*/ 	.word	0xffffffff


	//   ....[97]....
        /*05e0*/ 	.word	0xffffffff


	//   ....[98]....
        /*05e4*/ 	.word	0xffffffff


	//   ....[99]....
        /*05e8*/ 	.word	0xffffffff


	//   ....[100]....
        /*05ec*/ 	.word	0xffffffff


	//   ....[101]....
        /*05f0*/ 	.word	0xffffffff


	//   ....[102]....
        /*05f4*/ 	.word	0xffffffff


	//   ....[103]....
        /*05f8*/ 	.word	0xffffffff


	//   ....[104]....
        /*05fc*/ 	.word	0xffffffff


	//   ....[105]....
        /*0600*/ 	.word	0xffffffff


	//   ....[106]....
        /*0604*/ 	.word	0xffffffff


	//   ....[107]....
        /*0608*/ 	.word	0xffffffff


	//   ....[108]....
        /*060c*/ 	.word	0xffffffff


	//   ....[109]....
        /*0610*/ 	.word	0xffffffff


	//   ....[110]....
        /*0614*/ 	.word	0xffffffff


	//   ....[111]....
        /*0618*/ 	.word	0xffffffff


	//   ....[112]....
        /*061c*/ 	.word	0xffffffff


	//   ....[113]....
        /*0620*/ 	.word	0xffffffff


	//   ....[114]....
        /*0624*/ 	.word	0xffffffff


	//   ....[115]....
        /*0628*/ 	.word	0xffffffff


	//   ....[116]....
        /*062c*/ 	.word	0xffffffff


	//   ....[117]....
        /*0630*/ 	.word	0xffffffff


	//   ....[118]....
        /*0634*/ 	.word	0xffffffff


	//----- nvinfo : EIATTR_COOP_GROUP_INSTR_OFFSETS
	.align		4
.L_635:
        /*0638*/ 	.byte	0x04, 0x28
        /*063a*/ 	.short	(.L_637 - .L_636)


	//   ....[0]....
.L_636:
        /*063c*/ 	.word	0x00001f80


	//   ....[1]....
        /*0640*/ 	.word	0x00001fc0


	//   ....[2]....
        /*0644*/ 	.word	0x00002000


	//   ....[3]....
        /*0648*/ 	.word	0x00002040


	//   ....[4]....
        /*064c*/ 	.word	0x00002070


	//   ....[5]....
        /*0650*/ 	.word	0x000020a0


	//   ....[6]....
        /*0654*/ 	.word	0x000020d0


	//   ....[7]....
        /*0658*/ 	.word	0x00002110


	//   ....[8]....
        /*065c*/ 	.word	0x00002140


	//   ....[9]....
        /*0660*/ 	.word	0x00002170


	//   ....[10]....
        /*0664*/ 	.word	0x000021a0


	//   ....[11]....
        /*0668*/ 	.word	0x000021c0


	//   ....[12]....
        /*066c*/ 	.word	0x000021d0


	//   ....[13]....
        /*0670*/ 	.word	0x000021e0


	//   ....[14]....
        /*0674*/ 	.word	0x000021f0


	//   ....[15]....
        /*0678*/ 	.word	0x00002200


	//   ....[16]....
        /*067c*/ 	.word	0x00002210


	//   ....[17]....
        /*0680*/ 	.word	0x00002220


	//   ....[18]....
        /*0684*/ 	.word	0x00002230


	//   ....[19]....
        /*0688*/ 	.word	0x00002240


	//   ....[20]....
        /*068c*/ 	.word	0x00002250


	//   ....[21]....
        /*0690*/ 	.word	0x00002260


	//   ....[22]....
        /*0694*/ 	.word	0x00002270


	//   ....[23]....
        /*0698*/ 	.word	0x00002280


	//   ....[24]....
        /*069c*/ 	.word	0x00002290


	//   ....[25]....
        /*06a0*/ 	.word	0x00002640


	//   ....[26]....
        /*06a4*/ 	.word	0x00002680


	//   ....[27]....
        /*06a8*/ 	.word	0x000026c0


	//   ....[28]....
        /*06ac*/ 	.word	0x00002700


	//   ....[29]....
        /*06b0*/ 	.word	0x00002740


	//   ....[30]....
        /*06b4*/ 	.word	0x00002770


	//   ....[31]....
        /*06b8*/ 	.word	0x000027a0


	//   ....[32]....
        /*06bc*/ 	.word	0x000027e0


	//   ....[33]....
        /*06c0*/ 	.word	0x00002810


	//   ....[34]....
        /*06c4*/ 	.word	0x00002840


	//   ....[35]....
        /*06c8*/ 	.word	0x00002870


	//   ....[36]....
        /*06cc*/ 	.word	0x000028a0


	//   ....[37]....
        /*06d0*/ 	.word	0x000028c0


	//   ....[38]....
        /*06d4*/ 	.word	0x000028d0


	//   ....[39]....
        /*06d8*/ 	.word	0x000028e0


	//   ....[40]....
        /*06dc*/ 	.word	0x000028f0


	//   ....[41]....
        /*06e0*/ 	.word	0x00002900


	//   ....[42]....
        /*06e4*/ 	.word	0x00002910


	//   ....[43]....
        /*06e8*/ 	.word	0x00002920


	//   ....[44]....
        /*06ec*/ 	.word	0x00002930


	//   ....[45]....
        /*06f0*/ 	.word	0x00002940


	//   ....[46]....
        /*06f4*/ 	.word	0x00002950


	//   ....[47]....
        /*06f8*/ 	.word	0x00002960


	//   ....[48]....
        /*06fc*/ 	.word	0x00002970


	//   ....[49]....
        /*0700*/ 	.word	0x00002980


	//   ....[50]....
        /*0704*/ 	.word	0x00002d30


	//   ....[51]....
        /*0708*/ 	.word	0x00002d70


	//   ....[52]....
        /*070c*/ 	.word	0x00002db0


	//   ....[53]....
        /*0710*/ 	.word	0x00002df0


	//   ....[54]....
        /*0714*/ 	.word	0x00002e30


	//   ....[55]....
        /*0718*/ 	.word	0x00002e60


	//   ....[56]....
        /*071c*/ 	.word	0x00002e90


	//   ....[57]....
        /*0720*/ 	.word	0x00002ed0


	//   ....[58]....
        /*0724*/ 	.word	0x00002f00


	//   ....[59]....
        /*0728*/ 	.word	0x00002f30


	//   ....[60]....
        /*072c*/ 	.word	0x00002f60


	//   ....[61]....
        /*0730*/ 	.word	0x00002f90


	//   ....[62]....
        /*0734*/ 	.word	0x00002fb0


	//   ....[63]....
        /*0738*/ 	.word	0x00002fc0


	//   ....[64]....
        /*073c*/ 	.word	0x00002fd0


	//   ....[65]....
        /*0740*/ 	.word	0x00002fe0


	//   ....[66]....
        /*0744*/ 	.word	0x00002ff0


	//   ....[67]....
        /*0748*/ 	.word	0x00003000


	//   ....[68]....
        /*074c*/ 	.word	0x00003010


	//   ....[69]....
        /*0750*/ 	.word	0x00003020


	//   ....[70]....
        /*0754*/ 	.word	0x00003030


	//   ....[71]....
        /*0758*/ 	.word	0x00003040


	//   ....[72]....
        /*075c*/ 	.word	0x00003050


	//   ....[73]....
        /*0760*/ 	.word	0x00003060


	//   ....[74]....
        /*0764*/ 	.word	0x00003070


	//   ....[75]....
        /*0768*/ 	.word	0x00003420


	//   ....[76]....
        /*076c*/ 	.word	0x00003460


	//   ....[77]....
        /*0770*/ 	.word	0x000034a0


	//   ....[78]....
        /*0774*/ 	.word	0x000034e0


	//   ....[79]....
        /*0778*/ 	.word	0x00003520


	//   ....[80]....
        /*077c*/ 	.word	0x00003550


	//   ....[81]....
        /*0780*/ 	.word	0x00003580


	//   ....[82]....
        /*0784*/ 	.word	0x000035c0


	//   ....[83]....
        /*0788*/ 	.word	0x000035f0


	//   ....[84]....
        /*078c*/ 	.word	0x00003620


	//   ....[85]....
        /*0790*/ 	.word	0x00003650


	//   ....[86]....
        /*0794*/ 	.word	0x00003680


	//   ....[87]....
        /*0798*/ 	.word	0x000036a0


	//   ....[88]....
        /*079c*/ 	.word	0x000036b0


	//   ....[89]....
        /*07a0*/ 	.word	0x000036c0


	//   ....[90]....
        /*07a4*/ 	.word	0x000036d0


	//   ....[91]....
        /*07a8*/ 	.word	0x000036e0


	//   ....[92]....
        /*07ac*/ 	.word	0x000036f0


	//   ....[93]....
        /*07b0*/ 	.word	0x00003700


	//   ....[94]....
        /*07b4*/ 	.word	0x00003710


	//   ....[95]....
        /*07b8*/ 	.word	0x00003720


	//   ....[96]....
        /*07bc*/ 	.word	0x00003730


	//   ....[97]....
        /*07c0*/ 	.word	0x00003740


	//   ....[98]....
        /*07c4*/ 	.word	0x00003750


	//   ....[99]....
        /*07c8*/ 	.word	0x00003760


	//   ....[100]....
        /*07cc*/ 	.word	0x00003b10


	//   ....[101]....
        /*07d0*/ 	.word	0x00003b50


	//   ....[102]....
        /*07d4*/ 	.word	0x00003b90


	//   ....[103]....
        /*07d8*/ 	.word	0x00003bd0


	//   ....[104]....
        /*07dc*/ 	.word	0x00003c10


	//   ....[105]....
        /*07e0*/ 	.word	0x00003c50


	//   ....[106]....
        /*07e4*/ 	.word	0x00003c80


	//   ....[107]....
        /*07e8*/ 	.word	0x00003cc0


	//   ....[108]....
        /*07ec*/ 	.word	0x00003cf0


	//   ....[109]....
        /*07f0*/ 	.word	0x00003d20


	//   ....[110]....
        /*07f4*/ 	.word	0x00003d50


	//   ....[111]....
        /*07f8*/ 	.word	0x00003d80


	//   ....[112]....
        /*07fc*/ 	.word	0x00003da0


	//   ....[113]....
        /*0800*/ 	.word	0x00003db0


	//   ....[114]....
        /*0804*/ 	.word	0x00003dc0


	//   ....[115]....
        /*0808*/ 	.word	0x00003dd0


	//   ....[116]....
        /*080c*/ 	.word	0x00003de0


	//   ....[117]....
        /*0810*/ 	.word	0x00003df0


	//   ....[118]....
        /*0814*/ 	.word	0x00003e00


	//   ....[119]....
        /*0818*/ 	.word	0x00003e10


	//   ....[120]....
        /*081c*/ 	.word	0x00003e20


	//   ....[121]....
        /*0820*/ 	.word	0x00003e30


	//   ....[122]....
        /*0824*/ 	.word	0x00003e40


	//   ....[123]....
        /*0828*/ 	.word	0x00003e50


	//   ....[124]....
        /*082c*/ 	.word	0x00003e60


	//   ....[125]....
        /*0830*/ 	.word	0x00006b40


	//   ....[126]....
        /*0834*/ 	.word	0x00006b50


	//   ....[127]....
        /*0838*/ 	.word	0x00006b60


	//   ....[128]....
        /*083c*/ 	.word	0x00006b70


	//   ....[129]....
        /*0840*/ 	.word	0x00006b80


	//   ....[130]....
        /*0844*/ 	.word	0x00006b90


	//   ....[131]....
        /*0848*/ 	.word	0x00006ba0


	//   ....[132]....
        /*084c*/ 	.word	0x00006bc0


	//   ....[133]....
        /*0850*/ 	.word	0x00006bd0


	//   ....[134]....
        /*0854*/ 	.word	0x00006bf0


	//   ....[135]....
        /*0858*/ 	.word	0x00006c00


	//   ....[136]....
        /*085c*/ 	.word	0x00006c10


	//   ....[137]....
        /*0860*/ 	.word	0x00006c20


	//   ....[138]....
        /*0864*/ 	.word	0x00006c30


	//   ....[139]....
        /*0868*/ 	.word	0x00006c40


	//   ....[140]....
        /*086c*/ 	.word	0x00006c50


	//   ....[141]....
        /*0870*/ 	.word	0x00006c60


	//   ....[142]....
        /*0874*/ 	.word	0x00006c70


	//   ....[143]....
        /*0878*/ 	.word	0x00006c80


	//   ....[144]....
        /*087c*/ 	.word	0x00006c90


	//   ....[145]....
        /*0880*/ 	.word	0x00006ca0


	//   ....[146]....
        /*0884*/ 	.word	0x00006cb0


	//   ....[147]....
        /*0888*/ 	.word	0x00006cc0


	//   ....[148]....
        /*088c*/ 	.word	0x00006cd0


	//   ....[149]....
        /*0890*/ 	.word	0x00006ce0


	//   ....[150]....
        /*0894*/ 	.word	0x00007090


	//   ....[151]....
        /*0898*/ 	.word	0x000070d0


	//   ....[152]....
        /*089c*/ 	.word	0x00007110


	//   ....[153]....
        /*08a0*/ 	.word	0x00007150


	//   ....[154]....
        /*08a4*/ 	.word	0x00007190


	//   ....[155]....
        /*08a8*/ 	.word	0x000071d0


	//   ....[156]....
        /*08ac*/ 	.word	0x00007200


	//   ....[157]....
        /*08b0*/ 	.word	0x00007240


	//   ....[158]....
        /*08b4*/ 	.word	0x00007270


	//   ....[159]....
        /*08b8*/ 	.word	0x000072a0


	//   ....[160]....
        /*08bc*/ 	.word	0x000072d0


	//   ....[161]....
        /*08c0*/ 	.word	0x00007300


	//   ....[162]....
        /*08c4*/ 	.word	0x00007320


	//   ....[163]....
        /*08c8*/ 	.word	0x00007330


	//   ....[164]....
        /*08cc*/ 	.word	0x00007340


	//   ....[165]....
        /*08d0*/ 	.word	0x00007350


	//   ....[166]....
        /*08d4*/ 	.word	0x00007360


	//   ....[167]....
        /*08d8*/ 	.word	0x00007370


	//   ....[168]....
        /*08dc*/ 	.word	0x00007380


	//   ....[169]....
        /*08e0*/ 	.word	0x00007390


	//   ....[170]....
        /*08e4*/ 	.word	0x000073a0


	//   ....[171]....
        /*08e8*/ 	.word	0x000073b0


	//   ....[172]....
        /*08ec*/ 	.word	0x000073c0


	//   ....[173]....
        /*08f0*/ 	.word	0x000073d0


	//   ....[174]....
        /*08f4*/ 	.word	0x000073e0


	//   ....[175]....
        /*08f8*/ 	.word	0x00007790


	//   ....[176]....
        /*08fc*/ 	.word	0x000077d0


	//   ....[177]....
        /*0900*/ 	.word	0x00007810


	//   ....[178]....
        /*0904*/ 	.word	0x00007850


	//   ....[179]....
        /*0908*/ 	.word	0x00007890


	//   ....[180]....
        /*090c*/ 	.word	0x000078c0


	//   ....[181]....
        /*0910*/ 	.word	0x000078f0


	//   ....[182]....
        /*0914*/ 	.word	0x00007930


	//   ....[183]....
        /*0918*/ 	.word	0x00007960


	//   ....[184]....
        /*091c*/ 	.word	0x00007990


	//   ....[185]....
        /*0920*/ 	.word	0x000079c0


	//   ....[186]....
        /*0924*/ 	.word	0x000079f0


	//   ....[187]....
        /*0928*/ 	.word	0x00007a20


	//   ....[188]....
        /*092c*/ 	.word	0x00007a30


	//   ....[189]....
        /*0930*/ 	.word	0x00007a40


	//   ....[190]....
        /*0934*/ 	.word	0x00007a50


	//   ....[191]....
        /*0938*/ 	.word	0x00007a60


	//   ....[192]....
        /*093c*/ 	.word	0x00007a70


	//   ....[193]....
        /*0940*/ 	.word	0x00007a80


	//   ....[194]....
        /*0944*/ 	.word	0x00007a90


	//   ....[195]....
        /*0948*/ 	.word	0x00007aa0


	//   ....[196]....
        /*094c*/ 	.word	0x00007ab0


	//   ....[197]....
        /*0950*/ 	.word	0x00007ac0


	//   ....[198]....
        /*0954*/ 	.word	0x00007ad0


	//   ....[199]....
        /*0958*/ 	.word	0x00007ae0


	//   ....[200]....
        /*095c*/ 	.word	0x00007e90


	//   ....[201]....
        /*0960*/ 	.word	0x00007ed0


	//   ....[202]....
        /*0964*/ 	.word	0x00007f10


	//   ....[203]....
        /*0968*/ 	.word	0x00007f50


	//   ....[204]....
        /*096c*/ 	.word	0x00007f90


	//   ....[205]....
        /*0970*/ 	.word	0x00007fd0


	//   ....[206]....
        /*0974*/ 	.word	0x00008000


	//   ....[207]....
        /*0978*/ 	.word	0x00008040


	//   ....[208]....
        /*097c*/ 	.word	0x00008070


	//   ....[209]....
        /*0980*/ 	.word	0x000080a0


	//   ....[210]....
        /*0984*/ 	.word	0x000080d0


	//   ....[211]....
        /*0988*/ 	.word	0x00008100


	//   ....[212]....
        /*098c*/ 	.word	0x00008120


	//   ....[213]....
        /*0990*/ 	.word	0x00008130


	//   ....[214]....
        /*0994*/ 	.word	0x00008140


	//   ....[215]....
        /*0998*/ 	.word	0x00008150


	//   ....[216]....
        /*099c*/ 	.word	0x00008160


	//   ....[217]....
        /*09a0*/ 	.word	0x00008170


	//   ....[218]....
        /*09a4*/ 	.word	0x00008180


	//   ....[219]....
        /*09a8*/ 	.word	0x00008190


	//   ....[220]....
        /*09ac*/ 	.word	0x000081a0


	//   ....[221]....
        /*09b0*/ 	.word	0x000081b0


	//   ....[222]....
        /*09b4*/ 	.word	0x000081c0


	//   ....[223]....
        /*09b8*/ 	.word	0x000081d0


	//   ....[224]....
        /*09bc*/ 	.word	0x000081e0


	//   ....[225]....
        /*09c0*/ 	.word	0x00008590


	//   ....[226]....
        /*09c4*/ 	.word	0x000085d0


	//   ....[227]....
        /*09c8*/ 	.word	0x00008610


	//   ....[228]....
        /*09cc*/ 	.word	0x00008650


	//   ....[229]....
        /*09d0*/ 	.word	0x00008690


	//   ....[230]....
        /*09d4*/ 	.word	0x000086d0


	//   ....[231]....
        /*09d8*/ 	.word	0x00008700


	//   ....[232]....
        /*09dc*/ 	.word	0x00008740


	//   ....[233]....
        /*09e0*/ 	.word	0x00008770


	//   ....[234]....
        /*09e4*/ 	.word	0x000087a0


	//   ....[235]....
        /*09e8*/ 	.word	0x000087d0


	//   ....[236]....
        /*09ec*/ 	.word	0x00008800


	//   ....[237]....
        /*09f0*/ 	.word	0x00008830


	//   ....[238]....
        /*09f4*/ 	.word	0x00008840


	//   ....[239]....
        /*09f8*/ 	.word	0x00008850


	//   ....[240]....
        /*09fc*/ 	.word	0x00008860


	//   ....[241]....
        /*0a00*/ 	.word	0x00008870


	//   ....[242]....
        /*0a04*/ 	.word	0x00008880


	//   ....[243]....
        /*0a08*/ 	.word	0x00008890


	//   ....[244]....
        /*0a0c*/ 	.word	0x000088a0


	//   ....[245]....
        /*0a10*/ 	.word	0x000088b0


	//   ....[246]....
        /*0a14*/ 	.word	0x000088c0


	//   ....[247]....
        /*0a18*/ 	.word	0x000088d0


	//   ....[248]....
        /*0a1c*/ 	.word	0x000088e0


	//   ....[249]....
        /*0a20*/ 	.word	0x000088f0


	//   ....[250]....
        /*0a24*/ 	.word	0x0000e610


	//   ....[251]....
        /*0a28*/ 	.word	0x0000e650


	//   ....[252]....
        /*0a2c*/ 	.word	0x0000e690


	//   ....[253]....
        /*0a30*/ 	.word	0x0000e6d0


	//   ....[254]....
        /*0a34*/ 	.word	0x0000e700


	//   ....[255]....
        /*0a38*/ 	.word	0x0000e730


	//   ....[0]....
        /*0a3c*/ 	.word	0x0000e760


	//   ....[1]....
        /*0a40*/ 	.word	0x0000e7a0


	//   ....[2]....
        /*0a44*/ 	.word	0x0000e7d0


	//   ....[3]....
        /*0a48*/ 	.word	0x0000e800


	//   ....[4]....
        /*0a4c*/ 	.word	0x0000e830


	//   ....[5]....
        /*0a50*/ 	.word	0x0000e850


	//   ....[6]....
        /*0a54*/ 	.word	0x0000e860


	//   ....[7]....
        /*0a58*/ 	.word	0x0000e870


	//   ....[8]....
        /*0a5c*/ 	.word	0x0000e880


	//   ....[9]....
        /*0a60*/ 	.word	0x0000e890


	//   ....[10]....
        /*0a64*/ 	.word	0x0000e8a0


	//   ....[11]....
        /*0a68*/ 	.word	0x0000e8b0


	//   ....[12]....
        /*0a6c*/ 	.word	0x0000e8c0


	//   ....[13]....
        /*0a70*/ 	.word	0x0000e8d0


	//   ....[14]....
        /*0a74*/ 	.word	0x0000e8e0


	//   ....[15]....
        /*0a78*/ 	.word	0x0000e8f0


	//   ....[16]....
        /*0a7c*/ 	.word	0x0000e900


	//   ....[17]....
        /*0a80*/ 	.word	0x0000e910


	//   ....[18]....
        /*0a84*/ 	.word	0x0000e920


	//   ....[19]....
        /*0a88*/ 	.word	0x0000ecd0


	//   ....[20]....
        /*0a8c*/ 	.word	0x0000ed10


	//   ....[21]....
        /*0a90*/ 	.word	0x0000ed50


	//   ....[22]....
        /*0a94*/ 	.word	0x0000ed90


	//   ....[23]....
        /*0a98*/ 	.word	0x0000edd0


	//   ....[24]....
        /*0a9c*/ 	.word	0x0000ee10


	//   ....[25]....
        /*0aa0*/ 	.word	0x0000ee40


	//   ....[26]....
        /*0aa4*/ 	.word	0x0000ee80


	//   ....[27]....
        /*0aa8*/ 	.word	0x0000eeb0


	//   ....[28]....
        /*0aac*/ 	.word	0x0000eee0


	//   ....[29]....
        /*0ab0*/ 	.word	0x0000ef10


	//   ....[30]....
        /*0ab4*/ 	.word	0x0000ef40


	//   ....[31]....
        /*0ab8*/ 	.word	0x0000ef50


	//   ....[32]....
        /*0abc*/ 	.word	0x0000ef60


	//   ....[33]....
        /*0ac0*/ 	.word	0x0000ef70


	//   ....[34]....
        /*0ac4*/ 	.word	0x0000ef80


	//   ....[35]....
        /*0ac8*/ 	.word	0x0000ef90


	//   ....[36]....
        /*0acc*/ 	.word	0x0000efa0


	//   ....[37]....
        /*0ad0*/ 	.word	0x0000efb0


	//   ....[38]....
        /*0ad4*/ 	.word	0x0000efc0


	//   ....[39]....
        /*0ad8*/ 	.word	0x0000efd0


	//   ....[40]....
        /*0adc*/ 	.word	0x0000efe0


	//   ....[41]....
        /*0ae0*/ 	.word	0x0000eff0


	//   ....[42]....
        /*0ae4*/ 	.word	0x0000f000


	//   ....[43]....
        /*0ae8*/ 	.word	0x0000f010


	//   ....[44]....
        /*0aec*/ 	.word	0x0000f3c0


	//   ....[45]....
        /*0af0*/ 	.word	0x0000f400


	//   ....[46]....
        /*0af4*/ 	.word	0x0000f440


	//   ....[47]....
        /*0af8*/ 	.word	0x0000f480


	//   ....[48]....
        /*0afc*/ 	.word	0x0000f4c0


	//   ....[49]....
        /*0b00*/ 	.word	0x0000f4f0


	//   ....[50]....
        /*0b04*/ 	.word	0x0000f520


	//   ....[51]....
        /*0b08*/ 	.word	0x0000f560


	//   ....[52]....
        /*0b0c*/ 	.word	0x0000f590


	//   ....[53]....
        /*0b10*/ 	.word	0x0000f5c0


	//   ....[54]....
        /*0b14*/ 	.word	0x0000f5f0


	//   ....[55]....
        /*0b18*/ 	.word	0x0000f620


	//   ....[56]....
        /*0b1c*/ 	.word	0x0000f640


	//   ....[57]....
        /*0b20*/ 	.word	0x0000f650


	//   ....[58]....
        /*0b24*/ 	.word	0x0000f660


	//   ....[59]....
        /*0b28*/ 	.word	0x0000f670


	//   ....[60]....
        /*0b2c*/ 	.word	0x0000f680


	//   ....[61]....
        /*0b30*/ 	.word	0x0000f690


	//   ....[62]....
        /*0b34*/ 	.word	0x0000f6a0


	//   ....[63]....
        /*0b38*/ 	.word	0x0000f6b0


	//   ....[64]....
        /*0b3c*/ 	.word	0x0000f6c0


	//   ....[65]....
        /*0b40*/ 	.word	0x0000f6d0


	//   ....[66]....
        /*0b44*/ 	.word	0x0000f6e0


	//   ....[67]....
        /*0b48*/ 	.word	0x0000f6f0


	//   ....[68]....
        /*0b4c*/ 	.word	0x0000f700


	//   ....[69]....
        /*0b50*/ 	.word	0x0000fab0


	//   ....[70]....
        /*0b54*/ 	.word	0x0000faf0


	//   ....[71]....
        /*0b58*/ 	.word	0x0000fb30


	//   ....[72]....
        /*0b5c*/ 	.word	0x0000fb70


	//   ....[73]....
        /*0b60*/ 	.word	0x0000fbb0


	//   ....[74]....
        /*0b64*/ 	.word	0x0000fbf0


	//   ....[75]....
        /*0b68*/ 	.word	0x0000fc20


	//   ....[76]....
        /*0b6c*/ 	.word	0x0000fc60


	//   ....[77]....
        /*0b70*/ 	.word	0x0000fc90


	//   ....[78]....
        /*0b74*/ 	.word	0x0000fcc0


	//   ....[79]....
        /*0b78*/ 	.word	0x0000fcf0


	//   ....[80]....
        /*0b7c*/ 	.word	0x0000fd20


	//   ....[81]....
        /*0b80*/ 	.word	0x0000fd30


	//   ....[82]....
        /*0b84*/ 	.word	0x0000fd40


	//   ....[83]....
        /*0b88*/ 	.word	0x0000fd50


	//   ....[84]....
        /*0b8c*/ 	.word	0x0000fd60


	//   ....[85]....
        /*0b90*/ 	.word	0x0000fd70


	//   ....[86]....
        /*0b94*/ 	.word	0x0000fd80


	//   ....[87]....
        /*0b98*/ 	.word	0x0000fd90


	//   ....[88]....
        /*0b9c*/ 	.word	0x0000fda0


	//   ....[89]....
        /*0ba0*/ 	.word	0x0000fdb0


	//   ....[90]....
        /*0ba4*/ 	.word	0x0000fdc0


	//   ....[91]....
        /*0ba8*/ 	.word	0x0000fdd0


	//   ....[92]....
        /*0bac*/ 	.word	0x0000fde0


	//   ....[93]....
        /*0bb0*/ 	.word	0x0000fdf0


	//   ....[94]....
        /*0bb4*/ 	.word	0x000101a0


	//   ....[95]....
        /*0bb8*/ 	.word	0x000101e0


	//   ....[96]....
        /*0bbc*/ 	.word	0x00010220


	//   ....[97]....
        /*0bc0*/ 	.word	0x00010260


	//   ....[98]....
        /*0bc4*/ 	.word	0x000102a0


	//   ....[99]....
        /*0bc8*/ 	.word	0x000102e0


	//   ....[100]....
        /*0bcc*/ 	.word	0x00010310


	//   ....[101]....
        /*0bd0*/ 	.word	0x00010350


	//   ....[102]....
        /*0bd4*/ 	.word	0x00010380


	//   ....[103]....
        /*0bd8*/ 	.word	0x000103b0


	//   ....[104]....
        /*0bdc*/ 	.word	0x000103e0


	//   ....[105]....
        /*0be0*/ 	.word	0x00010410


	//   ....[106]....
        /*0be4*/ 	.word	0x00010430


	//   ....[107]....
        /*0be8*/ 	.word	0x00010440


	//   ....[108]....
        /*0bec*/ 	.word	0x00010450


	//   ....[109]....
        /*0bf0*/ 	.word	0x00010460


	//   ....[110]....
        /*0bf4*/ 	.word	0x00010470


	//   ....[111]....
        /*0bf8*/ 	.word	0x00010480


	//   ....[112]....
        /*0bfc*/ 	.word	0x00010490


	//   ....[113]....
        /*0c00*/ 	.word	0x000104a0


	//   ....[114]....
        /*0c04*/ 	.word	0x000104b0


	//   ....[115]....
        /*0c08*/ 	.word	0x000104c0


	//   ....[116]....
        /*0c0c*/ 	.word	0x000104d0


	//   ....[117]....
        /*0c10*/ 	.word	0x000104e0


	//   ....[118]....
        /*0c14*/ 	.word	0x000104f0


	//----- nvinfo : EIATTR_VRC_CTA_INIT_COUNT
	.align		4
.L_637:
        /*0c18*/ 	.byte	0x02, 0x4a
	.zero		1
	.zero		1


	//----- nvinfo : EIATTR_EXIT_INSTR_OFFSETS
	.align		4
        /*0c1c*/ 	.byte	0x04, 0x1c
        /*0c1e*/ 	.short	(.L_639 - .L_638)


	//   ....[0]....
.L_638:
        /*0c20*/ 	.word	0x00000040


	//   ....[1]....
        /*0c24*/ 	.word	0x00012fb0


	//   ....[2]....
        /*0c28*/ 	.word	0x000130b0


	//----- nvinfo : EIATTR_MAX_THREADS
	.align		4
.L_639:
        /*0c2c*/ 	.byte	0x04, 0x05
        /*0c2e*/ 	.short	(.L_641 - .L_640)
.L_640:
        /*0c30*/ 	.word	0x00000100
        /*0c34*/ 	.word	0x00000001
        /*0c38*/ 	.word	0x00000001


	//----- nvinfo : EIATTR_CRS_STACK_SIZE
	.align		4
.L_641:
        /*0c3c*/ 	.byte	0x04, 0x1e
        /*0c3e*/ 	.short	(.L_643 - .L_642)
.L_642:
        /*0c40*/ 	.word	0x00000000


	//----- nvinfo : EIATTR_CBANK_PARAM_SIZE
	.align		4
.L_643:
        /*0c44*/ 	.byte	0x03, 0x19
        /*0c46*/ 	.short	0x0021


	//----- nvinfo : EIATTR_PARAM_CBANK
	.align		4
        /*0c48*/ 	.byte	0x04, 0x0a
        /*0c4a*/ 	.short	(.L_645 - .L_644)
	.align		4
.L_644:
        /*0c4c*/ 	.word	index@(.nv.constant0._ZN6thrust24THRUST_300001_SM_1000_NS8cuda_cub4core6detail13_kernel_agentINS1_8__reduce11ReduceAgentINS0_12zip_iteratorIN4cuda3std3__45tupleIJP8DataNodeNS0_17counting_iteratorIlNS0_11use_defaultESF_SF_EEEEEEEPNSB_IJSC_lEEESJ_lNS1_9__extrema9arg_min_fISC_l12cmp_impurityEEEEJSI_SK_lSO_EEEvDpT0_)
        /*0c50*/ 	.short	0x0380
        /*0c52*/ 	.short	0x0021


	//----- nvinfo : EIATTR_SW_WAR
	.align		4
.L_645:
        /*0c54*/ 	.byte	0x04, 0x36
        /*0c56*/ 	.short	(.L_647 - .L_646)
.L_646:
        /*0c58*/ 	.word	0x00000008
.L_647:


//--------------------- .nv.info._ZN6thrust24THRUST_300001_SM_1000_NS8cuda_cub4core6detail13_kernel_agentINS1_8__reduce11ReduceAgentIPN4cuda3std3__45tupleIJ8DataNodelEEESD_SC_iNS1_9__extrema9arg_min_fISB_l12cmp_impurityEEEEJSD_SD_iSH_EEEvDpT0_ --------------------------
	.section	.nv.info._ZN6thrust24THRUST_300001_SM_1000_NS8cuda_cub4core6detail13_kernel_agentINS1_8__reduce11ReduceAgentIPN4cuda3std3__45tupleIJ8DataNodelEEESD_SC_iNS1_9__extrema9arg_min_fISB_l12cmp_impurityEEEEJSD_SD_iSH_EEEvDpT0_,"",@"SHT_CUDA_INFO"
	.sectionflags	@""
	.align	4


	//----- nvinfo : EIATTR_CUDA_API_VERSION
	.align		4
        /*0000*/ 	.byte	0x04, 0x37
        /*0002*/ 	.short	(.L_649 - .L_648)
.L_648:
        /*0004*/ 	.word	0x00000082


	//----- nvinfo : EIATTR_KPARAM_INFO
	.align		4
.L_649:
        /*0008*/ 	.byte	0x04, 0x17
        /*000a*/ 	.short	(.L_651 - .L_650)
.L_650:
        /*000c*/ 	.word	0x00000000
        /*0010*/ 	.short	0x0003
        /*0012*/ 	.short	0x0014
        /*0014*/ 	.byte	0x00, 0xf0, 0x05, 0x00


	//----- nvinfo : EIATTR_KPARAM_INFO
	.align		4
.L_651:
        /*0018*/ 	.byte	0x04, 0x17
        /*001a*/ 	.short	(.L_653 - .L_652)
.L_652:
        /*001c*/ 	.word	0x00000000
        /*0020*/ 	.short	0x0002
        /*0022*/ 	.short	0x0010
        /*0024*/ 	.byte	0x00, 0xf0, 0x11, 0x00


	//----- nvinfo : EIATTR_KPARAM_INFO
	.align		4
.L_653:
        /*0028*/ 	.byte	0x04, 0x17
        /*002a*/ 	.short	(.L_655 - .L_654)
.L_654:
        /*002c*/ 	.word	0x00000000
        /*0030*/ 	.short	0x0001
        /*0032*/ 	.short	0x0008
        /*0034*/ 	.byte	0x00, 0xf5, 0x21, 0x00


	//----- nvinfo : EIATTR_KPARAM_INFO
	.align		4
.L_655:
        /*0038*/ 	.byte	0x04, 0x17
        /*003a*/ 	.short	(.L_657 - .L_656)
.L_656:
        /*003c*/ 	.word	0x00000000
        /*0040*/ 	.short	0x0000
        /*0042*/ 	.short	0x0000
        /*0044*/ 	.byte	0x00, 0xf5, 0x21, 0x00


	//----- nvinfo : EIATTR_SPARSE_MMA_MASK
	.align		4
.L_657:
        /*0048*/ 	.byte	0x03, 0x50
        /*004a*/ 	.short	0x0000


	//----- nvinfo : EIATTR_MAXREG_COUNT
	.align		4
        /*004c*/ 	.byte	0x03, 0x1b
        /*004e*/ 	.short	0x00ff


	//----- nvinfo : EIATTR_NUM_BARRIERS
	.align		4
        /*0050*/ 	.byte	0x02, 0x4c
        /*0052*/ 	.byte	0x01
	.zero		1


	//----- nvinfo : EIATTR_MERCURY_ISA_VERSION
	.align		4
        /*0054*/ 	.byte	0x03, 0x5f
        /*0056*/ 	.short	0x0101


	//----- nvinfo : EIATTR_COOP_GROUP_MASK_REGIDS
	.align		4
        /*0058*/ 	.byte	0x04, 0x29
        /*005a*/ 	.short	(.L_659 - .L_658)


	//   ....[0]....
.L_658:
        /*005c*/ 	.word	0xffffffff


	//   ....[1]....
        /*0060*/ 	.word	0xffffffff


	//   ....[2]....
        /*0064*/ 	.word	0xffffffff


	//   ....[3]....
        /*0068*/ 	.word	0xffffffff


	//   ....[4]....
        /*006c*/ 	.word	0xffffffff


	//   ....[5]....
        /*0070*/ 	.word	0xffffffff


	//   ....[6]....
        /*0074*/ 	.word	0xffffffff


	//   ....[7]....
        /*0078*/ 	.word	0xffffffff


	//   ....[8]....
        /*007c*/ 	.word	0xffffffff


	//   ....[9]....
        /*0080*/ 	.word	0xffffffff


	//   ....[10]....
        /*0084*/ 	.word	0xffffffff


	//   ....[11]....
        /*0088*/ 	.word	0xffffffff


	//   ....[12]....
        /*008c*/ 	.word	0xffffffff


	//   ....[13]....
        /*0090*/ 	.word	0xffffffff


	//   ....[14]....
        /*0094*/ 	.word	0xffffffff


	//   ....[15]....
        /*0098*/ 	.word	0xffffffff


	//   ....[16]....
        /*009c*/ 	.word	0xffffffff


	//   ....[17]....
        /*00a0*/ 	.word	0xffffffff


	//   ....[18]....
        /*00a4*/ 	.word	0xffffffff


	//   ....[19]....
        /*00a8*/ 	.word	0xffffffff


	//   ....[20]....
        /*00ac*/ 	.word	0xffffffff


	//   ....[21]....
        /*00b0*/ 	.word	0xffffffff


	//   ....[22]....
        /*00b4*/ 	.word	0xffffffff


	//   ....[23]....
        /*00b8*/ 	.word	0xffffffff


	//   ....[24]....
        /*00bc*/ 	.word	0xffffffff


	//   ....[25]....
        /*00c0*/ 	.word	0xffffffff


	//   ....[26]....
        /*00c4*/ 	.word	0xffffffff


	//   ....[27]....
        /*00c8*/ 	.word	0xffffffff


	//   ....[28]....
        /*00cc*/ 	.word	0xffffffff


	//   ....[29]....
        /*00d0*/ 	.word	0xffffffff


	//   ....[30]....
        /*00d4*/ 	.word	0xffffffff


	//   ....[31]....
        /*00d8*/ 	.word	0xffffffff


	//   ....[32]....
        /*00dc*/ 	.word	0xffffffff


	//   ....[33]....
        /*00e0*/ 	.word	0xffffffff


	//   ....[34]....
        /*00e4*/ 	.word	0xffffffff


	//   ....[35]....
        /*00e8*/ 	.word	0xffffffff


	//   ....[36]....
        /*00ec*/ 	.word	0xffffffff


	//   ....[37]....
        /*00f0*/ 	.word	0xffffffff


	//   ....[38]....
        /*00f4*/ 	.word	0xffffffff


	//   ....[39]....
        /*00f8*/ 	.word	0xffffffff


	//   ....[40]....
        /*00fc*/ 	.word	0xffffffff


	//   ....[41]....
        /*0100*/ 	.word	0xffffffff


	//   ....[42]....
        /*0104*/ 	.word	0xffffffff


	//   ....[43]....
        /*0108*/ 	.word	0xffffffff


	//   ....[44]....
        /*010c*/ 	.word	0xffffffff


	//   ....[45]....
        /*0110*/ 	.word	0xffffffff


	//   ....[46]....
        /*0114*/ 	.word	0xffffffff


	//   ....[47]....
        /*0118*/ 	.word	0xffffffff


	//   ....[48]....
        /*011c*/ 	.word	0xffffffff


	//   ....[49]....
        /*0120*/ 	.word	0xffffffff


	//   ....[50]....
        /*0124*/ 	.word	0xffffffff


	//   ....[51]....
        /*0128*/ 	.word	0xffffffff


	//   ....[52]....
        /*012c*/ 	.word	0xffffffff


	//   ....[53]....
        /*0130*/ 	.word	0xffffffff


	//   ....[54]....
        /*0134*/ 	.word	0xffffffff


	//   ....[55]....
        /*0138*/ 	.word	0xffffffff


	//   ....[56]....
        /*013c*/ 	.word	0xffffffff


	//   ....[57]....
        /*0140*/ 	.word	0xffffffff


	//   ....[58]....
        /*0144*/ 	.word	0xffffffff


	//   ....[59]....
        /*0148*/ 	.word	0xffffffff


	//   ....[60]....
        /*014c*/ 	.word	0xffffffff


	//   ....[61]....
        /*0150*/ 	.word	0xffffffff


	//   ....[62]....
        /*0154*/ 	.word	0xffffffff


	//   ....[63]....
        /*0158*/ 	.word	0xffffffff


	//   ....[64]....
        /*015c*/ 	.word	0xffffffff


	//   ....[65]....
        /*0160*/ 	.word	0xffffffff


	//   ....[66]....
        /*0164*/ 	.word	0xffffffff


	//   ....[67]....
        /*0168*/ 	.word	0xffffffff


	//   ....[68]....
        /*016c*/ 	.word	0xffffffff


	//   ....[69]....
        /*0170*/ 	.word	0xffffffff


	//   ....[70]....
        /*0174*/ 	.word	0xffffffff


	//   ....[71]....
        /*0178*/ 	.word	0xffffffff


	//   ....[72]....
        /*017c*/ 	.word	0xffffffff


	//   ....[73]....
        /*0180*/ 	.word	0xffffffff


	//   ....[74]....
        /*0184*/ 	.word	0xffffffff


	//   ....[75]....
        /*0188*/ 	.word	0xffffffff


	//   ....[76]....
        /*018c*/ 	.word	0xffffffff


	//   ....[77]....
        /*0190*/ 	.word	0xffffffff


	//   ....[78]....
        /*0194*/ 	.word	0xffffffff


	//   ....[79]....
        /*0198*/ 	.word	0xffffffff


	//   ....[80]....
        /*019c*/ 	.word	0xffffffff


	//   ....[81]....
        /*01a0*/ 	.word	0xffffffff


	//   ....[82]....
        /*01a4*/ 	.word	0xffffffff


	//   ....[83]....
        /*01a8*/ 	.word	0xffffffff


	//   ....[84]....
        /*01ac*/ 	.word	0xffffffff


	//   ....[85]....
        /*01b0*/ 	.word	0xffffffff


	//   ....[86]....
        /*01b4*/ 	.word	0xffffffff


	//   ....[87]....
        /*01b8*/ 	.word	0xffffffff


	//   ....[88]....
        /*01bc*/ 	.word	0xffffffff


	//   ....[89]....
        /*01c0*/ 	.word	0xffffffff


	//   ....[90]....
        /*01c4*/ 	.word	0xffffffff


	//   ....[91]....
        /*01c8*/ 	.word	0xffffffff


	//   ....[92]....
        /*01cc*/ 	.word	0xffffffff


	//   ....[93]....
        /*01d0*/ 	.word	0xffffffff


	//   ....[94]....
        /*01d4*/ 	.word	0xffffffff


	//   ....[95]....
        /*01d8*/ 	.word	0xffffffff


	//   ....[96]....
        /*01dc*/ 	.word	0xffffffff


	//   ....[97]....
        /*01e0*/ 	.word	0xffffffff


	//   ....[98]....
        /*01e4*/ 	.word	0xffffffff


	//   ....[99]....
        /*01e8*/ 	.word	0xffffffff


	//   ....[100]....
        /*01ec*/ 	.word	0xffffffff


	//   ....[101]....
        /*01f0*/ 	.word	0xffffffff


	//   ....[102]....
        /*01f4*/ 	.word	0xffffffff


	//   ....[103]....
        /*01f8*/ 	.word	0xffffffff


	//   ....[104]....
        /*01fc*/ 	.word	0xffffffff


	//   ....[105]....
        /*0200*/ 	.word	0xffffffff


	//   ....[106]....
        /*0204*/ 	.word	0xffffffff


	//   ....[107]....
        /*0208*/ 	.word	0xffffffff


	//   ....[108]....
        /*020c*/ 	.word	0xffffffff


	//   ....[109]....
        /*0210*/ 	.word	0xffffffff


	//   ....[110]....
        /*0214*/ 	.word	0xffffffff


	//   ....[111]....
        /*0218*/ 	.word	0xffffffff


	//   ....[112]....
        /*021c*/ 	.word	0xffffffff


	//   ....[113]....
        /*0220*/ 	.word	0xffffffff


	//   ....[114]....
        /*0224*/ 	.word	0xffffffff


	//   ....[115]....
        /*0228*/ 	.word	0xffffffff


	//   ....[116]....
        /*022c*/ 	.word	0xffffffff


	//   ....[117]....
        /*0230*/ 	.word	0xffffffff


	//   ....[118]....
        /*0234*/ 	.word	0xffffffff


	//   ....[119]....
        /*0238*/ 	.word	0xffffffff


	//   ....[120]....
        /*023c*/ 	.word	0xffffffff


	//   ....[121]....
        /*0240*/ 	.word	0xffffffff


	//   ....[122]....
        /*0244*/ 	.word	0xffffffff


	//   ....[123]....
        /*0248*/ 	.word	0xffffffff


	//   ....[124]....
        /*024c*/ 	.word	0xffffffff


	//   ....[125]....
        /*0250*/ 	.word	0xffffffff


	//   ....[126]....
        /*0254*/ 	.word	0xffffffff


	//   ....[127]....
        /*0258*/ 	.word	0xffffffff


	//   ....[128]....
        /*025c*/ 	.word	0xffffffff


	//   ....[129]....
        /*0260*/ 	.word	0xffffffff


	//   ....[130]....
        /*0264*/ 	.word	0xffffffff


	//   ....[131]....
        /*0268*/ 	.word	0xffffffff


	//   ....[132]....
        /*026c*/ 	.word	0xffffffff


	//   ....[133]....
        /*0270*/ 	.word	0xffffffff


	//   ....[134]....
        /*0274*/ 	.word	0xffffffff


	//   ....[135]....
        /*0278*/ 	.word	0xffffffff


	//   ....[136]....
        /*027c*/ 	.word	0xffffffff


	//   ....[137]....
        /*0280*/ 	.word	0xffffffff


	//   ....[138]....
        /*0284*/ 	.word	0xffffffff


	//   ....[139]....
        /*0288*/ 	.word	0xffffffff


	//   ....[140]....
        /*028c*/ 	.word	0xffffffff


	//   ....[141]....
        /*0290*/ 	.word	0xffffffff


	//   ....[142]....
        /*0294*/ 	.word	0xffffffff


	//   ....[143]....
        /*0298*/ 	.word	0xffffffff


	//   ....[144]....
        /*029c*/ 	.word	0xffffffff


	//   ....[145]....
        /*02a0*/ 	.word	0xffffffff


	//   ....[146]....
        /*02a4*/ 	.word	0xffffffff


	//   ....[147]....
        /*02a8*/ 	.word	0xffffffff


	//   ....[148]....
        /*02ac*/ 	.word	0xffffffff


	//   ....[149]....
        /*02b0*/ 	.word	0xffffffff


	//   ....[150]....
        /*02b4*/ 	.word	0xffffffff


	//   ....[151]....
        /*02b8*/ 	.word	0xffffffff


	//   ....[152]....
        /*02bc*/ 	.word	0xffffffff


	//   ....[153]....
        /*02c0*/ 	.word	0xffffffff


	//   ....[154]....
        /*02c4*/ 	.word	0xffffffff


	//   ....[155]....
        /*02c8*/ 	.word	0xffffffff


	//   ....[156]....
        /*02cc*/ 	.word	0xffffffff


	//   ....[157]....
        /*02d0*/ 	.word	0xffffffff


	//   ....[158]....
        /*02d4*/ 	.word	0xffffffff


	//   ....[159]....
        /*02d8*/ 	.word	0xffffffff


	//   ....[160]....
        /*02dc*/ 	.word	0xffffffff


	//   ....[161]....
        /*02e0*/ 	.word	0xffffffff


	//   ....[162]....
        /*02e4*/ 	.word	0xffffffff


	//   ....[163]....
        /*02e8*/ 	.word	0xffffffff


	//   ....[164]....
        /*02ec*/ 	.word	0xffffffff


	//   ....[165]....
        /*02f0*/ 	.word	0xffffffff


	//   ....[166]....
        /*02f4*/ 	.word	0xffffffff


	//   ....[167]....
        /*02f8*/ 	.word	0xffffffff


	//   ....[168]....
        /*02fc*/ 	.word	0xffffffff


	//   ....[169]....
        /*0300*/ 	.word	0xffffffff


	//   ....[170]....
        /*0304*/ 	.word	0xffffffff


	//   ....[171]....
        /*0308*/ 	.word	0xffffffff


	//   ....[172]....
        /*030c*/ 	.word	0xffffffff


	//   ....[173]....
        /*0310*/ 	.word	0xffffffff


	//   ....[174]....
        /*0314*/ 	.word	0xffffffff


	//   ....[175]....
        /*0318*/ 	.word	0xffffffff


	//   ....[176]....
        /*031c*/ 	.word	0xffffffff


	//   ....[177]....
        /*0320*/ 	.word	0xffffffff


	//   ....[178]....
        /*0324*/ 	.word	0xffffffff


	//   ....[179]....
        /*0328*/ 	.word	0xffffffff


	//   ....[180]....
        /*032c*/ 	.word	0xffffffff


	//   ....[181]....
        /*0330*/ 	.word	0xffffffff


	//   ....[182]....
        /*0334*/ 	.word	0xffffffff


	//   ....[183]....
        /*0338*/ 	.word	0xffffffff


	//   ....[184]....
        /*033c*/ 	.word	0xffffffff


	//   ....[185]....
        /*0340*/ 	.word	0xffffffff


	//   ....[186]....
        /*0344*/ 	.word	0xffffffff


	//   ....[187]....
        /*0348*/ 	.word	0xffffffff


	//   ....[188]....
        /*034c*/ 	.word	0xffffffff


	//   ....[189]....
        /*0350*/ 	.word	0xffffffff


	//   ....[190]....
        /*0354*/ 	.word	0xffffffff


	//   ....[191]....
        /*0358*/ 	.word	0xffffffff


	//   ....[192]....
        /*035c*/ 	.word	0xffffffff


	//   ....[193]....
        /*0360*/ 	.word	0xffffffff


	//   ....[194]....
        /*0364*/ 	.word	0xffffffff


	//   ....[195]....
        /*0368*/ 	.word	0xffffffff


	//   ....[196]....
        /*036c*/ 	.word	0xffffffff


	//   ....[197]....
        /*0370*/ 	.word	0xffffffff


	//   ....[198]....
        /*0374*/ 	.word	0xffffffff


	//   ....[199]....
        /*0378*/ 	.word	0xffffffff


	//   ....[200]....
        /*037c*/ 	.word	0xffffffff


	//   ....[201]....
        /*0380*/ 	.word	0xffffffff


	//   ....[202]....
        /*0384*/ 	.word	0xffffffff


	//   ....[203]....
        /*0388*/ 	.word	0xffffffff


	//   ....[204]....
        /*038c*/ 	.word	0xffffffff


	//   ....[205]....
        /*0390*/ 	.word	0xffffffff


	//   ....[206]....
        /*0394*/ 	.word	0xffffffff


	//   ....[207]....
        /*0398*/ 	.word	0xffffffff


	//   ....[208]....
        /*039c*/ 	.word	0xffffffff


	//   ....[209]....
        /*03a0*/ 	.word	0xffffffff


	//   ....[210]....
        /*03a4*/ 	.word	0xffffffff


	//   ....[211]....
        /*03a8*/ 	.word	0xffffffff


	//   ....[212]....
        /*03ac*/ 	.word	0xffffffff


	//   ....[213]....
        /*03b0*/ 	.word	0xffffffff


	//   ....[214]....
        /*03b4*/ 	.word	0xffffffff


	//   ....[215]....
        /*03b8*/ 	.word	0xffffffff


	//   ....[216]....
        /*03bc*/ 	.word	0xffffffff


	//   ....[217]....
        /*03c0*/ 	.word	0xffffffff


	//   ....[218]....
        /*03c4*/ 	.word	0xffffffff


	//   ....[219]....
        /*03c8*/ 	.word	0xffffffff


	//   ....[220]....
        /*03cc*/ 	.word	0xffffffff


	//   ....[221]....
        /*03d0*/ 	.word	0xffffffff


	//   ....[222]....
        /*03d4*/ 	.word	0xffffffff


	//   ....[223]....
        /*03d8*/ 	.word	0xffffffff


	//   ....[224]....
        /*03dc*/ 	.word	0xffffffff


	//   ....[225]....
        /*03e0*/ 	.word	0xffffffff


	//   ....[226]....
        /*03e4*/ 	.word	0xffffffff


	//   ....[227]....
        /*03e8*/ 	.word	0xffffffff


	//   ....[228]....
        /*03ec*/ 	.word	0xffffffff


	//   ....[229]....
        /*03f0*/ 	.word	0xffffffff


	//   ....[230]....
        /*03f4*/ 	.word	0xffffffff


	//   ....[231]....
        /*03f8*/ 	.word	0xffffffff


	//   ....[232]....
        /*03fc*/ 	.word	0xffffffff


	//   ....[233]....
        /*0400*/ 	.word	0xffffffff


	//   ....[234]....
        /*0404*/ 	.word	0xffffffff


	//   ....[235]....
        /*0408*/ 	.word	0xffffffff


	//   ....[236]....
        /*040c*/ 	.word	0xffffffff


	//   ....[237]....
        /*0410*/ 	.word	0xffffffff


	//   ....[238]....
        /*0414*/ 	.word	0xffffffff


	//   ....[239]....
        /*0418*/ 	.word	0xffffffff


	//   ....[240]....
        /*041c*/ 	.word	0xffffffff


	//   ....[241]....
        /*0420*/ 	.word	0xffffffff


	//   ....[242]....
        /*0424*/ 	.word	0xffffffff


	//   ....[243]....
        /*0428*/ 	.word	0xffffffff


	//   ....[244]....
        /*042c*/ 	.word	0xffffffff


	//   ....[245]....
        /*0430*/ 	.word	0xffffffff


	//   ....[246]....
        /*0434*/ 	.word	0xffffffff


	//   ....[247]....
        /*0438*/ 	.word	0xffffffff


	//   ....[248]....
        /*043c*/ 	.word	0xffffffff


	//   ....[249]....
        /*0440*/ 	.word	0xffffffff


	//----- nvinfo : EIATTR_COOP_GROUP_INSTR_OFFSETS
	.align		4
.L_659:
        /*0444*/ 	.byte	0x04, 0x28
        /*0446*/ 	.short	(.L_661 - .L_660)


	//   ....[0]....
.L_660:
        /*0448*/ 	.word	0x00001fe0


	//   ....[1]....
        /*044c*/ 	.word	0x00001ff0


	//   ....[2]....
        /*0450*/ 	.word	0x00002000


	//   ....[3]....
        /*0454*/ 	.word	0x00002010


	//   ....[4]....
        /*0458*/ 	.word	0x00002020


	//   ....[5]....
        /*045c*/ 	.word	0x00002030


	//   ....[6]....
        /*0460*/ 	.word	0x00002040


	//   ....[7]....
        /*0464*/ 	.word	0x00002060


	//   ....[8]....
        /*0468*/ 	.word	0x00002070


	//   ....[9]....
        /*046c*/ 	.word	0x00002090


	//   ....[10]....
        /*0470*/ 	.word	0x000020a0


	//   ....[11]....
        /*0474*/ 	.word	0x000020b0


	//   ....[12]....
        /*0478*/ 	.word	0x000020c0


	//   ....[13]....
        /*047c*/ 	.word	0x000020d0


	//   ....[14]....
        /*0480*/ 	.word	0x000020e0


	//   ....[15]....
        /*0484*/ 	.word	0x000020f0


	//   ....[16]....
        /*0488*/ 	.word	0x00002100


	//   ....[17]....
        /*048c*/ 	.word	0x00002110


	//   ....[18]....
        /*0490*/ 	.word	0x00002120


	//   ....[19]....
        /*0494*/ 	.word	0x00002130


	//   ....[20]....
        /*0498*/ 	.word	0x00002140


	//   ....[21]....
        /*049c*/ 	.word	0x00002150


	//   ....[22]....
        /*04a0*/ 	.word	0x00002160


	//   ....[23]....
        /*04a4*/ 	.word	0x00002170


	//   ....[24]....
        /*04a8*/ 	.word	0x00002180


	//   ....[25]....
        /*04ac*/ 	.word	0x00002530


	//   ....[26]....
        /*04b0*/ 	.word	0x00002570


	//   ....[27]....
        /*04b4*/ 	.word	0x000025b0


	//   ....[28]....
        /*04b8*/ 	.word	0x000025f0


	//   ....[29]....
        /*04bc*/ 	.word	0x00002630


	//   ....[30]....
        /*04c0*/ 	.word	0x00002660


	//   ....[31]....
        /*04c4*/ 	.word	0x00002690


	//   ....[32]....
        /*04c8*/ 	.word	0x000026d0


	//   ....[33]....
        /*04cc*/ 	.word	0x00002700


	//   ....[34]....
        /*04d0*/ 	.word	0x00002730


	//   ....[35]....
        /*04d4*/ 	.word	0x00002760


	//   ....[36]....
        /*04d8*/ 	.word	0x00002790


	//   ....[37]....
        /*04dc*/ 	.word	0x000027c0


	//   ....[38]....
        /*04e0*/ 	.word	0x000027d0


	//   ....[39]....
        /*04e4*/ 	.word	0x000027e0


	//   ....[40]....
        /*04e8*/ 	.word	0x000027f0


	//   ....[41]....
        /*04ec*/ 	.word	0x00002800


	//   ....[42]....
        /*04f0*/ 	.word	0x00002810


	//   ....[43]....
        /*04f4*/ 	.word	0x00002820


	//   ....[44]....
        /*04f8*/ 	.word	0x00002830


	//   ....[45]....
        /*04fc*/ 	.word	0x00002840


	//   ....[46]....
        /*0500*/ 	.word	0x00002850


	//   ....[47]....
        /*0504*/ 	.word	0x00002860


	//   ....[48]....
        /*0508*/ 	.word	0x00002870


	//   ....[49]....
        /*050c*/ 	.word	0x00002880


	//   ....[50]....
        /*0510*/ 	.word	0x00002c30


	//   ....[51]....
        /*0514*/ 	.word	0x00002c70


	//   ....[52]....
        /*0518*/ 	.word	0x00002cb0


	//   ....[53]....
        /*051c*/ 	.word	0x00002cf0


	//   ....[54]....
        /*0520*/ 	.word	0x00002d30


	//   ....[55]....
        /*0524*/ 	.word	0x00002d70


	//   ....[56]....
        /*0528*/ 	.word	0x00002da0


	//   ....[57]....
        /*052c*/ 	.word	0x00002de0


	//   ....[58]....
        /*0530*/ 	.word	0x00002e10


	//   ....[59]....
        /*0534*/ 	.word	0x00002e40


	//   ....[60]....
        /*0538*/ 	.word	0x00002e70


	//   ....[61]....
        /*053c*/ 	.word	0x00002ea0


	//   ....[62]....
        /*0540*/ 	.word	0x00002ec0


	//   ....[63]....
        /*0544*/ 	.word	0x00002ed0


	//   ....[64]....
        /*0548*/ 	.word	0x00002ee0


	//   ....[65]....
        /*054c*/ 	.word	0x00002ef0


	//   ....[66]....
        /*0550*/ 	.word	0x00002f00


	//   ....[67]....
        /*0554*/ 	.word	0x00002f10


	//   ....[68]....
        /*0558*/ 	.word	0x00002f20


	//   ....[69]....
        /*055c*/ 	.word	0x00002f30


	//   ....[70]....
        /*0560*/ 	.word	0x00002f40


	//   ....[71]....
        /*0564*/ 	.word	0x00002f50


	//   ....[72]....
        /*0568*/ 	.word	0x00002f60


	//   ....[73]....
        /*056c*/ 	.word	0x00002f70


	//   ....[74]....
        /*0570*/ 	.word	0x00002f80


	//   ....[75]....
        /*0574*/ 	.word	0x00003330


	//   ....[76]....
        /*0578*/ 	.word	0x00003370


	//   ....[77]....
        /*057c*/ 	.word	0x000033b0


	//   ....[78]....
        /*0580*/ 	.word	0x000033f0


	//   ....[79]....
        /*0584*/ 	.word	0x00003430


	//   ....[80]....
        /*0588*/ 	.word	0x00003460


	//   ....[81]....
        /*058c*/ 	.word	0x00003490


	//   ....[82]....
        /*0590*/ 	.word	0x000034d0


	//   ....[83]....
        /*0594*/ 	.word	0x00003500


	//   ....[84]....
        /*0598*/ 	.word	0x00003530


	//   ....[85]....
        /*059c*/ 	.word	0x00003560


	//   ....[86]....
        /*05a0*/ 	.word	0x00003590


	//   ....[87]....
        /*05a4*/ 	.word	0x000035c0


	//   ....[88]....
        /*05a8*/ 	.word	0x000035d0


	//   ....[89]....
        /*05ac*/ 	.word	0x000035e0


	//   ....[90]....
        /*05b0*/ 	.word	0x000035f0


	//   ....[91]....
        /*05b4*/ 	.word	0x00003600


	//   ....[92]....
        /*05b8*/ 	.word	0x00003610


	//   ....[93]....
        /*05bc*/ 	.word	0x00003620


	//   ....[94]....
        /*05c0*/ 	.word	0x00003630


	//   ....[95]....
        /*05c4*/ 	.word	0x00003640


	//   ....[96]....
        /*05c8*/ 	.word	0x00003650


	//   ....[97]....
        /*05cc*/ 	.word	0x00003660


	//   ....[98]....
        /*05d0*/ 	.word	0x00003670


	//   ....[99]....
        /*05d4*/ 	.word	0x00003680


	//   ....[100]....
        /*05d8*/ 	.word	0x00003a30


	//   ....[101]....
        /*05dc*/ 	.word	0x00003a70


	//   ....[102]....
        /*05e0*/ 	.word	0x00003ab0


	//   ....[103]....
        /*05e4*/ 	.word	0x00003af0


	//   ....[104]....
        /*05e8*/ 	.word	0x00003b30


	//   ....[105]....
        /*05ec*/ 	.word	0x00003b70


	//   ....[106]....
        /*05f0*/ 	.word	0x00003ba0


	//   ....[107]....
        /*05f4*/ 	.word	0x00003be0


	//   ....[108]....
        /*05f8*/ 	.word	0x00003c10


	//   ....[109]....
        /*05fc*/ 	.word	0x00003c40


	//   ....[110]....
        /*0600*/ 	.word	0x00003c70


	//   ....[111]....
        /*0604*/ 	.word	0x00003ca0


	//   ....[112]....
        /*0608*/ 	.word	0x00003cd0


	//   ....[113]....
        /*060c*/ 	.word	0x00003ce0


	//   ....[114]....
        /*0610*/ 	.word	0x00003cf0


	//   ....[115]....
        /*0614*/ 	.word	0x00003d00


	//   ....[116]....
        /*0618*/ 	.word	0x00003d10


	//   ....[117]....
        /*061c*/ 	.word	0x00003d20


	//   ....[118]....
        /*0620*/ 	.word	0x00003d30


	//   ....[119]....
        /*0624*/ 	.word	0x00003d40


	//   ....[120]....
        /*0628*/ 	.word	0x00003d50


	//   ....[121]....
        /*062c*/ 	.word	0x00003d60


	//   ....[122]....
        /*0630*/ 	.word	0x00003d70


	//   ....[123]....
        /*0634*/ 	.word	0x00003d80


	//   ....[124]....
        /*0638*/ 	.word	0x00003d90


	//   ....[125]....
        /*063c*/ 	.word	0x00009970


	//   ....[126]....
        /*0640*/ 	.word	0x000099b0


	//   ....[127]....
        /*0644*/ 	.word	0x000099f0


	//   ....[128]....
        /*0648*/ 	.word	0x00009a30


	//   ....[129]....
        /*064c*/ 	.word	0x00009a70


	//   ....[130]....
        /*0650*/ 	.word	0x00009aa0


	//   ....[131]....
        /*0654*/ 	.word	0x00009ad0


	//   ....[132]....
        /*0658*/ 	.word	0x00009b10


	//   ....[133]....
        /*065c*/ 	.word	0x00009b40


	//   ....[134]....
        /*0660*/ 	.word	0x00009b70


	//   ....[135]....
        /*0664*/ 	.word	0x00009ba0


	//   ....[136]....
        /*0668*/ 	.word	0x00009bb0


	//   ....[137]....
        /*066c*/ 	.word	0x00009bc0


	//   ....[138]....
        /*0670*/ 	.word	0x00009bd0


	//   ....[139]....
        /*0674*/ 	.word	0x00009be0


	//   ....[140]....
        /*0678*/ 	.word	0x00009bf0


	//   ....[141]....
        /*067c*/ 	.word	0x00009c00


	//   ....[142]....
        /*0680*/ 	.word	0x00009c10


	//   ....[143]....
        /*0684*/ 	.word	0x00009c20


	//   ....[144]....
        /*0688*/ 	.word	0x00009c30


	//   ....[145]....
        /*068c*/ 	.word	0x00009c40


	//   ....[146]....
        /*0690*/ 	.word	0x00009c50


	//   ....[147]....
        /*0694*/ 	.word	0x00009c60


	//   ....[148]....
        /*0698*/ 	.word	0x00009c70


	//   ....[149]....
        /*069c*/ 	.word	0x00009c80


	//   ....[150]....
        /*06a0*/ 	.word	0x0000a030


	//   ....[151]....
        /*06a4*/ 	.word	0x0000a070


	//   ....[152]....
        /*06a8*/ 	.word	0x0000a0b0


	//   ....[153]....
        /*06ac*/ 	.word	0x0000a0f0


	//   ....[154]....
        /*06b0*/ 	.word	0x0000a130


	//   ....[155]....
        /*06b4*/ 	.word	0x0000a170


	//   ....[156]....
        /*06b8*/ 	.word	0x0000a1a0


	//   ....[157]....
        /*06bc*/ 	.word	0x0000a1e0


	//   ....[158]....
        /*06c0*/ 	.word	0x0000a210


	//   ....[159]....
        /*06c4*/ 	.word	0x0000a240


	//   ....[160]....
        /*06c8*/ 	.word	0x0000a270


	//   ....[161]....
        /*06cc*/ 	.word	0x0000a2a0


	//   ....[162]....
        /*06d0*/ 	.word	0x0000a2b0


	//   ....[163]....
        /*06d4*/ 	.word	0x0000a2c0


	//   ....[164]....
        /*06d8*/ 	.word	0x0000a2d0


	//   ....[165]....
        /*06dc*/ 	.word	0x0000a2e0


	//   ....[166]....
        /*06e0*/ 	.word	0x0000a2f0


	//   ....[167]....
        /*06e4*/ 	.word	0x0000a300


	//   ....[168]....
        /*06e8*/ 	.word	0x0000a310


	//   ....[169]....
        /*06ec*/ 	.word	0x0000a320


	//   ....[170]....
        /*06f0*/ 	.word	0x0000a330


	//   ....[171]....
        /*06f4*/ 	.word	0x0000a340


	//   ....[172]....
        /*06f8*/ 	.word	0x0000a350


	//   ....[173]....
        /*06fc*/ 	.word	0x0000a360


	//   ....[174]....
        /*0700*/ 	.word	0x0000a370


	//   ....[175]....
        /*0704*/ 	.word	0x0000a720


	//   ....[176]....
        /*0708*/ 	.word	0x0000a760


	//   ....[177]....
        /*070c*/ 	.word	0x0000a7a0


	//   ....[178]....
        /*0710*/ 	.word	0x0000a7e0


	//   ....[179]....
        /*0714*/ 	.word	0x0000a820


	//   ....[180]....
        /*0718*/ 	.word	0x0000a860


	//   ....[181]....
        /*071c*/ 	.word	0x0000a890


	//   ....[182]....
        /*0720*/ 	.word	0x0000a8d0


	//   ....[183]....
        /*0724*/ 	.word	0x0000a900


	//   ....[184]....
        /*0728*/ 	.word	0x0000a930


	//   ....[185]....
        /*072c*/ 	.word	0x0000a960


	//   ....[186]....
        /*0730*/ 	.word	0x0000a990


	//   ....[187]....
        /*0734*/ 	.word	0x0000a9a0


	//   ....[188]....
        /*0738*/ 	.word	0x0000a9b0


	//   ....[189]....
        /*073c*/ 	.word	0x0000a9c0


	//   ....[190]....
        /*0740*/ 	.word	0x0000a9d0


	//   ....[191]....
        /*0744*/ 	.word	0x0000a9e0


	//   ....[192]....
        /*0748*/ 	.word	0x0000a9f0


	//   ....[193]....
        /*074c*/ 	.word	0x0000aa00


	//   ....[194]....
        /*0750*/ 	.word	0x0000aa10


	//   ....[195]....
        /*0754*/ 	.word	0x0000aa20


	//   ....[196]....
        /*0758*/ 	.word	0x0000aa30


	//   ....[197]....
        /*075c*/ 	.word	0x0000aa40


	//   ....[198]....
        /*0760*/ 	.word	0x0000aa50


	//   ....[199]....
        /*0764*/ 	.word	0x0000aa60


	//   ....[200]....
        /*0768*/ 	.word	0x0000ae10


	//   ....[201]....
        /*076c*/ 	.word	0x0000ae50


	//   ....[202]....
        /*0770*/ 	.word	0x0000ae90


	//   ....[203]....
        /*0774*/ 	.word	0x0000aed0


	//   ....[204]....
        /*0778*/ 	.word	0x0000af10


	//   ....[205]....
        /*077c*/ 	.word	0x0000af50


	//   ....[206]....
        /*0780*/ 	.word	0x0000af80


	//   ....[207]....
        /*0784*/ 	.word	0x0000afc0


	//   ....[208]....
        /*0788*/ 	.word	0x0000aff0


	//   ....[209]....
        /*078c*/ 	.word	0x0000b020


	//   ....[210]....
        /*0790*/ 	.word	0x0000b050


	//   ....[211]....
        /*0794*/ 	.word	0x0000b080


	//   ....[212]....
        /*0798*/ 	.word	0x0000b090


	//   ....[213]....
        /*079c*/ 	.word	0x0000b0a0


	//   ....[214]....
        /*07a0*/ 	.word	0x0000b0b0


	//   ....[215]....
        /*07a4*/ 	.word	0x0000b0c0


	//   ....[216]....
        /*07a8*/ 	.word	0x0000b0d0


	//   ....[217]....
        /*07ac*/ 	.word	0x0000b0e0


	//   ....[218]....
        /*07b0*/ 	.word	0x0000b0f0


	//   ....[219]....
        /*07b4*/ 	.word	0x0000b100


	//   ....[220]....
        /*07b8*/ 	.word	0x0000b110


	//   ....[221]....
        /*07bc*/ 	.word	0x0000b120


	//   ....[222]....
        /*07c0*/ 	.word	0x0000b130


	//   ....[223]....
        /*07c4*/ 	.word	0x0000b140


	//   ....[224]....
        /*07c8*/ 	.word	0x0000b150


	//   ....[225]....
        /*07cc*/ 	.word	0x0000b500


	//   ....[226]....
        /*07d0*/ 	.word	0x0000b540


	//   ....[227]....
        /*07d4*/ 	.word	0x0000b5c0


	//   ....[228]....
        /*07d8*/ 	.word	0x0000b600


	//   ....[229]....
        /*07dc*/ 	.word	0x0000b640


	//   ....[230]....
        /*07e0*/ 	.word	0x0000b680


	//   ....[231]....
        /*07e4*/ 	.word	0x0000b6c0


	//   ....[232]....
        /*07e8*/ 	.word	0x0000b6f0


	//   ....[233]....
        /*07ec*/ 	.word	0x0000b720


	//   ....[234]....
        /*07f0*/ 	.word	0x0000b750


	//   ....[235]....
        /*07f4*/ 	.word	0x0000b780


	//   ....[236]....
        /*07f8*/ 	.word	0x0000b790


	//   ....[237]....
        /*07fc*/ 	.word	0x0000b7a0


	//   ....[238]....
        /*0800*/ 	.word	0x0000b7b0


	//   ....[239]....
        /*0804*/ 	.word	0x0000b7c0


	//   ....[240]....
        /*0808*/ 	.word	0x0000b7d0


	//   ....[241]....
        /*080c*/ 	.word	0x0000b7e0


	//   ....[242]....
        /*0810*/ 	.word	0x0000b7f0


	//   ....[243]....
        /*0814*/ 	.word	0x0000b800


	//   ....[244]....
        /*0818*/ 	.word	0x0000b810


	//   ....[245]....
        /*081c*/ 	.word	0x0000b820


	//   ....[246]....
        /*0820*/ 	.word	0x0000b830


	//   ....[247]....
        /*0824*/ 	.word	0x0000b840


	//   ....[248]....
        /*0828*/ 	.word	0x0000b850


	//   ....[249]....
        /*082c*/ 	.word	0x0000b860


	//----- nvinfo : EIATTR_VRC_CTA_INIT_COUNT
	.align		4
.L_661:
        /*0830*/ 	.byte	0x02, 0x4a
	.zero		1
	.zero		1


	//----- nvinfo : EIATTR_EXIT_INSTR_OFFSETS
	.align		4
        /*0834*/ 	.byte	0x04, 0x1c
        /*0836*/ 	.short	(.L_663 - .L_662)


	//   ....[0]....
.L_662:
        /*0838*/ 	.word	0x00000030


	//   ....[1]....
        /*083c*/ 	.word	0x0000e360


	//   ....[2]....
        /*0840*/ 	.word	0x0000e460


	//----- nvinfo : EIATTR_MAX_THREADS
	.align		4
.L_663:
        /*0844*/ 	.byte	0x04, 0x05
        /*0846*/ 	.short	(.L_665 - .L_664)
.L_664:
        /*0848*/ 	.word	0x00000100
        /*084c*/ 	.word	0x00000001
        /*0850*/ 	.word	0x00000001


	//----- nvinfo : EIATTR_CRS_STACK_SIZE
	.align		4
.L_665:
        /*0854*/ 	.byte	0x04, 0x1e
        /*0856*/ 	.short	(.L_667 - .L_666)
.L_666:
        /*0858*/ 	.word	0x00000000


	//----- nvinfo : EIATTR_CBANK_PARAM_SIZE
	.align		4
.L_667:
        /*085c*/ 	.byte	0x03, 0x19
        /*085e*/ 	.short	0x0015


	//----- nvinfo : EIATTR_PARAM_CBANK
	.align		4
        /*0860*/ 	.byte	0x04, 0x0a
        /*0862*/ 	.short	(.L_669 - .L_668)
	.align		4
.L_668:
        /*0864*/ 	.word	index@(.nv.constant0._ZN6thrust24THRUST_300001_SM_1000_NS8cuda_cub4core6detail13_kernel_agentINS1_8__reduce11ReduceAgentIPN4cuda3std3__45tupleIJ8DataNodelEEESD_SC_iNS1_9__extrema9arg_min_fISB_l12cmp_impurityEEEEJSD_SD_iSH_EEEvDpT0_)
        /*0868*/ 	.short	0x0380
        /*086a*/ 	.short	0x0015


	//----- nvinfo : EIATTR_SW_WAR
	.align		4
.L_669:
        /*086c*/ 	.byte	0x04, 0x36
        /*086e*/ 	.short	(.L_671 - .L_670)
.L_670:
        /*0870*/ 	.word	0x00000008
.L_671:


//--------------------- .nv.info._ZN6thrust24THRUST_300001_SM_1000_NS8cuda_cub4core6detail13_kernel_agentINS1_8__reduce10DrainAgentIiEEJN3cub18CUB_300001_SM_10009GridQueueIjEEiEEEvDpT0_ --------------------------
	.section	.nv.info._ZN6thrust24THRUST_300001_SM_1000_NS8cuda_cub4core6detail13_kernel_agentINS1_8__reduce10DrainAgentIiEEJN3cub18CUB_300001_SM_10009GridQueueIjEEiEEEvDpT0_,"",@"SHT_CUDA_INFO"
	.sectionflags	@""
	.align	4


	//----- nvinfo : EIATTR_CUDA_API_VERSION
	.align		4
        /*0000*/ 	.byte	0x04, 0x37
        /*0002*/ 	.short	(.L_673 - .L_672)
.L_672:
        /*0004*/ 	.word	0x00000082


	//----- nvinfo : EIATTR_KPARAM_INFO
	.align		4
.L_673:
        /*0008*/ 	.byte	0x04, 0x17
        /*000a*/ 	.short	(.L_675 - .L_674)
.L_674:
        /*000c*/ 	.word	0x00000000
        /*0010*/ 	.short	0x0001
        /*0012*/ 	.short	0x0008
        /*0014*/ 	.byte	0x00, 0xf0, 0x11, 0x00


	//----- nvinfo : EIATTR_KPARAM_INFO
	.align		4
.L_675:
        /*0018*/ 	.byte	0x04, 0x17
        /*001a*/ 	.short	(.L_677 - .L_676)
.L_676:
        /*001c*/ 	.word	0x00000000
        /*0020*/ 	.short	0x0000
        /*0022*/ 	.short	0x0000
        /*0024*/ 	.byte	0x00, 0xf0, 0x21, 0x00


	//----- nvinfo : EIATTR_SPARSE_MMA_MASK
	.align		4
.L_677:
        /*0028*/ 	.byte	0x03, 0x50
        /*002a*/ 	.short	0x0000


	//----- nvinfo : EIATTR_MAXREG_COUNT
	.align		4
        /*002c*/ 	.byte	0x03, 0x1b
        /*002e*/ 	.short	0x00ff


	//----- nvinfo : EIATTR_MERCURY_ISA_VERSION
	.align		4
        /*0030*/ 	.byte	0x03, 0x5f
        /*0032*/ 	.short	0x0101


	//----- nvinfo : EIATTR_VRC_CTA_INIT_COUNT
	.align		4
        /*0034*/ 	.byte	0x02, 0x4a
	.zero		1
	.zero		1


	//----- nvinfo : EIATTR_EXIT_INSTR_OFFSETS
	.align		4
        /*0038*/ 	.byte	0x04, 0x1c
        /*003a*/ 	.short	(.L_679 - .L_678)


	//   ....[0]....
.L_678:
        /*003c*/ 	.word	0x00000060


	//----- nvinfo : EIATTR_MAX_THREADS
	.align		4
.L_679:
        /*0040*/ 	.byte	0x04, 0x05
        /*0042*/ 	.short	(.L_681 - .L_680)
.L_680:
        /*0044*/ 	.word	0x00000001
        /*0048*/ 	.word	0x00000001
        /*004c*/ 	.word	0x00000001


	//----- nvinfo : EIATTR_CBANK_PARAM_SIZE
	.align		4
.L_681:
        /*0050*/ 	.byte	0x03, 0x19
        /*0052*/ 	.short	0x000c


	//----- nvinfo : EIATTR_PARAM_CBANK
	.align		4
        /*0054*/ 	.byte	0x04, 0x0a
        /*0056*/ 	.short	(.L_683 - .L_682)
	.align		4
.L_682:
        /*0058*/ 	.word	index@(.nv.constant0._ZN6thrust24THRUST_300001_SM_1000_NS8cuda_cub4core6detail13_kernel_agentINS1_8__reduce10DrainAgentIiEEJN3cub18CUB_300001_SM_10009GridQueueIjEEiEEEvDpT0_)
        /*005c*/ 	.short	0x0380
        /*005e*/ 	.short	0x000c


	//----- nvinfo : EIATTR_SW_WAR
	.align		4
.L_683:
        /*0060*/ 	.byte	0x04, 0x36
        /*0062*/ 	.short	(.L_685 - .L_684)
.L_684:
        /*0064*/ 	.word	0x00000008
.L_685:


//--------------------- .nv.info._ZN6thrust24THRUST_300001_SM_1000_NS8cuda_cub4core6detail13_kernel_agentINS1_8__reduce11ReduceAgentINS0_12zip_iteratorIN4cuda3std3__45tupleIJP8DataNodeNS0_17counting_iteratorIlNS0_11use_defaultESF_SF_EEEEEEEPNSB_IJSC_lEEESJ_iNS1_9__extrema9arg_min_fISC_l12cmp_impurityEEEEJSI_SK_iN3cub18CUB_300001_SM_100013GridEvenShareIiEENSR_9GridQueueIjEESO_EEEvDpT0_ --------------------------
	.section	.nv.info._ZN6thrust24THRUST_300001_SM_1000_NS8cuda_cub4core6detail13_kernel_agentINS1_8__reduce11ReduceAgentINS0_12zip_iteratorIN4cuda3std3__45tupleIJP8DataNodeNS0_17counting_iteratorIlNS0_11use_defaultESF_SF_EEEEEEEPNSB_IJSC_lEEESJ_iNS1_9__extrema9arg_min_fISC_l12cmp_impurityEEEEJSI_SK_iN3cub18CUB_300001_SM_100013GridEvenShareIiEENSR_9GridQueueIjEESO_EEEvDpT0_,"",@"SHT_CUDA_INFO"
	.sectionflags	@""
	.align	4


	//----- nvinfo : EIATTR_CUDA_API_VERSION
	.align		4
        /*0000*/ 	.byte	0x04, 0x37
        /*0002*/ 	.short	(.L_687 - .L_686)
.L_686:
        /*0004*/ 	.word	0x00000082


	//----- nvinfo : EIATTR_KPARAM_INFO
	.align		4
.L_687:
        /*0008*/ 	.byte	0x04, 0x17
        /*000a*/ 	.short	(.L_689 - .L_688)
.L_688:
        /*000c*/ 	.word	0x00000000
        /*0010*/ 	.short	0x0005
        /*0012*/ 	.short	0x0050
        /*0014*/ 	.byte	0x00, 0xf0, 0x05, 0x00


	//----- nvinfo : EIATTR_KPARAM_INFO
	.align		4
.L_689:
        /*0018*/ 	.byte	0x04, 0x17
        /*001a*/ 	.short	(.L_691 - .L_690)
.L_690:
        /*001c*/ 	.word	0x00000000
        /*0020*/ 	.short	0x0004
        /*0022*/ 	.short	0x0048
        /*0024*/ 	.byte	0x00, 0xf0, 0x21, 0x00


	//----- nvinfo : EIATTR_KPARAM_INFO
	.align		4
.L_691:
        /*0028*/ 	.byte	0x04, 0x17
        /*002a*/ 	.short	(.L_693 - .L_692)
.L_692:
        /*002c*/ 	.word	0x00000000
        /*0030*/ 	.short	0x0003
        /*0032*/ 	.short	0x001c
        /*0034*/ 	.byte	0x00, 0xf0, 0xa1, 0x00


	//----- nvinfo : EIATTR_KPARAM_INFO
	.align		4
.L_693:
        /*0038*/ 	.byte	0x04, 0x17
        /*003a*/ 	.short	(.L_695 - .L_694)
.L_694:
        /*003c*/ 	.word	0x00000000
        /*0040*/ 	.short	0x0002
        /*0042*/ 	.short	0x0018
        /*0044*/ 	.byte	0x00, 0xf0, 0x11, 0x00


	//----- nvinfo : EIATTR_KPARAM_INFO
	.align		4
.L_695:
        /*0048*/ 	.byte	0x04, 0x17
        /*004a*/ 	.short	(.L_697 - .L_696)
.L_696:
        /*004c*/ 	.word	0x00000000
        /*0050*/ 	.short	0x0001
        /*0052*/ 	.short	0x0010
        /*0054*/ 	.byte	0x00, 0xf5, 0x21, 0x00


	//----- nvinfo : EIATTR_KPARAM_INFO
	.align		4
.L_697:
        /*0058*/ 	.byte	0x04, 0x17
        /*005a*/ 	.short	(.L_699 - .L_698)
.L_698:
        /*005c*/ 	.word	0x00000000
        /*0060*/ 	.short	0x0000
        /*0062*/ 	.short	0x0000
        /*0064*/ 	.byte	0x00, 0xf0, 0x41, 0x00


	//----- nvinfo : EIATTR_SPARSE_MMA_MASK
	.align		4
.L_699:
        /*0068*/ 	.byte	0x03, 0x50
        /*006a*/ 	.short	0x0000


	//----- nvinfo : EIATTR_MAXREG_COUNT
	.align		4
        /*006c*/ 	.byte	0x03, 0x1b
        /*006e*/ 	.short	0x00ff


	//----- nvinfo : EIATTR_NUM_BARRIERS
	.align		4
        /*0070*/ 	.byte	0x02, 0x4c
        /*0072*/ 	.byte	0x01
	.zero		1


	//----- nvinfo : EIATTR_MERCURY_ISA_VERSION
	.align		4
        /*0074*/ 	.byte	0x03, 0x5f
        /*0076*/ 	.short	0x0101


	//----- nvinfo : EIATTR_INT_WARP_WIDE_INSTR_OFFSETS
	.align		4
        /*0078*/ 	.byte	0x04, 0x31
        /*007a*/ 	.short	(.L_701 - .L_700)


	//   ....[0]....
.L_700:
        /*007c*/ 	.word	0x0000c280


	//   ....[1]....
        /*0080*/ 	.word	0x0000c340


	//   ....[2]....
        /*0084*/ 	.word	0x0000c9d0


	//   ....[3]....
        /*0088*/ 	.word	0x0000caa0


	//----- nvinfo : EIATTR_COOP_GROUP_MASK_REGIDS
	.align		4
.L_701:
        /*008c*/ 	.byte	0x04, 0x29
        /*008e*/ 	.short	(.L_703 - .L_702)


	//   ....[0]....
.L_702:
        /*0090*/ 	.word	0xffffffff


	//   ....[1]....
        /*0094*/ 	.word	0xffffffff


	//   ....[2]....
        /*0098*/ 	.word	0xffffffff


	//   ....[3]....
        /*009c*/ 	.word	0xffffffff


	//   ....[4]....
        /*00a0*/ 	.word	0xffffffff


	//   ....[5]....
        /*00a4*/ 	.word	0xffffffff


	//   ....[6]....
        /*00a8*/ 	.word	0xffffffff


	//   ....[7]....
        /*00ac*/ 	.word	0xffffffff


	//   ....[8]....
        /*00b0*/ 	.word	0xffffffff


	//   ....[9]....
        /*00b4*/ 	.word	0xffffffff


	//   ....[10]....
        /*00b8*/ 	.word	0xffffffff


	//   ....[11]....
        /*00bc*/ 	.word	0xffffffff


	//   ....[12]....
        /*00c0*/ 	.word	0xffffffff


	//   ....[13]....
        /*00c4*/ 	.word	0xffffffff


	//   ....[14]....
        /*00c8*/ 	.word	0xffffffff


	//   ....[15]....
        /*00cc*/ 	.word	0xffffffff


	//   ....[16]....
        /*00d0*/ 	.word	0xffffffff


	//   ....[17]....
        /*00d4*/ 	.word	0xffffffff


	//   ....[18]....
        /*00d8*/ 	.word	0xffffffff


	//   ....[19]....
        /*00dc*/ 	.word	0xffffffff


	//   ....[20]....
        /*00e0*/ 	.word	0xffffffff


	//   ....[21]....
        /*00e4*/ 	.word	0xffffffff


	//   ....[22]....
        /*00e8*/ 	.word	0xffffffff


	//   ....[23]....
        /*00ec*/ 	.word	0xffffffff


	//   ....[24]....
        /*00f0*/ 	.word	0xffffffff


	//   ....[25]....
        /*00f4*/ 	.word	0xffffffff


	//   ....[26]....
        /*00f8*/ 	.word	0xffffffff


	//   ....[27]....
        /*00fc*/ 	.word	0xffffffff


	//   ....[28]....
        /*0100*/ 	.word	0xffffffff


	//   ....[29]....
        /*0104*/ 	.word	0xffffffff


	//   ....[30]....
        /*0108*/ 	.word	0xffffffff


	//   ....[31]....
        /*010c*/ 	.word	0xffffffff


	//   ....[32]....
        /*0110*/ 	.word	0xffffffff


	//   ....[33]....
        /*0114*/ 	.word	0xffffffff


	//   ....[34]....
        /*0118*/ 	.word	0xffffffff


	//   ....[35]....
        /*011c*/ 	.word	0xffffffff


	//   ....[36]....
        /*0120*/ 	.word	0xffffffff


	//   ....[37]....
        /*0124*/ 	.word	0xffffffff


	//   ....[38]....
        /*0128*/ 	.word	0xffffffff


	//   ....[39]....
        /*012c*/ 	.word	0xffffffff


	//   ....[40]....
        /*0130*/ 	.word	0xffffffff


	//   ....[41]....
        /*0134*/ 	.word	0xffffffff


	//   ....[42]....
        /*0138*/ 	.word	0xffffffff


	//   ....[43]....
        /*013c*/ 	.word	0xffffffff


	//   ....[44]....
        /*0140*/ 	.word	0xffffffff


	//   ....[45]....
        /*0144*/ 	.word	0xffffffff


	//   ....[46]....
        /*0148*/ 	.word	0xffffffff


	//   ....[47]....
        /*014c*/ 	.word	0xffffffff


	//   ....[48]....
        /*0150*/ 	.word	0xffffffff


	//   ....[49]....
        /*0154*/ 	.word	0xffffffff


	//   ....[50]....
        /*0158*/ 	.word	0xffffffff


	//   ....[51]....
        /*015c*/ 	.word	0xffffffff


	//   ....[52]....
        /*0160*/ 	.word	0xffffffff


	//   ....[53]....
        /*0164*/ 	.word	0xffffffff


	//   ....[54]....
        /*0168*/ 	.word	0xffffffff


	//   ....[55]....
        /*016c*/ 	.word	0xffffffff


	//   ....[56]....
        /*0170*/ 	.word	0xffffffff


	//   ....[57]....
        /*0174*/ 	.word	0xffffffff


	//   ....[58]....
        /*0178*/ 	.word	0xffffffff


	//   ....[59]....
        /*017c*/ 	.word	0xffffffff


	//   ....[60]....
        /*0180*/ 	.word	0xffffffff


	//   ....[61]....
        /*0184*/ 	.word	0xffffffff


	//   ....[62]....
        /*0188*/ 	.word	0xffffffff


	//   ....[63]....
        /*018c*/ 	.word	0xffffffff


	//   ....[64]....
        /*0190*/ 	.word	0xffffffff


	//   ....[65]....
        /*0194*/ 	.word	0xffffffff


	//   ....[66]....
        /*0198*/ 	.word	0xffffffff


	//   ....[67]....
        /*019c*/ 	.word	0xffffffff


	//   ....[68]....
        /*01a0*/ 	.word	0xffffffff


	//   ....[69]....
        /*01a4*/ 	.word	0xffffffff


	//   ....[70]....
        /*01a8*/ 	.word	0xffffffff


	//   ....[71]....
        /*01ac*/ 	.word	0xffffffff


	//   ....[72]....
        /*01b0*/ 	.word	0xffffffff


	//   ....[73]....
        /*01b4*/ 	.word	0xffffffff


	//   ....[74]....
        /*01b8*/ 	.word	0xffffffff


	//   ....[75]....
        /*01bc*/ 	.word	0xffffffff


	//   ....[76]....
        /*01c0*/ 	.word	0xffffffff


	//   ....[77]....
        /*01c4*/ 	.word	0xffffffff


	//   ....[78]....
        /*01c8*/ 	.word	0xffffffff


	//   ....[79]....
        /*01cc*/ 	.word	0xffffffff


	//   ....[80]....
        /*01d0*/ 	.word	0xffffffff


	//   ....[81]....
        /*01d4*/ 	.word	0xffffffff


	//   ....[82]....
        /*01d8*/ 	.word	0xffffffff


	//   ....[83]....
        /*01dc*/ 	.word	0xffffffff


	//   ....[84]....
        /*01e0*/ 	.word	0xffffffff


	//   ....[85]....
        /*01e4*/ 	.word	0xffffffff


	//   ....[86]....
        /*01e8*/ 	.word	0xffffffff


	//   ....[87]....
        /*01ec*/ 	.word	0xffffffff


	//   ....[88]....
        /*01f0*/ 	.word	0xffffffff


	//   ....[89]....
        /*01f4*/ 	.word	0xffffffff


	//   ....[90]....
        /*01f8*/ 	.word	0xffffffff


	//   ....[91]....
        /*01fc*/ 	.word	0xffffffff


	//   ....[92]....
        /*0200*/ 	.word	0xffffffff


	//   ....[93]....
        /*0204*/ 	.word	0xffffffff


	//   ....[94]....
        /*0208*/ 	.word	0xffffffff


	//   ....[95]....
        /*020c*/ 	.word	0xffffffff


	//   ....[96]....
        /*0210*/ 	.word	0xffffffff


	//   ....[97]....
        /*0214*/ 	.word	0xffffffff


	//   ....[98]....
        /*0218*/ 	.word	0xffffffff


	//   ....[99]....
        /*021c*/ 	.word	0xffffffff


	//   ....[100]....
        /*0220*/ 	.word	0xffffffff


	//   ....[101]....
        /*0224*/ 	.word	0xffffffff


	//   ....[102]....
        /*0228*/ 	.word	0xffffffff


	//   ....[103]....
        /*022c*/ 	.word	0xffffffff


	//   ....[104]....
        /*0230*/ 	.word	0xffffffff


	//   ....[105]....
        /*0234*/ 	.word	0xffffffff


	//   ....[106]....
        /*0238*/ 	.word	0xffffffff


	//   ....[107]....
        /*023c*/ 	.word	0xffffffff


	//   ....[108]....
        /*0240*/ 	.word	0xffffffff


	//   ....[109]....
        /*0244*/ 	.word	0xffffffff


	//   ....[110]....
        /*0248*/ 	.word	0xffffffff


	//   ....[111]....
        /*024c*/ 	.word	0xffffffff


	//   ....[112]....
        /*0250*/ 	.word	0xffffffff


	//   ....[113]....
        /*0254*/ 	.word	0xffffffff


	//   ....[114]....
        /*0258*/ 	.word	0xffffffff


	//   ....[115]....
        /*025c*/ 	.word	0xffffffff


	//   ....[116]....
        /*0260*/ 	.word	0xffffffff


	//   ....[117]....
        /*0264*/ 	.word	0xffffffff


	//   ....[118]....
        /*0268*/ 	.word	0xffffffff


	//   ....[119]....
        /*026c*/ 	.word	0xffffffff


	//   ....[120]....
        /*0270*/ 	.word	0xffffffff


	//   ....[121]....
        /*0274*/ 	.word	0xffffffff


	//   ....[122]....
        /*0278*/ 	.word	0xffffffff


	//   ....[123]....
        /*027c*/ 	.word	0xffffffff


	//   ....[124]....
        /*0280*/ 	.word	0xffffffff


	//   ....[125]....
        /*0284*/ 	.word	0xffffffff


	//   ....[126]....
        /*0288*/ 	.word	0xffffffff


	//   ....[127]....
        /*028c*/ 	.word	0xffffffff


	//   ....[128]....
        /*0290*/ 	.word	0xffffffff


	//   ....[129]....
        /*0294*/ 	.word	0xffffffff


	//   ....[130]....
        /*0298*/ 	.word	0xffffffff


	//   ....[131]....
        /*029c*/ 	.word	0xffffffff


	//   ....[132]....
        /*02a0*/ 	.word	0xffffffff


	//   ....[133]....
        /*02a4*/ 	.word	0xffffffff


	//   ....[134]....
        /*02a8*/ 	.word	0xffffffff


	//   ....[135]....
        /*02ac*/ 	.word	0xffffffff


	//   ....[136]....
        /*02b0*/ 	.word	0xffffffff


	//   ....[137]....
        /*02b4*/ 	.word	0xffffffff


	//   ....[138]....
        /*02b8*/ 	.word	0xffffffff


	//   ....[139]....
        /*02bc*/ 	.word	0xffffffff


	//   ....[140]....
        /*02c0*/ 	.word	0xffffffff


	//   ....[141]....
        /*02c4*/ 	.word	0xffffffff


	//   ....[142]....
        /*02c8*/ 	.word	0xffffffff


	//   ....[143]....
        /*02cc*/ 	.word	0xffffffff


	//   ....[144]....
        /*02d0*/ 	.word	0xffffffff


	//   ....[145]....
        /*02d4*/ 	.word	0xffffffff


	//   ....[146]....
        /*02d8*/ 	.word	0xffffffff


	//   ....[147]....
        /*02dc*/ 	.word	0xffffffff


	//   ....[148]....
        /*02e0*/ 	.word	0xffffffff


	//   ....[149]....
        /*02e4*/ 	.word	0xffffffff


	//   ....[150]....
        /*02e8*/ 	.word	0xffffffff


	//   ....[151]....
        /*02ec*/ 	.word	0xffffffff


	//   ....[152]....
        /*02f0*/ 	.word	0xffffffff


	//   ....[153]....
        /*02f4*/ 	.word	0xffffffff


	//   ....[154]....
        /*02f8*/ 	.word	0xffffffff


	//   ....[155]....
        /*02fc*/ 	.word	0xffffffff


	//   ....[156]....
        /*0300*/ 	.word	0xffffffff


	//   ....[157]....
        /*0304*/ 	.word	0xffffffff


	//   ....[158]....
        /*0308*/ 	.word	0xffffffff


	//   ....[159]....
        /*030c*/ 	.word	0xffffffff


	//   ....[160]....
        /*0310*/ 	.word	0xffffffff


	//   ....[161]....
        /*0314*/ 	.word	0xffffffff


	//   ....[162]....
        /*0318*/ 	.word	0xffffffff


	//   ....[163]....
        /*031c*/ 	.word	0xffffffff


	//   ....[164]....
        /*0320*/ 	.word	0xffffffff


	//   ....[165]....
        /*0324*/ 	.word	0xffffffff


	//   ....[166]....
        /*0328*/ 	.word	0xffffffff


	//   ....[167]....
        /*032c*/ 	.word	0xffffffff


	//   ....[168]....
        /*0330*/ 	.word	0xffffffff


	//   ....[169]....
        /*0334*/ 	.word	0xffffffff


	//   ....[170]....
        /*0338*/ 	.word	0xffffffff


	//   ....[171]....
        /*033c*/ 	.word	0xffffffff


	//   ....[172]....
        /*0340*/ 	.word	0xffffffff


	//   ....[173]....
        /*0344*/ 	.word	0xffffffff


	//   ....[174]....
        /*0348*/ 	.word	0xffffffff


	//   ....[175]....
        /*034c*/ 	.word	0xffffffff


	//   ....[176]....
        /*0350*/ 	.word	0xffffffff


	//   ....[177]....
        /*0354*/ 	.word	0xffffffff


	//   ....[178]....
        /*0358*/ 	.word	0xffffffff


	//   ....[179]....
        /*035c*/ 	.word	0xffffffff


	//   ....[180]....
        /*0360*/ 	.word	0xffffffff


	//   ....[181]....
        /*0364*/ 	.word	0xffffffff


	//   ....[182]....
        /*0368*/ 	.word	0xffffffff


	//   ....[183]....
        /*036c*/ 	.word	0xffffffff


	//   ....[184]....
        /*0370*/ 	.word	0xffffffff


	//   ....[185]....
        /*0374*/ 	.word	0xffffffff


	//   ....[186]....
        /*0378*/ 	.word	0xffffffff


	//   ....[187]....
        /*037c*/ 	.word	0xffffffff


	//   ....[188]....
        /*0380*/ 	.word	0xffffffff


	//   ....[189]....
        /*0384*/ 	.word	0xffffffff


	//   ....[190]....
        /*0388*/ 	.word	0xffffffff


	//   ....[191]....
        /*038c*/ 	.word	0xffffffff


	//   ....[192]....
        /*0390*/ 	.word	0xffffffff


	//   ....[193]....
        /*0394*/ 	.word	0xffffffff


	//   ....[194]....
        /*0398*/ 	.word	0xffffffff


	//   ....[195]....
        /*039c*/ 	.word	0xffffffff


	//   ....[196]....
        /*03a0*/ 	.word	0xffffffff


	//   ....[197]....
        /*03a4*/ 	.word	0xffffffff


	//   ....[198]....
        /*03a8*/ 	.word	0xffffffff


	//   ....[199]....
        /*03ac*/ 	.word	0xffffffff


	//   ....[200]....
        /*03b0*/ 	.word	0xffffffff


	//   ....[201]....
        /*03b4*/ 	.word	0xffffffff


	//   ....[202]....
        /*03b8*/ 	.word	0xffffffff


	//   ....[203]....
        /*03bc*/ 	.word	0xffffffff


	//   ....[204]....
        /*03c0*/ 	.word	0xffffffff


	//   ....[205]....
        /*03c4*/ 	.word	0xffffffff


	//   ....[206]....
        /*03c8*/ 	.word	0xffffffff


	//   ....[207]....
        /*03cc*/ 	.word	0xffffffff


	//   ....[208]....
        /*03d0*/ 	.word	0xffffffff


	//   ....[209]....
        /*03d4*/ 	.word	0xffffffff


	//   ....[210]....
        /*03d8*/ 	.word	0xffffffff


	//   ....[211]....
        /*03dc*/ 	.word	0xffffffff


	//   ....[212]....
        /*03e0*/ 	.word	0xffffffff


	//   ....[213]....
        /*03e4*/ 	.word	0xffffffff


	//   ....[214]....
        /*03e8*/ 	.word	0xffffffff


	//   ....[215]....
        /*03ec*/ 	.word	0xffffffff


	//   ....[216]....
        /*03f0*/ 	.word	0xffffffff


	//   ....[217]....
        /*03f4*/ 	.word	0xffffffff


	//   ....[218]....
        /*03f8*/ 	.word	0xffffffff


	//   ....[219]....
        /*03fc*/ 	.word	0xffffffff


	//   ....[220]....
        /*0400*/ 	.word	0xffffffff


	//   ....[221]....
        /*0404*/ 	.word	0xffffffff


	//   ....[222]....
        /*0408*/ 	.word	0xffffffff


	//   ....[223]....
        /*040c*/ 	.word	0xffffffff


	//   ....[224]....
        /*0410*/ 	.word	0xffffffff


	//   ....[225]....
        /*0414*/ 	.word	0xffffffff


	//   ....[226]....
        /*0418*/ 	.word	0xffffffff


	//   ....[227]....
        /*041c*/ 	.word	0xffffffff


	//   ....[228]....
        /*0420*/ 	.word	0xffffffff


	//   ....[229]....
        /*0424*/ 	.word	0xffffffff


	//   ....[230]....
        /*0428*/ 	.word	0xffffffff


	//   ....[231]....
        /*042c*/ 	.word	0xffffffff


	//   ....[232]....
        /*0430*/ 	.word	0xffffffff


	//   ....[233]....
        /*0434*/ 	.word	0xffffffff


	//   ....[234]....
        /*0438*/ 	.word	0xffffffff


	//   ....[235]....
        /*043c*/ 	.word	0xffffffff


	//   ....[236]....
        /*0440*/ 	.word	0xffffffff


	//   ....[237]....
        /*0444*/ 	.word	0xffffffff


	//   ....[238]....
        /*0448*/ 	.word	0xffffffff


	//   ....[239]....
        /*044c*/ 	.word	0xffffffff


	//   ....[240]....
        /*0450*/ 	.word	0xffffffff


	//   ....[241]....
        /*0454*/ 	.word	0xffffffff


	//   ....[242]....
        /*0458*/ 	.word	0xffffffff


	//   ....[243]....
        /*045c*/ 	.word	0xffffffff


	//   ....[244]....
        /*0460*/ 	.word	0xffffffff


	//   ....[245]....
        /*0464*/ 	.word	0xffffffff


	//   ....[246]....
        /*0468*/ 	.word	0xffffffff


	//   ....[247]....
        /*046c*/ 	.word	0xffffffff


	//   ....[248]....
        /*0470*/ 	.word	0xffffffff


	//   ....[249]....
        /*0474*/ 	.word	0xffffffff


	//   ....[250]....
        /*0478*/ 	.word	0xffffffff


	//   ....[251]....
        /*047c*/ 	.word	0xffffffff


	//   ....[252]....
        /*0480*/ 	.word	0xffffffff


	//   ....[253]....
        /*0484*/ 	.word	0xffffffff


	//   ....[254]....
        /*0488*/ 	.word	0xffffffff


	//   ....[255]....
        /*048c*/ 	.word	0xffffffff


	//   ....[0]....
        /*0490*/ 	.word	0xffffffff


	//   ....[1]....
        /*0494*/ 	.word	0xffffffff


	//   ....[2]....
        /*0498*/ 	.word	0xffffffff


	//   ....[3]....
        /*049c*/ 	.word	0xffffffff


	//   ....[4]....
        /*04a0*/ 	.word	0xffffffff


	//   ....[5]....
        /*04a4*/ 	.word	0xffffffff


	//   ....[6]....
        /*04a8*/ 	.word	0xffffffff


	//   ....[7]....
        /*04ac*/ 	.word	0xffffffff


	//   ....[8]....
        /*04b0*/ 	.word	0xffffffff


	//   ....[9]....
        /*04b4*/ 	.word	0xffffffff


	//   ....[10]....
        /*04b8*/ 	.word	0xffffffff


	//   ....[11]....
        /*04bc*/ 	.word	0xffffffff


	//   ....[12]....
        /*04c0*/ 	.word	0xffffffff


	//   ....[13]....
        /*04c4*/ 	.word	0xffffffff


	//   ....[14]....
        /*04c8*/ 	.word	0xffffffff


	//   ....[15]....
        /*04cc*/ 	.word	0xffffffff


	//   ....[16]....
        /*04d0*/ 	.word	0xffffffff


	//   ....[17]....
        /*04d4*/ 	.word	0xffffffff


	//   ....[18]....
        /*04d8*/ 	.word	0xffffffff


	//   ....[19]....
        /*04dc*/ 	.word	0xffffffff


	//   ....[20]....
        /*04e0*/ 	.word	0xffffffff


	//   ....[21]....
        /*04e4*/ 	.word	0xffffffff


	//   ....[22]....
        /*04e8*/ 	.word	0xffffffff


	//   ....[23]....
        /*04ec*/ 	.word	0xffffffff


	//   ....[24]....
        /*04f0*/ 	.word	0xffffffff


	//   ....[25]....
        /*04f4*/ 	.word	0xffffffff


	//   ....[26]....
        /*04f8*/ 	.word	0xffffffff


	//   ....[27]....
        /*04fc*/ 	.word	0xffffffff


	//   ....[28]....
        /*0500*/ 	.word	0xffffffff


	//   ....[29]....
        /*0504*/ 	.word	0xffffffff


	//   ....[30]....
        /*0508*/ 	.word	0xffffffff


	//   ....[31]....
        /*050c*/ 	.word	0xffffffff


	//   ....[32]....
        /*0510*/ 	.word	0xffffffff


	//   ....[33]....
        /*0514*/ 	.word	0xffffffff


	//   ....[34]....
        /*0518*/ 	.word	0xffffffff


	//   ....[35]....
        /*051c*/ 	.word	0xffffffff


	//   ....[36]....
        /*0520*/ 	.word	0xffffffff


	//   ....[37]....
        /*0524*/ 	.word	0xffffffff


	//   ....[38]....
        /*0528*/ 	.word	0xffffffff


	//   ....[39]....
        /*052c*/ 	.word	0xffffffff


	//   ....[40]....
        /*0530*/ 	.word	0xffffffff


	//   ....[41]....
        /*0534*/ 	.word	0xffffffff


	//   ....[42]....
        /*0538*/ 	.word	0xffffffff


	//   ....[43]....
        /*053c*/ 	.word	0xffffffff


	//   ....[44]....
        /*0540*/ 	.word	0xffffffff


	//   ....[45]....
        /*0544*/ 	.word	0xffffffff


	//   ....[46]....
        /*0548*/ 	.word	0xffffffff


	//   ....[47]....
        /*054c*/ 	.word	0xffffffff


	//   ....[48]....
        /*0550*/ 	.word	0xffffffff


	//   ....[49]....
        /*0554*/ 	.word	0xffffffff


	//   ....[50]....
        /*0558*/ 	.word	0xffffffff


	//   ....[51]....
        /*055c*/ 	.word	0xffffffff


	//   ....[52]....
        /*0560*/ 	.word	0xffffffff


	//   ....[53]....
        /*0564*/ 	.word	0xffffffff


	//   ....[54]....
        /*0568*/ 	.word	0xffffffff


	//   ....[55]....
        /*056c*/ 	.word	0xffffffff


	//   ....[56]....
        /*0570*/ 	.word	0xffffffff


	//   ....[57]....
        /*0574*/ 	.word	0xffffffff


	//   ....[58]....
        /*0578*/ 	.word	0xffffffff


	//   ....[59]....
        /*057c*/ 	.word	0xffffffff


	//   ....[60]....
        /*0580*/ 	.word	0xffffffff


	//   ....[61]....
        /*0584*/ 	.word	0xffffffff


	//   ....[62]....
        /*0588*/ 	.word	0xffffffff


	//   ....[63]....
        /*058c*/ 	.word	0xffffffff


	//   ....[64]....
        /*0590*/ 	.word	0xffffffff


	//   ....[65]....
        /*0594*/ 	.word	0xffffffff


	//   ....[66]....
        /*0598*/ 	.word	0xffffffff


	//   ....[67]....
        /*059c*/ 	.word	0xffffffff


	//   ....[68]....
        /*05a0*/ 	.word	0xffffffff


	//   ....[69]....
        /*05a4*/ 	.word	0xffffffff


	//   ....[70]....
        /*05a8*/ 	.word	0xffffffff


	//   ....[71]....
        /*05ac*/ 	.word	0xffffffff


	//   ....[72]....
        /*05b0*/ 	.word	0xffffffff


	//   ....[73]....
        /*05b4*/ 	.word	0xffffffff


	//   ....[74]....
        /*05b8*/ 	.word	0xffffffff


	//   ....[75]....
        /*05bc*/ 	.word	0xffffffff


	//   ....[76]....
        /*05c0*/ 	.word	0xffffffff


	//   ....[77]....
        /*05c4*/ 	.word	0xffffffff


	//   ....[78]....
        /*05c8*/ 	.word	0xffffffff


	//   ....[79]....
        /*05cc*/ 	.word	0xffffffff


	//   ....[80]....
        /*05d0*/ 	.word	0xffffffff


	//   ....[81]....
        /*05d4*/ 	.word	0xffffffff


	//   ....[82]....
        /*05d8*/ 	.word	0xffffffff


	//   ....[83]....
        /*05dc*/ 	.word	0xffffffff


	//   ....[84]....
        /*05e0*/ 	.word	0xffffffff


	//   ....[85]....
        /*05e4*/ 	.word	0xffffffff


	//   ....[86]....
        /*05e8*/ 	.word	0xffffffff


	//   ....[87]....
        /*05ec*/ 	.word	0xffffffff


	//   ....[88]....
        /*05f0*/ 	.word	0xffffffff


	//   ....[89]....
        /*05f4*/ 	.word	0xffffffff


	//   ....[90]....
        /*05f8*/ 	.word	0xffffffff


	//   ....[91]....
        /*05fc*/ 	.word	0xffffffff


	//   ....[92]....
        /*0600*/ 	.word	0xffffffff


	//   ....[93]....
        /*0604*/ 	.word	0xffffffff


	//   ....[94]....
        /*0608*/ 	.word	0xffffffff


	//   ....[95]....
        /*060c*/ 	.word	0xffffffff


	//   ....[96]....
        /*0610*/ 	.word	0xffffffff


	//   ....[97]....
        /*0614*/ 	.word	0xffffffff


	//   ....[98]....
        /*0618*/ 	.word	0xffffffff


	//   ....[99]....
        /*061c*/ 	.word	0xffffffff


	//   ....[100]....
        /*0620*/ 	.word	0xffffffff


	//   ....[101]....
        /*0624*/ 	.word	0xffffffff


	//   ....[102]....
        /*0628*/ 	.word	0xffffffff


	//   ....[103]....
        /*062c*/ 	.word	0xffffffff


	//   ....[104]....
        /*0630*/ 	.word	0xffffffff


	//   ....[105]....
        /*0634*/ 	.word	0xffffffff


	//   ....[106]....
        /*0638*/ 	.word	0xffffffff


	//   ....[107]....
        /*063c*/ 	.word	0xffffffff


	//   ....[108]....
        /*0640*/ 	.word	0xffffffff


	//   ....[109]....
        /*0644*/ 	.word	0xffffffff


	//   ....[110]....
        /*0648*/ 	.word	0xffffffff


	//   ....[111]....
        /*064c*/ 	.word	0xffffffff


	//   ....[112]....
        /*0650*/ 	.word	0xffffffff


	//   ....[113]....
        /*0654*/ 	.word	0xffffffff


	//   ....[114]....
        /*0658*/ 	.word	0xffffffff


	//   ....[115]....
        /*065c*/ 	.word	0xffffffff


	//   ....[116]....
        /*0660*/ 	.word	0xffffffff


	//   ....[117]....
        /*0664*/ 	.word	0xffffffff


	//   ....[118]....
        /*0668*/ 	.word	0xffffffff


	//----- nvinfo : EIATTR_COOP_GROUP_INSTR_OFFSETS
	.align		4
.L_703:
        /*066c*/ 	.byte	0x04, 0x28
        /*066e*/ 	.short	(.L_705 - .L_704)


	//   ....[0]....
.L_704:
        /*0670*/ 	.word	0x00001f50


	//   ....[1]....
        /*0674*/ 	.word	0x00001f90


	//   ....[2]....
        /*0678*/ 	.word	0x00001fd0


	//   ....[3]....
        /*067c*/ 	.word	0x00002010


	//   ....[4]....
        /*0680*/ 	.word	0x00002040


	//   ....[5]....
        /*0684*/ 	.word	0x00002070


	//   ....[6]....
        /*0688*/ 	.word	0x000020a0


	//   ....[7]....
        /*068c*/ 	.word	0x000020e0


	//   ....[8]....
        /*0690*/ 	.word	0x00002110


	//   ....[9]....
        /*0694*/ 	.word	0x00002140


	//   ....[10]....
        /*0698*/ 	.word	0x00002170


	//   ....[11]....
        /*069c*/ 	.word	0x00002190


	//   ....[12]....
        /*06a0*/ 	.word	0x000021a0


	//   ....[13]....
        /*06a4*/ 	.word	0x000021b0


	//   ....[14]....
        /*06a8*/ 	.word	0x000021c0


	//   ....[15]....
        /*06ac*/ 	.word	0x000021d0


	//   ....[16]....
        /*06b0*/ 	.word	0x000021e0


	//   ....[17]....
        /*06b4*/ 	.word	0x000021f0


	//   ....[18]....
        /*06b8*/ 	.word	0x00002200


	//   ....[19]....
        /*06bc*/ 	.word	0x00002210


	//   ....[20]....
        /*06c0*/ 	.word	0x00002220


	//   ....[21]....
        /*06c4*/ 	.word	0x00002230


	//   ....[22]....
        /*06c8*/ 	.word	0x00002240


	//   ....[23]....
        /*06cc*/ 	.word	0x00002250


	//   ....[24]....
        /*06d0*/ 	.word	0x00002260


	//   ....[25]....
        /*06d4*/ 	.word	0x00002610


	//   ....[26]....
        /*06d8*/ 	.word	0x00002650


	//   ....[27]....
        /*06dc*/ 	.word	0x00002690


	//   ....[28]....
        /*06e0*/ 	.word	0x000026d0


	//   ....[29]....
        /*06e4*/ 	.word	0x00002710


	//   ....[30]....
        /*06e8*/ 	.word	0x00002740


	//   ....[31]....
        /*06ec*/ 	.word	0x00002770


	//   ....[32]....
        /*06f0*/ 	.word	0x000027b0


	//   ....[33]....
        /*06f4*/ 	.word	0x000027e0


	//   ....[34]....
        /*06f8*/ 	.word	0x00002810


	//   ....[35]....
        /*06fc*/ 	.word	0x00002840


	//   ....[36]....
        /*0700*/ 	.word	0x00002870


	//   ....[37]....
        /*0704*/ 	.word	0x00002890


	//   ....[38]....
        /*0708*/ 	.word	0x000028a0


	//   ....[39]....
        /*070c*/ 	.word	0x000028b0


	//   ....[40]....
        /*0710*/ 	.word	0x000028c0


	//   ....[41]....
        /*0714*/ 	.word	0x000028d0


	//   ....[42]....
        /*0718*/ 	.word	0x000028e0


	//   ....[43]....
        /*071c*/ 	.word	0x000028f0


	//   ....[44]....
        /*0720*/ 	.word	0x00002900


	//   ....[45]....
        /*0724*/ 	.word	0x00002910


	//   ....[46]....
        /*0728*/ 	.word	0x00002920


	//   ....[47]....
        /*072c*/ 	.word	0x00002930


	//   ....[48]....
        /*0730*/ 	.word	0x00002940


	//   ....[49]....
        /*0734*/ 	.word	0x00002950


	//   ....[50]....
        /*0738*/ 	.word	0x00002d00


	//   ....[51]....
        /*073c*/ 	.word	0x00002d40


	//   ....[52]....
        /*0740*/ 	.word	0x00002d80


	//   ....[53]....
        /*0744*/ 	.word	0x00002dc0


	//   ....[54]....
        /*0748*/ 	.word	0x00002e00


	//   ....[55]....
        /*074c*/ 	.word	0x00002e30


	//   ....[56]....
        /*0750*/ 	.word	0x00002e60


	//   ....[57]....
        /*0754*/ 	.word	0x00002ea0


	//   ....[58]....
        /*0758*/ 	.word	0x00002ed0


	//   ....[59]....
        /*075c*/ 	.word	0x00002f00


	//   ....[60]....
        /*0760*/ 	.word	0x00002f30


	//   ....[61]....
        /*0764*/ 	.word	0x00002f60


	//   ....[62]....
        /*0768*/ 	.word	0x00002f80


	//   ....[63]....
        /*076c*/ 	.word	0x00002f90


	//   ....[64]....
        /*0770*/ 	.word	0x00002fa0


	//   ....[65]....
        /*0774*/ 	.word	0x00002fb0


	//   ....[66]....
        /*0778*/ 	.word	0x00002fc0


	//   ....[67]....
        /*077c*/ 	.word	0x00002fd0


	//   ....[68]....
        /*0780*/ 	.word	0x00002fe0


	//   ....[69]....
        /*0784*/ 	.word	0x00002ff0


	//   ....[70]....
        /*0788*/ 	.word	0x00003000


	//   ....[71]....
        /*078c*/ 	.word	0x00003010


	//   ....[72]....
        /*0790*/ 	.word	0x00003020


	//   ....[73]....
        /*0794*/ 	.word	0x00003030


	//   ....[74]....
        /*0798*/ 	.word	0x00003040


	//   ....[75]....
        /*079c*/ 	.word	0x000033f0


	//   ....[76]....
        /*07a0*/ 	.word	0x00003430


	//   ....[77]....
        /*07a4*/ 	.word	0x00003470


	//   ....[78]....
        /*07a8*/ 	.word	0x000034b0


	//   ....[79]....
        /*07ac*/ 	.word	0x000034f0


	//   ....[80]....
        /*07b0*/ 	.word	0x00003520


	//   ....[81]....
        /*07b4*/ 	.word	0x00003550


	//   ....[82]....
        /*07b8*/ 	.word	0x00003590


	//   ....[83]....
        /*07bc*/ 	.word	0x000035c0


	//   ....[84]....
        /*07c0*/ 	.word	0x000035f0


	//   ....[85]....
        /*07c4*/ 	.word	0x00003620


	//   ....[86]....
        /*07c8*/ 	.word	0x00003650


	//   ....[87]....
        /*07cc*/ 	.word	0x00003670


	//   ....[88]....
        /*07d0*/ 	.word	0x00003680


	//   ....[89]....
        /*07d4*/ 	.word	0x00003690


	//   ....[90]....
        /*07d8*/ 	.word	0x000036a0


	//   ....[91]....
        /*07dc*/ 	.word	0x000036b0


	//   ....[92]....
        /*07e0*/ 	.word	0x000036c0


	//   ....[93]....
        /*07e4*/ 	.word	0x000036d0


	//   ....[94]....
        /*07e8*/ 	.word	0x000036e0


	//   ....[95]....
        /*07ec*/ 	.word	0x000036f0


	//   ....[96]....
        /*07f0*/ 	.word	0x00003700


	//   ....[97]....
        /*07f4*/ 	.word	0x00003710


	//   ....[98]....
        /*07f8*/ 	.word	0x00003720


	//   ....[99]....
        /*07fc*/ 	.word	0x00003730


	//   ....[100]....
        /*0800*/ 	.word	0x00003ae0


	//   ....[101]....
        /*0804*/ 	.word	0x00003b20


	//   ....[102]....
        /*0808*/ 	.word	0x00003b60


	//   ....[103]....
        /*080c*/ 	.word	0x00003ba0


	//   ....[104]....
        /*0810*/ 	.word	0x00003be0


	//   ....[105]....
        /*0814*/ 	.word	0x00003c20


	//   ....[106]....
        /*0818*/ 	.word	0x00003c50


	//   ....[107]....
        /*081c*/ 	.word	0x00003c90


	//   ....[108]....
        /*0820*/ 	.word	0x00003cc0


	//   ....[109]....
        /*0824*/ 	.word	0x00003cf0


	//   ....[110]....
        /*0828*/ 	.word	0x00003d20


	//   ....[111]....
        /*082c*/ 	.word	0x00003d50


	//   ....[112]....
        /*0830*/ 	.word	0x00003d70


	//   ....[113]....
        /*0834*/ 	.word	0x00003d80


	//   ....[114]....
        /*0838*/ 	.word	0x00003d90


	//   ....[115]....
        /*083c*/ 	.word	0x00003da0


	//   ....[116]....
        /*0840*/ 	.word	0x00003db0


	//   ....[117]....
        /*0844*/ 	.word	0x00003dc0


	//   ....[118]....
        /*0848*/ 	.word	0x00003dd0


	//   ....[119]....
        /*084c*/ 	.word	0x00003de0


	//   ....[120]....
        /*0850*/ 	.word	0x00003df0


	//   ....[121]....
        /*0854*/ 	.word	0x00003e00


	//   ....[122]....
        /*0858*/ 	.word	0x00003e10


	//   ....[123]....
        /*085c*/ 	.word	0x00003e20


	//   ....[124]....
        /*0860*/ 	.word	0x00003e30


	//   ....[125]....
        /*0864*/ 	.word	0x00006b10


	//   ....[126]....
        /*0868*/ 	.word	0x00006b20


	//   ....[127]....
        /*086c*/ 	.word	0x00006b30


	//   ....[128]....
        /*0870*/ 	.word	0x00006b40


	//   ....[129]....
        /*0874*/ 	.word	0x00006b50


	//   ....[130]....
        /*0878*/ 	.word	0x00006b60


	//   ....[131]....
        /*087c*/ 	.word	0x00006b70


	//   ....[132]....
        /*0880*/ 	.word	0x00006b90


	//   ....[133]....
        /*0884*/ 	.word	0x00006ba0


	//   ....[134]....
        /*0888*/ 	.word	0x00006bc0


	//   ....[135]....
        /*088c*/ 	.word	0x00006bd0


	//   ....[136]....
        /*0890*/ 	.word	0x00006be0


	//   ....[137]....
        /*0894*/ 	.word	0x00006bf0


	//   ....[138]....
        /*0898*/ 	.word	0x00006c00


	//   ....[139]....
        /*089c*/ 	.word	0x00006c10


	//   ....[140]....
        /*08a0*/ 	.word	0x00006c20


	//   ....[141]....
        /*08a4*/ 	.word	0x00006c30


	//   ....[142]....
        /*08a8*/ 	.word	0x00006c40


	//   ....[143]....
        /*08ac*/ 	.word	0x00006c50


	//   ....[144]....
        /*08b0*/ 	.word	0x00006c60


	//   ....[145]....
        /*08b4*/ 	.word	0x00006c70


	//   ....[146]....
        /*08b8*/ 	.word	0x00006c80


	//   ....[147]....
        /*08bc*/ 	.word	0x00006c90


	//   ....[148]....
        /*08c0*/ 	.word	0x00006ca0


	//   ....[149]....
        /*08c4*/ 	.word	0x00006cb0


	//   ....[150]....
        /*08c8*/ 	.word	0x00007060


	//   ....[151]....
        /*08cc*/ 	.word	0x000070a0


	//   ....[152]....
        /*08d0*/ 	.word	0x000070e0


	//   ....[153]....
        /*08d4*/ 	.word	0x00007120


	//   ....[154]....
        /*08d8*/ 	.word	0x00007160


	//   ....[155]....
        /*08dc*/ 	.word	0x000071a0


	//   ....[156]....
        /*08e0*/ 	.word	0x000071d0


	//   ....[157]....
        /*08e4*/ 	.word	0x00007210


	//   ....[158]....
        /*08e8*/ 	.word	0x00007240


	//   ....[159]....
        /*08ec*/ 	.word	0x00007270


	//   ....[160]....
        /*08f0*/ 	.word	0x000072a0


	//   ....[161]....
        /*08f4*/ 	.word	0x000072d0


	//   ....[162]....
        /*08f8*/ 	.word	0x000072f0


	//   ....[163]....
        /*08fc*/ 	.word	0x00007300


	//   ....[164]....
        /*0900*/ 	.word	0x00007310


	//   ....[165]....
        /*0904*/ 	.word	0x00007320


	//   ....[166]....
        /*0908*/ 	.word	0x00007330


	//   ....[167]....
        /*090c*/ 	.word	0x00007340


	//   ....[168]....
        /*0910*/ 	.word	0x00007350


	//   ....[169]....
        /*0914*/ 	.word	0x00007360


	//   ....[170]....
        /*0918*/ 	.word	0x00007370


	//   ....[171]....
        /*091c*/ 	.word	0x00007380


	//   ....[172]....
        /*0920*/ 	.word	0x00007390


	//   ....[173]....
        /*0924*/ 	.word	0x000073a0


	//   ....[174]....
        /*0928*/ 	.word	0x000073b0


	//   ....[175]....
        /*092c*/ 	.word	0x00007760


	//   ....[176]....
        /*0930*/ 	.word	0x000077a0


	//   ....[177]....
        /*0934*/ 	.word	0x000077e0


	//   ....[178]....
        /*0938*/ 	.word	0x00007820


	//   ....[179]....
        /*093c*/ 	.word	0x00007860


	//   ....[180]....
        /*0940*/ 	.word	0x00007890


	//   ....[181]....
        /*0944*/ 	.word	0x000078c0


	//   ....[182]....
        /*0948*/ 	.word	0x00007900


	//   ....[183]....
        /*094c*/ 	.word	0x00007930


	//   ....[184]....
        /*0950*/ 	.word	0x00007970


	//   ....[185]....
        /*0954*/ 	.word	0x000079a0


	//   ....[186]....
        /*0958*/ 	.word	0x000079d0


	//   ....[187]....
        /*095c*/ 	.word	0x000079f0


	//   ....[188]....
        /*0960*/ 	.word	0x00007a00


	//   ....[189]....
        /*0964*/ 	.word	0x00007a10


	//   ....[190]....
        /*0968*/ 	.word	0x00007a20


	//   ....[191]....
        /*096c*/ 	.word	0x00007a30


	//   ....[192]....
        /*0970*/ 	.word	0x00007a40


	//   ....[193]....
        /*0974*/ 	.word	0x00007a50


	//   ....[194]....
        /*0978*/ 	.word	0x00007a60


	//   ....[195]....
        /*097c*/ 	.word	0x00007a70


	//   ....[196]....
        /*0980*/ 	.word	0x00007a80


	//   ....[197]....
        /*0984*/ 	.word	0x00007a90


	//   ....[198]....
        /*0988*/ 	.word	0x00007aa0


	//   ....[199]....
        /*098c*/ 	.word	0x00007ab0


	//   ....[200]....
        /*0990*/ 	.word	0x00007e60


	//   ....[201]....
        /*0994*/ 	.word	0x00007ea0


	//   ....[202]....
        /*0998*/ 	.word	0x00007ee0


	//   ....[203]....
        /*099c*/ 	.word	0x00007f20


	//   ....[204]....
        /*09a0*/ 	.word	0x00007f60


	//   ....[205]....
        /*09a4*/ 	.word	0x00007fa0


	//   ....[206]....
        /*09a8*/ 	.word	0x00007fd0


	//   ....[207]....
        /*09ac*/ 	.word	0x00008010


	//   ....[208]....
        /*09b0*/ 	.word	0x00008040


	//   ....[209]....
        /*09b4*/ 	.word	0x00008070


	//   ....[210]....
        /*09b8*/ 	.word	0x000080a0


	//   ....[211]....
        /*09bc*/ 	.word	0x000080d0


	//   ....[212]....
        /*09c0*/ 	.word	0x000080f0


	//   ....[213]....
        /*09c4*/ 	.word	0x00008100


	//   ....[214]....
        /*09c8*/ 	.word	0x00008110


	//   ....[215]....
        /*09cc*/ 	.word	0x00008120


	//   ....[216]....
        /*09d0*/ 	.word	0x00008130


	//   ....[217]....
        /*09d4*/ 	.word	0x00008140


	//   ....[218]....
        /*09d8*/ 	.word	0x00008150


	//   ....[219]....
        /*09dc*/ 	.word	0x00008160


	//   ....[220]....
        /*09e0*/ 	.word	0x00008170


	//   ....[221]....
        /*09e4*/ 	.word	0x00008180


	//   ....[222]....
        /*09e8*/ 	.word	0x00008190


	//   ....[223]....
        /*09ec*/ 	.word	0x000081a0


	//   ....[224]....
        /*09f0*/ 	.word	0x000081b0


	//   ....[225]....
        /*09f4*/ 	.word	0x00008560


	//   ....[226]....
        /*09f8*/ 	.word	0x000085a0


	//   ....[227]....
        /*09fc*/ 	.word	0x000085e0


	//   ....[228]....
        /*0a00*/ 	.word	0x00008620


	//   ....[229]....
        /*0a04*/ 	.word	0x00008660


	//   ....[230]....
        /*0a08*/ 	.word	0x00008690


	//   ....[231]....
        /*0a0c*/ 	.word	0x000086c0


	//   ....[232]....
        /*0a10*/ 	.word	0x00008700


	//   ....[233]....
        /*0a14*/ 	.word	0x00008730


	//   ....[234]....
        /*0a18*/ 	.word	0x00008770


	//   ....[235]....
        /*0a1c*/ 	.word	0x000087a0


	//   ....[236]....
        /*0a20*/ 	.word	0x000087d0


	//   ....[237]....
        /*0a24*/ 	.word	0x00008800


	//   ....[238]....
        /*0a28*/ 	.word	0x00008810


	//   ....[239]....
        /*0a2c*/ 	.word	0x00008820


	//   ....[240]....
        /*0a30*/ 	.word	0x00008830


	//   ....[241]....
        /*0a34*/ 	.word	0x00008840


	//   ....[242]....
        /*0a38*/ 	.word	0x00008850


	//   ....[243]....
        /*0a3c*/ 	.word	0x00008860


	//   ....[244]....
        /*0a40*/ 	.word	0x00008870


	//   ....[245]....
        /*0a44*/ 	.word	0x00008880


	//   ....[246]....
        /*0a48*/ 	.word	0x00008890


	//   ....[247]....
        /*0a4c*/ 	.word	0x000088a0


	//   ....[248]....
        /*0a50*/ 	.word	0x000088b0


	//   ....[249]....
        /*0a54*/ 	.word	0x000088c0


	//   ....[250]....
        /*0a58*/ 	.word	0x0000e930


	//   ....[251]....
        /*0a5c*/ 	.word	0x0000e970


	//   ....[252]....
        /*0a60*/ 	.word	0x0000e9b0


	//   ....[253]....
        /*0a64*/ 	.word	0x0000e9f0


	//   ....[254]....
        /*0a68*/ 	.word	0x0000ea20


	//   ....[255]....
        /*0a6c*/ 	.word	0x0000ea50


	//   ....[0]....
        /*0a70*/ 	.word	0x0000ea80


	//   ....[1]....
        /*0a74*/ 	.word	0x0000eac0


	//   ....[2]....
        /*0a78*/ 	.word	0x0000eaf0


	//   ....[3]....
        /*0a7c*/ 	.word	0x0000eb20


	//   ....[4]....
        /*0a80*/ 	.word	0x0000eb50


	//   ....[5]....
        /*0a84*/ 	.word	0x0000eb70


	//   ....[6]....
        /*0a88*/ 	.word	0x0000eb80


	//   ....[7]....
        /*0a8c*/ 	.word	0x0000eb90


	//   ....[8]....
        /*0a90*/ 	.word	0x0000eba0


	//   ....[9]....
        /*0a94*/ 	.word	0x0000ebb0


	//   ....[10]....
        /*0a98*/ 	.word	0x0000ebc0


	//   ....[11]....
        /*0a9c*/ 	.word	0x0000ebd0


	//   ....[12]....
        /*0aa0*/ 	.word	0x0000ebe0


	//   ....[13]....
        /*0aa4*/ 	.word	0x0000ebf0


	//   ....[14]....
        /*0aa8*/ 	.word	0x0000ec00


	//   ....[15]....
        /*0aac*/ 	.word	0x0000ec10


	//   ....[16]....
        /*0ab0*/ 	.word	0x0000ec20


	//   ....[17]....
        /*0ab4*/ 	.word	0x0000ec30


	//   ....[18]....
        /*0ab8*/ 	.word	0x0000ec40


	//   ....[19]....
        /*0abc*/ 	.word	0x0000eff0


	//   ....[20]....
        /*0ac0*/ 	.word	0x0000f030


	//   ....[21]....
        /*0ac4*/ 	.word	0x0000f070


	//   ....[22]....
        /*0ac8*/ 	.word	0x0000f0b0


	//   ....[23]....
        /*0acc*/ 	.word	0x0000f0f0


	//   ....[24]....
        /*0ad0*/ 	.word	0x0000f120


	//   ....[25]....
        /*0ad4*/ 	.word	0x0000f150


	//   ....[26]....
        /*0ad8*/ 	.word	0x0000f190


	//   ....[27]....
        /*0adc*/ 	.word	0x0000f1c0


	//   ....[28]....
        /*0ae0*/ 	.word	0x0000f1f0


	//   ....[29]....
        /*0ae4*/ 	.word	0x0000f220


	//   ....[30]....
        /*0ae8*/ 	.word	0x0000f250


	//   ....[31]....
        /*0aec*/ 	.word	0x0000f270


	//   ....[32]....
        /*0af0*/ 	.word	0x0000f280


	//   ....[33]....
        /*0af4*/ 	.word	0x0000f290


	//   ....[34]....
        /*0af8*/ 	.word	0x0000f2a0


	//   ....[35]....
        /*0afc*/ 	.word	0x0000f2b0


	//   ....[36]....
        /*0b00*/ 	.word	0x0000f2c0


	//   ....[37]....
        /*0b04*/ 	.word	0x0000f2d0


	//   ....[38]....
        /*0b08*/ 	.word	0x0000f2e0


	//   ....[39]....
        /*0b0c*/ 	.word	0x0000f2f0


	//   ....[40]....
        /*0b10*/ 	.word	0x0000f300


	//   ....[41]....
        /*0b14*/ 	.word	0x0000f310


	//   ....[42]....
        /*0b18*/ 	.word	0x0000f320


	//   ....[43]....
        /*0b1c*/ 	.word	0x0000f330


	//   ....[44]....
        /*0b20*/ 	.word	0x0000f6e0


	//   ....[45]....
        /*0b24*/ 	.word	0x0000f720


	//   ....[46]....
        /*0b28*/ 	.word	0x0000f760


	//   ....[47]....
        /*0b2c*/ 	.word	0x0000f7a0


	//   ....[48]....
        /*0b30*/ 	.word	0x0000f7e0


	//   ....[49]....
        /*0b34*/ 	.word	0x0000f820


	//   ....[50]....
        /*0b38*/ 	.word	0x0000f850


	//   ....[51]....
        /*0b3c*/ 	.word	0x0000f890


	//   ....[52]....
        /*0b40*/ 	.word	0x0000f8c0


	//   ....[53]....
        /*0b44*/ 	.word	0x0000f8f0


	//   ....[54]....
        /*0b48*/ 	.word	0x0000f920


	//   ....[55]....
        /*0b4c*/ 	.word	0x0000f950


	//   ....[56]....
        /*0b50*/ 	.word	0x0000f960


	//   ....[57]....
        /*0b54*/ 	.word	0x0000f970


	//   ....[58]....
        /*0b58*/ 	.word	0x0000f980


	//   ....[59]....
        /*0b5c*/ 	.word	0x0000f990


	//   ....[60]....
        /*0b60*/ 	.word	0x0000f9a0


	//   ....[61]....
        /*0b64*/ 	.word	0x0000f9b0


	//   ....[62]....
        /*0b68*/ 	.word	0x0000f9c0


	//   ....[63]....
        /*0b6c*/ 	.word	0x0000f9d0


	//   ....[64]....
        /*0b70*/ 	.word	0x0000f9e0


	//   ....[65]....
        /*0b74*/ 	.word	0x0000f9f0


	//   ....[66]....
        /*0b78*/ 	.word	0x0000fa00


	//   ....[67]....
        /*0b7c*/ 	.word	0x0000fa10


	//   ....[68]....
        /*0b80*/ 	.word	0x0000fa20


	//   ....[69]....
        /*0b84*/ 	.word	0x0000fdd0


	//   ....[70]....
        /*0b88*/ 	.word	0x0000fe10


	//   ....[71]....
        /*0b8c*/ 	.word	0x0000fe50


	//   ....[72]....
        /*0b90*/ 	.word	0x0000fe90


	//   ....[73]....
        /*0b94*/ 	.word	0x0000fed0


	//   ....[74]....
        /*0b98*/ 	.word	0x0000ff00


	//   ....[75]....
        /*0b9c*/ 	.word	0x0000ff30


	//   ....[76]....
        /*0ba0*/ 	.word	0x0000ff70


	//   ....[77]....
        /*0ba4*/ 	.word	0x0000ffa0


	//   ....[78]....
        /*0ba8*/ 	.word	0x0000ffd0


	//   ....[79]....
        /*0bac*/ 	.word	0x00010000


	//   ....[80]....
        /*0bb0*/ 	.word	0x00010030


	//   ....[81]....
        /*0bb4*/ 	.word	0x00010050


	//   ....[82]....
        /*0bb8*/ 	.word	0x00010060


	//   ....[83]....
        /*0bbc*/ 	.word	0x00010070


	//   ....[84]....
        /*0bc0*/ 	.word	0x00010080


	//   ....[85]....
        /*0bc4*/ 	.word	0x00010090


	//   ....[86]....
        /*0bc8*/ 	.word	0x000100a0


	//   ....[87]....
        /*0bcc*/ 	.word	0x000100b0


	//   ....[88]....
        /*0bd0*/ 	.word	0x000100c0


	//   ....[89]....
        /*0bd4*/ 	.word	0x000100d0


	//   ....[90]....
        /*0bd8*/ 	.word	0x000100e0


	//   ....[91]....
        /*0bdc*/ 	.word	0x000100f0


	//   ....[92]....
        /*0be0*/ 	.word	0x00010100


	//   ....[93]....
        /*0be4*/ 	.word	0x00010110


	//   ....[94]....
        /*0be8*/ 	.word	0x000104c0


	//   ....[95]....
        /*0bec*/ 	.word	0x00010500


	//   ....[96]....
        /*0bf0*/ 	.word	0x00010580


	//   ....[97]....
        /*0bf4*/ 	.word	0x000105c0


	//   ....[98]....
        /*0bf8*/ 	.word	0x00010600


	//   ....[99]....
        /*0bfc*/ 	.word	0x00010630


	//   ....[100]....
        /*0c00*/ 	.word	0x00010670


	//   ....[101]....
        /*0c04*/ 	.word	0x000106a0


	//   ....[102]....
        /*0c08*/ 	.word	0x000106d0


	//   ....[103]....
        /*0c0c*/ 	.word	0x00010700


	//   ....[104]....
        /*0c10*/ 	.word	0x00010730


	//   ....[105]....
        /*0c14*/ 	.word	0x00010750


	//   ....[106]....
        /*0c18*/ 	.word	0x00010760


	//   ....[107]....
        /*0c1c*/ 	.word	0x00010770


	//   ....[108]....
        /*0c20*/ 	.word	0x00010780


	//   ....[109]....
        /*0c24*/ 	.word	0x00010790


	//   ....[110]....
        /*0c28*/ 	.word	0x000107a0


	//   ....[111]....
        /*0c2c*/ 	.word	0x000107b0


	//   ....[112]....
        /*0c30*/ 	.word	0x000107c0


	//   ....[113]....
        /*0c34*/ 	.word	0x000107d0


	//   ....[114]....
        /*0c38*/ 	.word	0x000107e0


	//   ....[115]....
        /*0c3c*/ 	.word	0x000107f0


	//   ....[116]....
        /*0c40*/ 	.word	0x00010800


	//   ....[117]....
        /*0c44*/ 	.word	0x00010810


	//   ....[118]....
        /*0c48*/ 	.word	0x00010820


	//----- nvinfo : EIATTR_VRC_CTA_INIT_COUNT
	.align		4
.L_705:
        /*0c4c*/ 	.byte	0x02, 0x4a
	.zero		1
	.zero		1


	//----- nvinfo : EIATTR_EXIT_INSTR_OFFSETS
	.align		4
        /*0c50*/ 	.byte	0x04, 0x1c
        /*0c52*/ 	.short	(.L_707 - .L_706)


	//   ....[0]....
.L_706:
        /*0c54*/ 	.word	0x000132e0


	//   ....[1]....
        /*0c58*/ 	.word	0x00013400


	//----- nvinfo : EIATTR_MAX_THREADS
	.align		4
.L_707:
        /*0c5c*/ 	.byte	0x04, 0x05
        /*0c5e*/ 	.short	(.L_709 - .L_708)
.L_708:
        /*0c60*/ 	.word	0x00000100
        /*0c64*/ 	.word	0x00000001
        /*0c68*/ 	.word	0x00000001


	//----- nvinfo : EIATTR_CRS_STACK_SIZE
	.align		4
.L_709:
        /*0c6c*/ 	.byte	0x04, 0x1e
        /*0c6e*/ 	.short	(.L_711 - .L_710)
.L_710:
        /*0c70*/ 	.word	0x00000000


	//----- nvinfo : EIATTR_CBANK_PARAM_SIZE
	.align		4
.L_711:
        /*0c74*/ 	.byte	0x03, 0x19
        /*0c76*/ 	.short	0x0051


	//----- nvinfo : EIATTR_PARAM_CBANK
	.align		4
        /*0c78*/ 	.byte	0x04, 0x0a
        /*0c7a*/ 	.short	(.L_713 - .L_712)
	.align		4
.L_712:
        /*0c7c*/ 	.word	index@(.nv.constant0._ZN6thrust24THRUST_300001_SM_1000_NS8cuda_cub4core6detail13_kernel_agentINS1_8__reduce11ReduceAgentINS0_12zip_iteratorIN4cuda3std3__45tupleIJP8DataNodeNS0_17counting_iteratorIlNS0_11use_defaultESF_SF_EEEEEEEPNSB_IJSC_lEEESJ_iNS1_9__extrema9arg_min_fISC_l12cmp_impurityEEEEJSI_SK_iN3cub18CUB_300001_SM_100013GridEvenShareIiEENSR_9GridQueueIjEESO_EEEvDpT0_)
        /*0c80*/ 	.short	0x0380
        /*0c82*/ 	.short	0x0051


	//----- nvinfo : EIATTR_SW_WAR
	.align		4
.L_713:
        /*0c84*/ 	.byte	0x04, 0x36
        /*0c86*/ 	.short	(.L_715 - .L_714)
.L_714:
        /*0c88*/ 	.word	0x00000008
.L_715:


//--------------------- .nv.info._ZN6thrust24THRUST_300001_SM_1000_NS8cuda_cub4core6detail13_kernel_agentINS1_8__reduce11ReduceAgentINS0_12zip_iteratorIN4cuda3std3__45tupleIJP8DataNodeNS0_17counting_iteratorIlNS0_11use_defaultESF_SF_EEEEEEEPNSB_IJSC_lEEESJ_iNS1_9__extrema9arg_min_fISC_l12cmp_impurityEEEEJSI_SK_iSO_EEEvDpT0_ --------------------------
	.section	.nv.info._ZN6thrust24THRUST_300001_SM_1000_NS8cuda_cub4core6detail13_kernel_agentINS1_8__reduce11ReduceAgentINS0_12zip_iteratorIN4cuda3std3__45tupleIJP8DataNodeNS0_17counting_iteratorIlNS0_11use_defaultESF_SF_EEEEEEEPNSB_IJSC_lEEESJ_iNS1_9__extrema9arg_min_fISC_l12cmp_impurityEEEEJSI_SK_iSO_EEEvDpT0_,"",@"SHT_CUDA_INFO"
	.sectionflags	@""
	.align	4


	//----- nvinfo : EIATTR_CUDA_API_VERSION
	.align		4
        /*0000*/ 	.byte	0x04, 0x37
        /*0002*/ 	.short	(.L_717 - .L_716)
.L_716:
        /*0004*/ 	.word	0x00000082


	//----- nvinfo : EIATTR_KPARAM_INFO
	.align		4
.L_717:
        /*0008*/ 	.byte	0x04, 0x17
        /*000a*/ 	.short	(.L_719 - .L_718)
.L_718:
        /*000c*/ 	.word	0x00000000
        /*0010*/ 	.short	0x0003
        /*0012*/ 	.short	0x001c
        /*0014*/ 	.byte	0x00, 0xf0, 0x05, 0x00


	//----- nvinfo : EIATTR_KPARAM_INFO
	.align		4
.L_719:
        /*0018*/ 	.byte	0x04, 0x17
        /*001a*/ 	.short	(.L_721 - .L_720)
.L_720:
        /*001c*/ 	.word	0x00000000
        /*0020*/ 	.short	0x0002
        /*0022*/ 	.short	0x0018
        /*0024*/ 	.byte	0x00, 0xf0, 0x11, 0x00


	//----- nvinfo : EIATTR_KPARAM_INFO
	.align		4
.L_721:
        /*0028*/ 	.byte	0x04, 0x17
        /*002a*/ 	.short	(.L_723 - .L_722)
.L_722:
        /*002c*/ 	.word	0x00000000
        /*0030*/ 	.short	0x0001
        /*0032*/ 	.short	0x0010
        /*0034*/ 	.byte	0x00, 0xf5, 0x21, 0x00


	//----- nvinfo : EIATTR_KPARAM_INFO
	.align		4
.L_723:
        /*0038*/ 	.byte	0x04, 0x17
        /*003a*/ 	.short	(.L_725 - .L_724)
.L_724:
        /*003c*/ 	.word	0x00000000
        /*0040*/ 	.short	0x0000
        /*0042*/ 	.short	0x0000
        /*0044*/ 	.byte	0x00, 0xf0, 0x41, 0x00


	//----- nvinfo : EIATTR_SPARSE_MMA_MASK
	.align		4
.L_725:
        /*0048*/ 	.byte	0x03, 0x50
        /*004a*/ 	.short	0x0000


	//----- nvinfo : EIATTR_MAXREG_COUNT
	.align		4
        /*004c*/ 	.byte	0x03, 0x1b
        /*004e*/ 	.short	0x00ff


	//----- nvinfo : EIATTR_NUM_BARRIERS
	.align		4
        /*0050*/ 	.byte	0x02, 0x4c
        /*0052*/ 	.byte	0x01
	.zero		1


	//----- nvinfo : EIATTR_MERCURY_ISA_VERSION
	.align		4
        /*0054*/ 	.byte	0x03, 0x5f
        /*0056*/ 	.short	0x0101


	//----- nvinfo : EIATTR_COOP_GROUP_MASK_REGIDS
	.align		4
        /*0058*/ 	.byte	0x04, 0x29
        /*005a*/ 	.short	(.L_727 - .L_726)


	//   ....[0]....
.L_726:
        /*005c*/ 	.word	0xffffffff


	//   ....[1]....
        /*0060*/ 	.word	0xffffffff


	//   ....[2]....
        /*0064*/ 	.word	0xffffffff


	//   ....[3]....
        /*0068*/ 	.word	0xffffffff


	//   ....[4]....
        /*006c*/ 	.word	0xffffffff


	//   ....[5]....
        /*0070*/ 	.word	0xffffffff


	//   ....[6]....
        /*0074*/ 	.word	0xffffffff


	//   ....[7]....
        /*0078*/ 	.word	0xffffffff


	//   ....[8]....
        /*007c*/ 	.word	0xffffffff


	//   ....[9]....
        /*0080*/ 	.word	0xffffffff


	//   ....[10]....
        /*0084*/ 	.word	0xffffffff


	//   ....[11]....
        /*0088*/ 	.word	0xffffffff


	//   ....[12]....
        /*008c*/ 	.word	0xffffffff


	//   ....[13]....
        /*0090*/ 	.word	0xffffffff


	//   ....[14]....
        /*0094*/ 	.word	0xffffffff


	//   ....[15]....
        /*0098*/ 	.word	0xffffffff


	//   ....[16]....
        /*009c*/ 	.word	0xffffffff


	//   ....[17]....
        /*00a0*/ 	.word	0xffffffff


	//   ....[18]....
        /*00a4*/ 	.word	0xffffffff


	//   ....[19]....
        /*00a8*/ 	.word	0xffffffff


	//   ....[20]....
        /*00ac*/ 	.word	0xffffffff


	//   ....[21]....
        /*00b0*/ 	.word	0xffffffff


	//   ....[22]....
        /*00b4*/ 	.word	0xffffffff


	//   ....[23]....
        /*00b8*/ 	.word	0xffffffff


	//   ....[24]....
        /*00bc*/ 	.word	0xffffffff


	//   ....[25]....
        /*00c0*/ 	.word	0xffffffff


	//   ....[26]....
        /*00c4*/ 	.word	0xffffffff


	//   ....[27]....
        /*00c8*/ 	.word	0xffffffff


	//   ....[28]....
        /*00cc*/ 	.word	0xffffffff


	//   ....[29]....
        /*00d0*/ 	.word	0xffffffff


	//   ....[30]....
        /*00d4*/ 	.word	0xffffffff


	//   ....[31]....
        /*00d8*/ 	.word	0xffffffff


	//   ....[32]....
        /*00dc*/ 	.word	0xffffffff


	//   ....[33]....
        /*00e0*/ 	.word	0xffffffff


	//   ....[34]....
        /*00e4*/ 	.word	0xffffffff


	//   ....[35]....
        /*00e8*/ 	.word	0xffffffff


	//   ....[36]....
        /*00ec*/ 	.word	0xffffffff


	//   ....[37]....
        /*00f0*/ 	.word	0xffffffff


	//   ....[38]....
        /*00f4*/ 	.word	0xffffffff


	//   ....[39]....
        /*00f8*/ 	.word	0xffffffff


	//   ....[40]....
        /*00fc*/ 	.word	0xffffffff


	//   ....[41]....
        /*0100*/ 	.word	0xffffffff


	//   ....[42]....
        /*0104*/ 	.word	0xffffffff


	//   ....[43]....
        /*0108*/ 	.word	0xffffffff


	//   ....[44]....
        /*010c*/ 	.word	0xffffffff


	//   ....[45]....
        /*0110*/ 	.word	0xffffffff


	//   ....[46]....
        /*0114*/ 	.word	0xffffffff


	//   ....[47]....
        /*0118*/ 	.word	0xffffffff


	//   ....[48]....
        /*011c*/ 	.word	0xffffffff


	//   ....[49]....
        /*0120*/ 	.word	0xffffffff


	//   ....[50]....
        /*0124*/ 	.word	0xffffffff


	//   ....[51]....
        /*0128*/ 	.word	0xffffffff


	//   ....[52]....
        /*012c*/ 	.word	0xffffffff


	//   ....[53]....
        /*0130*/ 	.word	0xffffffff


	//   ....[54]....
        /*0134*/ 	.word	0xffffffff


	//   ....[55]....
        /*0138*/ 	.word	0xffffffff


	//   ....[56]....
        /*013c*/ 	.word	0xffffffff


	//   ....[57]....
        /*0140*/ 	.word	0xffffffff


	//   ....[58]....
        /*0144*/ 	.word	0xffffffff


	//   ....[59]....
        /*0148*/ 	.word	0xffffffff


	//   ....[60]....
        /*014c*/ 	.word	0xffffffff


	//   ....[61]....
        /*0150*/ 	.word	0xffffffff


	//   ....[62]....
        /*0154*/ 	.word	0xffffffff


	//   ....[63]....
        /*0158*/ 	.word	0xffffffff


	//   ....[64]....
        /*015c*/ 	.word	0xffffffff


	//   ....[65]....
        /*0160*/ 	.word	0xffffffff


	//   ....[66]....
        /*0164*/ 	.word	0xffffffff


	//   ....[67]....
        /*0168*/ 	.word	0xffffffff


	//   ....[68]....
        /*016c*/ 	.word	0xffffffff


	//   ....[69]....
        /*0170*/ 	.word	0xffffffff


	//   ....[70]....
        /*0174*/ 	.word	0xffffffff


	//   ....[71]....
        /*0178*/ 	.word	0xffffffff


	//   ....[72]....
        /*017c*/ 	.word	0xffffffff


	//   ....[73]....
        /*0180*/ 	.word	0xffffffff


	//   ....[74]....
        /*0184*/ 	.word	0xffffffff


	//   ....[75]....
        /*0188*/ 	.word	0xffffffff


	//   ....[76]....
        /*018c*/ 	.word	0xffffffff


	//   ....[77]....
        /*0190*/ 	.word	0xffffffff


	//   ....[78]....
        /*0194*/ 	.word	0xffffffff


	//   ....[79]....
        /*0198*/ 	.word	0xffffffff


	//   ....[80]....
        /*019c*/ 	.word	0xffffffff


	//   ....[81]....
        /*01a0*/ 	.word	0xffffffff


	//   ....[82]....
        /*01a4*/ 	.word	0xffffffff


	//   ....[83]....
        /*01a8*/ 	.word	0xffffffff


	//   ....[84]....
        /*01ac*/ 	.word	0xffffffff


	//   ....[85]....
        /*01b0*/ 	.word	0xffffffff


	//   ....[86]....
        /*01b4*/ 	.word	0xffffffff


	//   ....[87]....
        /*01b8*/ 	.word	0xffffffff


	//   ....[88]....
        /*01bc*/ 	.word	0xffffffff


	//   ....[89]....
        /*01c0*/ 	.word	0xffffffff


	//   ....[90]....
        /*01c4*/ 	.word	0xffffffff


	//   ....[91]....
        /*01c8*/ 	.word	0xffffffff


	//   ....[92]....
        /*01cc*/ 	.word	0xffffffff


	//   ....[93]....
        /*01d0*/ 	.word	0xffffffff


	//   ....[94]....
        /*01d4*/ 	.word	0xffffffff


	//   ....[95]....
        /*01d8*/ 	.word	0xffffffff


	//   ....[96]....
        /*01dc*/ 	.word	0xffffffff


	//   ....[97]....
        /*01e0*/ 	.word	0xffffffff


	//   ....[98]....
        /*01e4*/ 	.word	0xffffffff


	//   ....[99]....
        /*01e8*/ 	.word	0xffffffff


	//   ....[100]....
        /*01ec*/ 	.word	0xffffffff


	//   ....[101]....
        /*01f0*/ 	.word	0xffffffff


	//   ....[102]....
        /*01f4*/ 	.word	0xffffffff


	//   ....[103]....
        /*01f8*/ 	.word	0xffffffff


	//   ....[104]....
        /*01fc*/ 	.word	0xffffffff


	//   ....[105]....
        /*0200*/ 	.word	0xffffffff


	//   ....[106]....
        /*0204*/ 	.word	0xffffffff


	//   ....[107]....
        /*0208*/ 	.word	0xffffffff


	//   ....[108]....
        /*020c*/ 	.word	0xffffffff


	//   ....[109]....
        /*0210*/ 	.word	0xffffffff


	//   ....[110]....
        /*0214*/ 	.word	0xffffffff


	//   ....[111]....
        /*0218*/ 	.word	0xffffffff


	//   ....[112]....
        /*021c*/ 	.word	0xffffffff


	//   ....[113]....
        /*0220*/ 	.word	0xffffffff


	//   ....[114]....
        /*0224*/ 	.word	0xffffffff


	//   ....[115]....
        /*0228*/ 	.word	0xffffffff


	//   ....[116]....
        /*022c*/ 	.word	0xffffffff


	//   ....[117]....
        /*0230*/ 	.word	0xffffffff


	//   ....[118]....
        /*0234*/ 	.word	0xffffffff


	//   ....[119]....
        /*0238*/ 	.word	0xffffffff


	//   ....[120]....
        /*023c*/ 	.word	0xffffffff


	//   ....[121]....
        /*0240*/ 	.word	0xffffffff


	//   ....[122]....
        /*0244*/ 	.word	0xffffffff


	//   ....[123]....
        /*0248*/ 	.word	0xffffffff


	//   ....[124]....
        /*024c*/ 	.word	0xffffffff


	//   ....[125]....
        /*0250*/ 	.word	0xffffffff


	//   ....[126]....
        /*0254*/ 	.word	0xffffffff


	//   ....[127]....
        /*0258*/ 	.word	0xffffffff


	//   ....[128]....
        /*025c*/ 	.word	0xffffffff


	//   ....[129]....
        /*0260*/ 	.word	0xffffffff


	//   ....[130]....
        /*0264*/ 	.word	0xffffffff


	//   ....[131]....
        /*0268*/ 	.word	0xffffffff


	//   ....[132]....
        /*026c*/ 	.word	0xffffffff


	//   ....[133]....
        /*0270*/ 	.word	0xffffffff


	//   ....[134]....
        /*0274*/ 	.word	0xffffffff


	//   ....[135]....
        /*0278*/ 	.word	0xffffffff


	//   ....[136]....
        /*027c*/ 	.word	0xffffffff


	//   ....[137]....
        /*0280*/ 	.word	0xffffffff


	//   ....[138]....
        /*0284*/ 	.word	0xffffffff


	//   ....[139]....
        /*0288*/ 	.word	0xffffffff


	//   ....[140]....
        /*028c*/ 	.word	0xffffffff


	//   ....[141]....
        /*0290*/ 	.word	0xffffffff


	//   ....[142]....
        /*0294*/ 	.word	0xffffffff


	//   ....[143]....
        /*0298*/ 	.word	0xffffffff


	//   ....[144]....
        /*029c*/ 	.word	0xffffffff


	//   ....[145]....
        /*02a0*/ 	.word	0xffffffff


	//   ....[146]....
        /*02a4*/ 	.word	0xffffffff


	//   ....[147]....
        /*02a8*/ 	.word	0xffffffff


	//   ....[148]....
        /*02ac*/ 	.word	0xffffffff


	//   ....[149]....
        /*02b0*/ 	.word	0xffffffff


	//   ....[150]....
        /*02b4*/ 	.word	0xffffffff


	//   ....[151]....
        /*02b8*/ 	.word	0xffffffff


	//   ....[152]....
        /*02bc*/ 	.word	0xffffffff


	//   ....[153]....
        /*02c0*/ 	.word	0xffffffff


	//   ....[154]....
        /*02c4*/ 	.word	0xffffffff


	//   ....[155]....
        /*02c8*/ 	.word	0xffffffff


	//   ....[156]....
        /*02cc*/ 	.word	0xffffffff


	//   ....[157]....
        /*02d0*/ 	.word	0xffffffff


	//   ....[158]....
        /*02d4*/ 	.word	0xffffffff


	//   ....[159]....
        /*02d8*/ 	.word	0xffffffff


	//   ....[160]....
        /*02dc*/ 	.word	0xffffffff


	//   ....[161]....
        /*02e0*/ 	.word	0xffffffff


	//   ....[162]....
        /*02e4*/ 	.word	0xffffffff


	//   ....[163]....
        /*02e8*/ 	.word	0xffffffff


	//   ....[164]....
        /*02ec*/ 	.word	0xffffffff


	//   ....[165]....
        /*02f0*/ 	.word	0xffffffff


	//   ....[166]....
        /*02f4*/ 	.word	0xffffffff


	//   ....[167]....
        /*02f8*/ 	.word	0xffffffff


	//   ....[168]....
        /*02fc*/ 	.word	0xffffffff


	//   ....[169]....
        /*0300*/ 	.word	0xffffffff


	//   ....[170]....
        /*0304*/ 	.word	0xffffffff


	//   ....[171]....
        /*0308*/ 	.word	0xffffffff


	//   ....[172]....
        /*030c*/ 	.word	0xffffffff


	//   ....[173]....
        /*0310*/ 	.word	0xffffffff


	//   ....[174]....
        /*0314*/ 	.word	0xffffffff


	//   ....[175]....
        /*0318*/ 	.word	0xffffffff


	//   ....[176]....
        /*031c*/ 	.word	0xffffffff


	//   ....[177]....
        /*0320*/ 	.word	0xffffffff


	//   ....[178]....
        /*0324*/ 	.word	0xffffffff


	//   ....[179]....
        /*0328*/ 	.word	0xffffffff


	//   ....[180]....
        /*032c*/ 	.word	0xffffffff


	//   ....[181]....
        /*0330*/ 	.word	0xffffffff


	//   ....[182]....
        /*0334*/ 	.word	0xffffffff


	//   ....[183]....
        /*0338*/ 	.word	0xffffffff


	//   ....[184]....
        /*033c*/ 	.word	0xffffffff


	//   ....[185]....
        /*0340*/ 	.word	0xffffffff


	//   ....[186]....
        /*0344*/ 	.word	0xffffffff


	//   ....[187]....
        /*0348*/ 	.word	0xffffffff


	//   ....[188]....
        /*034c*/ 	.word	0xffffffff


	//   ....[189]....
        /*0350*/ 	.word	0xffffffff


	//   ....[190]....
        /*0354*/ 	.word	0xffffffff


	//   ....[191]....
        /*0358*/ 	.word	0xffffffff


	//   ....[192]....
        /*035c*/ 	.word	0xffffffff


	//   ....[193]....
        /*0360*/ 	.word	0xffffffff


	//   ....[194]....
        /*0364*/ 	.word	0xffffffff


	//   ....[195]....
        /*0368*/ 	.word	0xffffffff


	//   ....[196]....
        /*036c*/ 	.word	0xffffffff


	//   ....[197]....
        /*0370*/ 	.word	0xffffffff


	//   ....[198]....
        /*0374*/ 	.word	0xffffffff


	//   ....[199]....
        /*0378*/ 	.word	0xffffffff


	//   ....[200]....
        /*037c*/ 	.word	0xffffffff


	//   ....[201]....
        /*0380*/ 	.word	0xffffffff


	//   ....[202]....
        /*0384*/ 	.word	0xffffffff


	//   ....[203]....
        /*0388*/ 	.word	0xffffffff


	//   ....[204]....
        /*038c*/ 	.word	0xffffffff


	//   ....[205]....
        /*0390*/ 	.word	0xffffffff


	//   ....[206]....
        /*0394*/ 	.word	0xffffffff


	//   ....[207]....
        /*0398*/ 	.word	0xffffffff


	//   ....[208]....
        /*039c*/ 	.word	0xffffffff


	//   ....[209]....
        /*03a0*/ 	.word	0xffffffff


	//   ....[210]....
        /*03a4*/ 	.word	0xffffffff


	//   ....[211]....
        /*03a8*/ 	.word	0xffffffff


	//   ....[212]....
        /*03ac*/ 	.word	0xffffffff


	//   ....[213]....
        /*03b0*/ 	.word	0xffffffff


	//   ....[214]....
        /*03b4*/ 	.word	0xffffffff


	//   ....[215]....
        /*03b8*/ 	.word	0xffffffff


	//   ....[216]....
        /*03bc*/ 	.word	0xffffffff


	//   ....[217]....
        /*03c0*/ 	.word	0xffffffff


	//   ....[218]....
        /*03c4*/ 	.word	0xffffffff


	//   ....[219]....
        /*03c8*/ 	.word	0xffffffff


	//   ....[220]....
        /*03cc*/ 	.word	0xffffffff


	//   ....[221]....
        /*03d0*/ 	.word	0xffffffff


	//   ....[222]....
        /*03d4*/ 	.word	0xffffffff


	//   ....[223]....
        /*03d8*/ 	.word	0xffffffff


	//   ....[224]....
        /*03dc*/ 	.word	0xffffffff


	//   ....[225]....
        /*03e0*/ 	.word	0xffffffff


	//   ....[226]....
        /*03e4*/ 	.word	0xffffffff


	//   ....[227]....
        /*03e8*/ 	.word	0xffffffff


	//   ....[228]....
        /*03ec*/ 	.word	0xffffffff


	//   ....[229]....
        /*03f0*/ 	.word	0xffffffff


	//   ....[230]....
        /*03f4*/ 	.word	0xffffffff


	//   ....[231]....
        /*03f8*/ 	.word	0xffffffff


	//   ....[232]....
        /*03fc*/ 	.word	0xffffffff


	//   ....[233]....
        /*0400*/ 	.word	0xffffffff


	//   ....[234]....
        /*0404*/ 	.word	0xffffffff


	//   ....[235]....
        /*0408*/ 	.word	0xffffffff


	//   ....[236]....
        /*040c*/ 	.word	0xffffffff


	//   ....[237]....
        /*0410*/ 	.word	0xffffffff


	//   ....[238]....
        /*0414*/ 	.word	0xffffffff


	//   ....[239]....
        /*0418*/ 	.word	0xffffffff


	//   ....[240]....
        /*041c*/ 	.word	0xffffffff


	//   ....[241]....
        /*0420*/ 	.word	0xffffffff


	//   ....[242]....
        /*0424*/ 	.word	0xffffffff


	//   ....[243]....
        /*0428*/ 	.word	0xffffffff


	//   ....[244]....
        /*042c*/ 	.word	0xffffffff


	//   ....[245]....
        /*0430*/ 	.word	0xffffffff


	//   ....[246]....
        /*0434*/ 	.word	0xffffffff


	//   ....[247]....
        /*0438*/ 	.word	0xffffffff


	//   ....[248]....
        /*043c*/ 	.word	0xffffffff


	//   ....[249]....
        /*0440*/ 	.word	0xffffffff


	//----- nvinfo : EIATTR_COOP_GROUP_INSTR_OFFSETS
	.align		4
.L_727:
        /*0444*/ 	.byte	0x04, 0x28
        /*0446*/ 	.short	(.L_729 - .L_728)


	//   ....[0]....
.L_728:
        /*0448*/ 	.word	0x00002100


	//   ....[1]....
        /*044c*/ 	.word	0x00002110


	//   ....[2]....
        /*0450*/ 	.word	0x00002120


	//   ....[3]....
        /*0454*/ 	.word	0x00002130


	//   ....[4]....
        /*0458*/ 	.word	0x00002140


	//   ....[5]....
        /*045c*/ 	.word	0x00002150


	//   ....[6]....
        /*0460*/ 	.word	0x00002160


	//   ....[7]....
        /*0464*/ 	.word	0x00002180


	//   ....[8]....
        /*0468*/ 	.word	0x00002190


	//   ....[9]....
        /*046c*/ 	.word	0x000021b0


	//   ....[10]....
        /*0470*/ 	.word	0x000021c0


	//   ....[11]....
        /*0474*/ 	.word	0x000021d0


	//   ....[12]....
        /*0478*/ 	.word	0x000021e0


	//   ....[13]....
        /*047c*/ 	.word	0x000021f0


	//   ....[14]....
        /*0480*/ 	.word	0x00002200


	//   ....[15]....
        /*0484*/ 	.word	0x00002210


	//   ....[16]....
        /*0488*/ 	.word	0x00002220


	//   ....[17]....
        /*048c*/ 	.word	0x00002230


	//   ....[18]....
        /*0490*/ 	.word	0x00002240


	//   ....[19]....
        /*0494*/ 	.word	0x00002250


	//   ....[20]....
        /*0498*/ 	.word	0x00002260


	//   ....[21]....
        /*049c*/ 	.word	0x00002270


	//   ....[22]....
        /*04a0*/ 	.word	0x00002280


	//   ....[23]....
        /*04a4*/ 	.word	0x00002290


	//   ....[24]....
        /*04a8*/ 	.word	0x000022a0


	//   ....[25]....
        /*04ac*/ 	.word	0x00002650


	//   ....[26]....
        /*04b0*/ 	.word	0x00002690


	//   ....[27]....
        /*04b4*/ 	.word	0x000026d0


	//   ....[28]....
        /*04b8*/ 	.word	0x00002710


	//   ....[29]....
        /*04bc*/ 	.word	0x00002750


	//   ....[30]....
        /*04c0*/ 	.word	0x00002790


	//   ....[31]....
        /*04c4*/ 	.word	0x000027c0


	//   ....[32]....
        /*04c8*/ 	.word	0x00002800


	//   ....[33]....
        /*04cc*/ 	.word	0x00002830


	//   ....[34]....
        /*04d0*/ 	.word	0x00002860


	//   ....[35]....
        /*04d4*/ 	.word	0x00002890


	//   ....[36]....
        /*04d8*/ 	.word	0x000028c0


	//   ....[37]....
        /*04dc*/ 	.word	0x000028e0


	//   ....[38]....
        /*04e0*/ 	.word	0x000028f0


	//   ....[39]....
        /*04e4*/ 	.word	0x00002900


	//   ....[40]....
        /*04e8*/ 	.word	0x00002910


	//   ....[41]....
        /*04ec*/ 	.word	0x00002920


	//   ....[42]....
        /*04f0*/ 	.word	0x00002930


	//   ....[43]....
        /*04f4*/ 	.word	0x00002940


	//   ....[44]....
        /*04f8*/ 	.word	0x00002950


	//   ....[45]....
        /*04fc*/ 	.word	0x00002960


	//   ....[46]....
        /*0500*/ 	.word	0x00002970


	//   ....[47]....
        /*0504*/ 	.word	0x00002980


	//   ....[48]....
        /*0508*/ 	.word	0x00002990


	//   ....[49]....
        /*050c*/ 	.word	0x000029a0


	//   ....[50]....
        /*0510*/ 	.word	0x00002d50


	//   ....[51]....
        /*0514*/ 	.word	0x00002d90


	//   ....[52]....
        /*0518*/ 	.word	0x00002dd0


	//   ....[53]....
        /*051c*/ 	.word	0x00002e10


	//   ....[54]....
        /*0520*/ 	.word	0x00002e50


	//   ....[55]....
        /*0524*/ 	.word	0x00002e90


	//   ....[56]....
        /*0528*/ 	.word	0x00002ec0


	//   ....[57]....
        /*052c*/ 	.word	0x00002f00


	//   ....[58]....
        /*0530*/ 	.word	0x00002f30


	//   ....[59]....
        /*0534*/ 	.word	0x00002f60


	//   ....[60]....
        /*0538*/ 	.word	0x00002f90


	//   ....[61]....
        /*053c*/ 	.word	0x00002fc0


	//   ....[62]....
        /*0540*/ 	.word	0x00002fe0


	//   ....[63]....
        /*0544*/ 	.word	0x00002ff0


	//   ....[64]....
        /*0548*/ 	.word	0x00003000


	//   ....[65]....
        /*054c*/ 	.word	0x00003010


	//   ....[66]....
        /*0550*/ 	.word	0x00003020


	//   ....[67]....
        /*0554*/ 	.word	0x00003030


	//   ....[68]....
        /*0558*/ 	.word	0x00003040


	//   ....[69]....
        /*055c*/ 	.word	0x00003050


	//   ....[70]....
        /*0560*/ 	.word	0x00003060


	//   ....[71]....
        /*0564*/ 	.word	0x00003070


	//   ....[72]....
        /*0568*/ 	.word	0x00003080


	//   ....[73]....
        /*056c*/ 	.word	0x00003090


	//   ....[74]....
        /*0570*/ 	.word	0x000030a0


	//   ....[75]....
        /*0574*/ 	.word	0x00003450


	//   ....[76]....
        /*0578*/ 	.word	0x00003490


	//   ....[77]....
        /*057c*/ 	.word	0x000034d0


	//   ....[78]....
        /*0580*/ 	.word	0x00003510


	//   ....[79]....
        /*0584*/ 	.word	0x00003550


	//   ....[80]....
        /*0588*/ 	.word	0x00003590


	//   ....[81]....
        /*058c*/ 	.word	0x000035c0


	//   ....[82]....
        /*0590*/ 	.word	0x00003600


	//   ....[83]....
        /*0594*/ 	.word	0x00003630


	//   ....[84]....
        /*0598*/ 	.word	0x00003660


	//   ....[85]....
        /*059c*/ 	.word	0x00003690


	//   ....[86]....
        /*05a0*/ 	.word	0x000036c0


	//   ....[87]....
        /*05a4*/ 	.word	0x000036e0


	//   ....[88]....
        /*05a8*/ 	.word	0x000036f0


	//   ....[89]....
        /*05ac*/ 	.word	0x00003700


	//   ....[90]....
        /*05b0*/ 	.word	0x00003710


	//   ....[91]....
        /*05b4*/ 	.word	0x00003720


	//   ....[92]....
        /*05b8*/ 	.word	0x00003730


	//   ....[93]....
        /*05bc*/ 	.word	0x00003740


	//   ....[94]....
        /*05c0*/ 	.word	0x00003750


	//   ....[95]....
        /*05c4*/ 	.word	0x00003760


	//   ....[96]....
        /*05c8*/ 	.word	0x00003770


	//   ....[97]....
        /*05cc*/ 	.word	0x00003780


	//   ....[98]....
        /*05d0*/ 	.word	0x00003790


	//   ....[99]....
        /*05d4*/ 	.word	0x000037a0


	//   ....[100]....
        /*05d8*/ 	.word	0x00003b50


	//   ....[101]....
        /*05dc*/ 	.word	0x00003b90


	//   ....[102]....
        /*05e0*/ 	.word	0x00003bd0


	//   ....[103]....
        /*05e4*/ 	.word	0x00003c10


	//   ....[104]....
        /*05e8*/ 	.word	0x00003c50


	//   ....[105]....
        /*05ec*/ 	.word	0x00003c90


	//   ....[106]....
        /*05f0*/ 	.word	0x00003cc0


	//   ....[107]....
        /*05f4*/ 	.word	0x00003d00


	//   ....[108]....
        /*05f8*/ 	.word	0x00003d30


	//   ....[109]....
        /*05fc*/ 	.word	0x00003d60


	//   ....[110]....
        /*0600*/ 	.word	0x00003d90


	//   ....[111]....
        /*0604*/ 	.word	0x00003dc0


	//   ....[112]....
        /*0608*/ 	.word	0x00003df0


	//   ....[113]....
        /*060c*/ 	.word	0x00003e00


	//   ....[114]....
        /*0610*/ 	.word	0x00003e10


	//   ....[115]....
        /*0614*/ 	.word	0x00003e20


	//   ....[116]....
        /*0618*/ 	.word	0x00003e30


	//   ....[117]....
        /*061c*/ 	.word	0x00003e40


	//   ....[118]....
        /*0620*/ 	.word	0x00003e50


	//   ....[119]....
        /*0624*/ 	.word	0x00003e60


	//   ....[120]....
        /*0628*/ 	.word	0x00003e70


	//   ....[121]....
        /*062c*/ 	.word	0x00003e80


	//   ....[122]....
        /*0630*/ 	.word	0x00003e90


	//   ....[123]....
        /*0634*/ 	.word	0x00003ea0


	//   ....[124]....
        /*0638*/ 	.word	0x00003eb0


	//   ....[125]....
        /*063c*/ 	.word	0x00009bc0


	//   ....[126]....
        /*0640*/ 	.word	0x00009c00


	//   ....[127]....
        /*0644*/ 	.word	0x00009c40


	//   ....[128]....
        /*0648*/ 	.word	0x00009c80


	//   ....[129]....
        /*064c*/ 	.word	0x00009cb0


	//   ....[130]....
        /*0650*/ 	.word	0x00009ce0


	//   ....[131]....
        /*0654*/ 	.word	0x00009d10


	//   ....[132]....
        /*0658*/ 	.word	0x00009d50


	//   ....[133]....
        /*065c*/ 	.word	0x00009d80


	//   ....[134]....
        /*0660*/ 	.word	0x00009db0


	//   ....[135]....
        /*0664*/ 	.word	0x00009de0


	//   ....[136]....
        /*0668*/ 	.word	0x00009e00


	//   ....[137]....
        /*066c*/ 	.word	0x00009e10


	//   ....[138]....
        /*0670*/ 	.word	0x00009e20


	//   ....[139]....
        /*0674*/ 	.word	0x00009e30


	//   ....[140]....
        /*0678*/ 	.word	0x00009e40


	//   ....[141]....
        /*067c*/ 	.word	0x00009e50


	//   ....[142]....
        /*0680*/ 	.word	0x00009e60


	//   ....[143]....
        /*0684*/ 	.word	0x00009e70


	//   ....[144]....
        /*0688*/ 	.word	0x00009e80


	//   ....[145]....
        /*068c*/ 	.word	0x00009e90


	//   ....[146]....
        /*0690*/ 	.word	0x00009ea0


	//   ....[147]....
        /*0694*/ 	.word	0x00009eb0


	//   ....[148]....
        /*0698*/ 	.word	0x00009ec0


	//   ....[149]....
        /*069c*/ 	.word	0x00009ed0


	//   ....[150]....
        /*06a0*/ 	.word	0x0000a280


	//   ....[151]....
        /*06a4*/ 	.word	0x0000a2c0


	//   ....[152]....
        /*06a8*/ 	.word	0x0000a300


	//   ....[153]....
        /*06ac*/ 	.word	0x0000a340


	//   ....[154]....
        /*06b0*/ 	.word	0x0000a380


	//   ....[155]....
        /*06b4*/ 	.word	0x0000a3c0


	//   ....[156]....
        /*06b8*/ 	.word	0x0000a3f0


	//   ....[157]....
        /*06bc*/ 	.word	0x0000a430


	//   ....[158]....
        /*06c0*/ 	.word	0x0000a460


	//   ....[159]....
        /*06c4*/ 	.word	0x0000a490


	//   ....[160]....
        /*06c8*/ 	.word	0x0000a4c0


	//   ....[161]....
        /*06cc*/ 	.word	0x0000a4f0


	//   ....[162]....
        /*06d0*/ 	.word	0x0000a500


	//   ....[163]....
        /*06d4*/ 	.word	0x0000a510


	//   ....[164]....
        /*06d8*/ 	.word	0x0000a520


	//   ....[165]....
        /*06dc*/ 	.word	0x0000a530


	//   ....[166]....
        /*06e0*/ 	.word	0x0000a540


	//   ....[167]....
        /*06e4*/ 	.word	0x0000a550


	//   ....[168]....
        /*06e8*/ 	.word	0x0000a560


	//   ....[169]....
        /*06ec*/ 	.word	0x0000a570


	//   ....[170]....
        /*06f0*/ 	.word	0x0000a580


	//   ....[171]....
        /*06f4*/ 	.word	0x0000a590


	//   ....[172]....
        /*06f8*/ 	.word	0x0000a5a0


	//   ....[173]....
        /*06fc*/ 	.word	0x0000a5b0


	//   ....[174]....
        /*0700*/ 	.word	0x0000a5c0


	//   ....[175]....
        /*0704*/ 	.word	0x0000a970


	//   ....[176]....
        /*0708*/ 	.word	0x0000a9b0


	//   ....[177]....
        /*070c*/ 	.word	0x0000a9f0


	//   ....[178]....
        /*0710*/ 	.word	0x0000aa30


	//   ....[179]....
        /*0714*/ 	.word	0x0000aa70


	//   ....[180]....
        /*0718*/ 	.word	0x0000aab0


	//   ....[181]....
        /*071c*/ 	.word	0x0000aae0


	//   ....[182]....
        /*0720*/ 	.word	0x0000ab20


	//   ....[183]....
        /*0724*/ 	.word	0x0000ab50


	//   ....[184]....
        /*0728*/ 	.word	0x0000ab80


	//   ....[185]....
        /*072c*/ 	.word	0x0000abb0


	//   ....[186]....
        /*0730*/ 	.word	0x0000abe0


	//   ....[187]....
        /*0734*/ 	.word	0x0000abf0


	//   ....[188]....
        /*0738*/ 	.word	0x0000ac00


	//   ....[189]....
        /*073c*/ 	.word	0x0000ac10


	//   ....[190]....
        /*0740*/ 	.word	0x0000ac20


	//   ....[191]....
        /*0744*/ 	.word	0x0000ac30


	//   ....[192]....
        /*0748*/ 	.word	0x0000ac40


	//   ....[193]....
        /*074c*/ 	.word	0x0000ac50


	//   ....[194]....
        /*0750*/ 	.word	0x0000ac60


	//   ....[195]....
        /*0754*/ 	.word	0x0000ac70


	//   ....[196]....
        /*0758*/ 	.word	0x0000ac80


	//   ....[197]....
        /*075c*/ 	.word	0x0000ac90


	//   ....[198]....
        /*0760*/ 	.word	0x0000aca0


	//   ....[199]....
        /*0764*/ 	.word	0x0000acb0


	//   ....[200]....
        /*0768*/ 	.word	0x0000b060


	//   ....[201]....
        /*076c*/ 	.word	0x0000b0a0


	//   ....[202]....
        /*0770*/ 	.word	0x0000b0e0


	//   ....[203]....
        /*0774*/ 	.word	0x0000b120


	//   ....[204]....
        /*0778*/ 	.word	0x0000b160


	//   ....[205]....
        /*077c*/ 	.word	0x0000b1a0


	//   ....[206]....
        /*0780*/ 	.word	0x0000b1d0


	//   ....[207]....
        /*0784*/ 	.word	0x0000b210


	//   ....[208]....
        /*0788*/ 	.word	0x0000b240


	//   ....[209]....
        /*078c*/ 	.word	0x0000b270


	//   ....[210]....
        /*0790*/ 	.word	0x0000b2a0


	//   ....[211]....
        /*0794*/ 	.word	0x0000b2d0


	//   ....[212]....
        /*0798*/ 	.word	0x0000b2e0


	//   ....[213]....
        /*079c*/ 	.word	0x0000b2f0


	//   ....[214]....
        /*07a0*/ 	.word	0x0000b300


	//   ....[215]....
        /*07a4*/ 	.word	0x0000b310


	//   ....[216]....
        /*07a8*/ 	.word	0x0000b320


	//   ....[217]....
        /*07ac*/ 	.word	0x0000b330


	//   ....[218]....
        /*07b0*/ 	.word	0x0000b340


	//   ....[219]....
        /*07b4*/ 	.word	0x0000b350


	//   ....[220]....
        /*07b8*/ 	.word	0x0000b360


	//   ....[221]....
        /*07bc*/ 	.word	0x0000b370


	//   ....[222]....
        /*07c0*/ 	.word	0x0000b380


	//   ....[223]....
        /*07c4*/ 	.word	0x0000b390


	//   ....[224]....
        /*07c8*/ 	.word	0x0000b3a0


	//   ....[225]....
        /*07cc*/ 	.word	0x0000b750


	//   ....[226]....
        /*07d0*/ 	.word	0x0000b790


	//   ....[227]....
        /*07d4*/ 	.word	0x0000b810


	//   ....[228]....
        /*07d8*/ 	.word	0x0000b850


	//   ....[229]....
        /*07dc*/ 	.word	0x0000b890


	//   ....[230]....
        /*07e0*/ 	.word	0x0000b8d0


	//   ....[231]....
        /*07e4*/ 	.word	0x0000b910


	//   ....[232]....
        /*07e8*/ 	.word	0x0000b940


	//   ....[233]....
        /*07ec*/ 	.word	0x0000b970


	//   ....[234]....
        /*07f0*/ 	.word	0x0000b9a0


	//   ....[235]....
        /*07f4*/ 	.word	0x0000b9d0


	//   ....[236]....
        /*07f8*/ 	.word	0x0000b9e0


	//   ....[237]....
        /*07fc*/ 	.word	0x0000b9f0


	//   ....[238]....
        /*0800*/ 	.word	0x0000ba00


	//   ....[239]....
        /*0804*/ 	.word	0x0000ba10


	//   ....[240]....
        /*0808*/ 	.word	0x0000ba20


	//   ....[241]....
        /*080c*/ 	.word	0x0000ba30


	//   ....[242]....
        /*0810*/ 	.word	0x0000ba40


	//   ....[243]....
        /*0814*/ 	.word	0x0000ba50


	//   ....[244]....
        /*0818*/ 	.word	0x0000ba60


	//   ....[245]....
        /*081c*/ 	.word	0x0000ba70


	//   ....[246]....
        /*0820*/ 	.word	0x0000ba80


	//   ....[247]....
        /*0824*/ 	.word	0x0000ba90


	//   ....[248]....
        /*0828*/ 	.word	0x0000baa0


	//   ....[249]....
        /*082c*/ 	.word	0x0000bab0


	//----- nvinfo : EIATTR_VRC_CTA_INIT_COUNT
	.align		4
.L_729:
        /*0830*/ 	.byte	0x02, 0x4a
	.zero		1
	.zero		1


	//----- nvinfo : EIATTR_EXIT_INSTR_OFFSETS
	.align		4
        /*0834*/ 	.byte	0x04, 0x1c
        /*0836*/ 	.short	(.L_731 - .L_730)


	//   ....[0]....
.L_730:
        /*0838*/ 	.word	0x00000030


	//   ....[1]....
        /*083c*/ 	.word	0x0000e5b0


	//   ....[2]....
        /*0840*/ 	.word	0x0000e6b0


	//----- nvinfo : EIATTR_MAX_THREADS
	.align		4
.L_731:
        /*0844*/ 	.byte	0x04, 0x05
        /*0846*/ 	.short	(.L_733 - .L_732)
.L_732:
        /*0848*/ 	.word	0x00000100
        /*084c*/ 	.word	0x00000001
        /*0850*/ 	.word	0x00000001


	//----- nvinfo : EIATTR_CRS_STACK_SIZE
	.align		4
.L_733:
        /*0854*/ 	.byte	0x04, 0x1e
        /*0856*/ 	.short	(.L_735 - .L_734)
.L_734:
        /*0858*/ 	.word	0x00000000


	//----- nvinfo : EIATTR_CBANK_PARAM_SIZE
	.align		4
.L_735:
        /*085c*/ 	.byte	0x03, 0x19
        /*085e*/ 	.short	0x001d


	//----- nvinfo : EIATTR_PARAM_CBANK
	.align		4
        /*0860*/ 	.byte	0x04, 0x0a
        /*0862*/ 	.short	(.L_737 - .L_736)
	.align		4
.L_736:
        /*0864*/ 	.word	index@(.nv.constant0._ZN6thrust24THRUST_300001_SM_1000_NS8cuda_cub4core6detail13_kernel_agentINS1_8__reduce11ReduceAgentINS0_12zip_iteratorIN4cuda3std3__45tupleIJP8DataNodeNS0_17counting_iteratorIlNS0_11use_defaultESF_SF_EEEEEEEPNSB_IJSC_lEEESJ_iNS1_9__extrema9arg_min_fISC_l12cmp_impurityEEEEJSI_SK_iSO_EEEvDpT0_)
        /*0868*/ 	.short	0x0380
        /*086a*/ 	.short	0x001d


	//----- nvinfo : EIATTR_SW_WAR
	.align		4
.L_737:
        /*086c*/ 	.byte	0x04, 0x36
        /*086e*/ 	.short	(.L_739 - .L_738)
.L_738:
        /*0870*/ 	.word	0x00000008
.L_739:


//--------------------- .nv.info._Z11calImpurityP8DataNodeiiii --------------------------
	.section	.nv.info._Z11calImpurityP8DataNodeiiii,"",@"SHT_CUDA_INFO"
	.sectionflags	@""
	.align	4


	//----- nvinfo : EIATTR_CUDA_API_VERSION
	.align		4
        /*0000*/ 	.byte	0x04, 0x37
        /*0002*/ 	.short	(.L_741 - .L_740)
.L_740:
        /*0004*/ 	.word	0x00000082


	//----- nvinfo : EIATTR_KPARAM_INFO
	.align		4
.L_741:
        /*0008*/ 	.byte	0x04, 0x17
        /*000a*/ 	.short	(.L_743 - .L_742)
.L_742:
        /*000c*/ 	.word	0x00000000
        /*0010*/ 	.short	0x0004
        /*0012*/ 	.short	0x0014
        /*0014*/ 	.byte	0x00, 0xf0, 0x11, 0x00


	//----- nvinfo : EIATTR_KPARAM_INFO
	.align		4
.L_743:
        /*0018*/ 	.byte	0x04, 0x17
        /*001a*/ 	.short	(.L_745 - .L_744)
.L_744:
        /*001c*/ 	.word	0x00000000
        /*0020*/ 	.short	0x0003
        /*0022*/ 	.short	0x0010
        /*0024*/ 	.byte	0x00, 0xf0, 0x11, 0x00


	//----- nvinfo : EIATTR_KPARAM_INFO
	.align		4
.L_745:
        /*0028*/ 	.byte	0x04, 0x17
        /*002a*/ 	.short	(.L_747 - .L_746)
.L_746:
        /*002c*/ 	.word	0x00000000
        /*0030*/ 	.short	0x0002
        /*0032*/ 	.short	0x000c
        /*0034*/ 	.byte	0x00, 0xf0, 0x11, 0x00


	//----- nvinfo : EIATTR_KPARAM_INFO
	.align		4
.L_747:
        /*0038*/ 	.byte	0x04, 0x17
        /*003a*/ 	.short	(.L_749 - .L_748)
.L_748:
        /*003c*/ 	.word	0x00000000
        /*0040*/ 	.short	0x0001
        /*0042*/ 	.short	0x0008
        /*0044*/ 	.byte	0x00, 0xf0, 0x11, 0x00


	//----- nvinfo : EIATTR_KPARAM_INFO
	.align		4
.L_749:
        /*0048*/ 	.byte	0x04, 0x17
        /*004a*/ 	.short	(.L_751 - .L_750)
.L_750:
        /*004c*/ 	.word	0x00000000
        /*0050*/ 	.short	0x0000
        /*0052*/ 	.short	0x0000
        /*0054*/ 	.byte	0x00, 0xf5, 0x21, 0x00


	//----- nvinfo : EIATTR_SPARSE_MMA_MASK
	.align		4
.L_751:
        /*0058*/ 	.byte	0x03, 0x50
        /*005a*/ 	.short	0x0000


	//----- nvinfo : EIATTR_MAXREG_COUNT
	.align		4
        /*005c*/ 	.byte	0x03, 0x1b
        /*005e*/ 	.short	0x00ff


	//----- nvinfo : EIATTR_EXTERNS
	.align		4
        /*0060*/ 	.byte	0x04, 0x0f
        /*0062*/ 	.short	(.L_753 - .L_752)


	//   ....[0]....
	.align		4
.L_752:
        /*0064*/ 	.word	index@(vprintf)


	//----- nvinfo : EIATTR_MERCURY_ISA_VERSION
	.align		4
.L_753:
        /*0068*/ 	.byte	0x03, 0x5f
        /*006a*/ 	.short	0x0101


	//----- nvinfo : EIATTR_VRC_CTA_INIT_COUNT
	.align		4
        /*006c*/ 	.byte	0x02, 0x4a
	.zero		1
	.zero		1


	//----- nvinfo : EIATTR_SYSCALL_OFFSETS
	.align		4
        /*0070*/ 	.byte	0x04, 0x46
        /*0072*/ 	.short	(.L_755 - .L_754)


	//   ....[0]....
.L_754:
        /*0074*/ 	.word	0x00002aa0


	//----- nvinfo : EIATTR_EXIT_INSTR_OFFSETS
	.align		4
.L_755:
        /*0078*/ 	.byte	0x04, 0x1c
        /*007a*/ 	.short	(.L_757 - .L_756)


	//   ....[0]....
.L_756:
        /*007c*/ 	.word	0x00000110


	//   ....[1]....
        /*0080*/ 	.word	0x00000190


	//   ....[2]....
        /*0084*/ 	.word	0x000051f0


	//----- nvinfo : EIATTR_CRS_STACK_SIZE
	.align		4
.L_757:
        /*0088*/ 	.byte	0x04, 0x1e
        /*008a*/ 	.short	(.L_759 - .L_758)
.L_758:
        /*008c*/ 	.word	0x00000000


	//----- nvinfo : EIATTR_CBANK_PARAM_SIZE
	.align		4
.L_759:
        /*0090*/ 	.byte	0x03, 0x19
        /*0092*/ 	.short	0x0018


	//----- nvinfo : EIATTR_PARAM_CBANK
	.align		4
        /*0094*/ 	.byte	0x04, 0x0a
        /*0096*/ 	.short	(.L_761 - .L_760)
	.align		4
.L_760:
        /*0098*/ 	.word	index@(.nv.constant0._Z11calImpurityP8DataNodeiiii)
        /*009c*/ 	.short	0x0380
        /*009e*/ 	.short	0x0018


	//----- nvinfo : EIATTR_SW_WAR
	.align		4
.L_761:
        /*00a0*/ 	.byte	0x04, 0x36
        /*00a2*/ 	.short	(.L_763 - .L_762)
.L_762:
        /*00a4*/ 	.word	0x00000008
.L_763:


//--------------------- .nv.callgraph             --------------------------
	.section	.nv.callgraph,"",@"SHT_CUDA_CALLGRAPH"
	.align	4
	.sectionentsize	8
	.align		4
        /*0000*/ 	.word	0x00000000
	.align		4
        /*0004*/ 	.word	0xffffffff
	.align		4
        /*0008*/ 	.word	index@(_Z11calImpurityP8DataNodeiiii)
	.align		4
        /*000c*/ 	.word	index@(vprintf)
	.align		4
        /*0010*/ 	.word	0x00000000
	.align		4
        /*0014*/ 	.word	0xfffffffe
	.align		4
        /*0018*/ 	.word	0x00000000
	.align		4
        /*001c*/ 	.word	0xfffffffd
	.align		4
        /*0020*/ 	.word	0x00000000
	.align		4
        /*0024*/ 	.word	0xfffffffc


//--------------------- .nv.constant4             --------------------------
	.section	.nv.constant4,"a",@progbits
	.align	8
	.align		8
.nv.constant4:
        /*0000*/ 	.dword	_ZN34_INTERNAL_e5f2cd53_4_k_cu_1ced167d4cuda3std3__45__cpo5beginE
	.align		8
        /*0008*/ 	.dword	_ZN34_INTERNAL_e5f2cd53_4_k_cu_1ced167d4cuda3std3__45__cpo3endE
	.align		8
        /*0010*/ 	.dword	_ZN34_INTERNAL_e5f2cd53_4_k_cu_1ced167d4cuda3std3__45__cpo6cbeginE
	.align		8
        /*0018*/ 	.dword	_ZN34_INTERNAL_e5f2cd53_4_k_cu_1ced167d4cuda3std3__45__cpo4cendE
	.align		8
        /*0020*/ 	.dword	_ZN34_INTERNAL_e5f2cd53_4_k_cu_1ced167d4cuda3std3__45__cpo6rbeginE
	.align		8
        /*0028*/ 	.dword	_ZN34_INTERNAL_e5f2cd53_4_k_cu_1ced167d4cuda3std3__45__cpo4rendE
	.align		8
        /*0030*/ 	.dword	_ZN34_INTERNAL_e5f2cd53_4_k_cu_1ced167d4cuda3std3__45__cpo7crbeginE
	.align		8
        /*0038*/ 	.dword	_ZN34_INTERNAL_e5f2cd53_4_k_cu_1ced167d4cuda3std3__45__cpo5crendE
	.align		8
        /*0040*/ 	.dword	_ZN34_INTERNAL_e5f2cd53_4_k_cu_1ced167d4cuda3std3__436_GLOBAL__N__e5f2cd53_4_k_cu_1ced167d6ignoreE
	.align		8
        /*0048*/ 	.dword	_ZN34_INTERNAL_e5f2cd53_4_k_cu_1ced167d4cuda3std3__419piecewise_constructE
	.align		8
        /*0050*/ 	.dword	_ZN34_INTERNAL_e5f2cd53_4_k_cu_1ced167d4cuda3std3__48in_placeE
	.align		8
        /*0058*/ 	.dword	_ZN34_INTERNAL_e5f2cd53_4_k_cu_1ced167d4cuda3std3__420unreachable_sentinelE
	.align		8
        /*0060*/ 	.dword	_ZN34_INTERNAL_e5f2cd53_4_k_cu_1ced167d4cuda3std3__47nulloptE
	.align		8
        /*0068*/ 	.dword	_ZN34_INTERNAL_e5f2cd53_4_k_cu_1ced167d4cuda3std3__48unexpectE
	.align		8
        /*0070*/ 	.dword	_ZN34_INTERNAL_e5f2cd53_4_k_cu_1ced167d4cuda3std6ranges3__45__cpo4swapE
	.align		8
        /*0078*/ 	.dword	_ZN34_INTERNAL_e5f2cd53_4_k_cu_1ced167d4cuda3std6ranges3__45__cpo9iter_moveE
	.align		8
        /*0080*/ 	.dword	_ZN34_INTERNAL_e5f2cd53_4_k_cu_1ced167d4cuda3std6ranges3__45__cpo5beginE
	.align		8
        /*0088*/ 	.dword	_ZN34_INTERNAL_e5f2cd53_4_k_cu_1ced167d4cuda3std6ranges3__45__cpo3endE
	.align		8
        /*0090*/ 	.dword	_ZN34_INTERNAL_e5f2cd53_4_k_cu_1ced167d4cuda3std6ranges3__45__cpo6cbeginE
	.align		8
        /*0098*/ 	.dword	_ZN34_INTERNAL_e5f2cd53_4_k_cu_1ced167d4cuda3std6ranges3__45__cpo4cendE
	.align		8
        /*00a0*/ 	.dword	_ZN34_INTERNAL_e5f2cd53_4_k_cu_1ced167d4cuda3std6ranges3__45__cpo7advanceE
	.align		8
        /*00a8*/ 	.dword	_ZN34_INTERNAL_e5f2cd53_4_k_cu_1ced167d4cuda3std6ranges3__45__cpo9iter_swapE
	.align		8
        /*00b0*/ 	.dword	_ZN34_INTERNAL_e5f2cd53_4_k_cu_1ced167d4cuda3std6ranges3__45__cpo4nextE
	.align		8
        /*00b8*/ 	.dword	_ZN34_INTERNAL_e5f2cd53_4_k_cu_1ced167d4cuda3std6ranges3__45__cpo4prevE
	.align		8
        /*00c0*/ 	.dword	_ZN34_INTERNAL_e5f2cd53_4_k_cu_1ced167d4cuda3std6ranges3__45__cpo4dataE
	.align		8
        /*00c8*/ 	.dword	_ZN34_INTERNAL_e5f2cd53_4_k_cu_1ced167d4cuda3std6ranges3__45__cpo5cdataE
	.align		8
        /*00d0*/ 	.dword	_ZN34_INTERNAL_e5f2cd53_4_k_cu_1ced167d4cuda3std6ranges3__45__cpo4sizeE
	.align		8
        /*00d8*/ 	.dword	_ZN34_INTERNAL_e5f2cd53_4_k_cu_1ced167d4cuda3std6ranges3__45__cpo5ssizeE
	.align		8
        /*00e0*/ 	.dword	_ZN34_INTERNAL_e5f2cd53_4_k_cu_1ced167d4cuda3std6ranges3__45__cpo8distanceE
	.align		8
        /*00e8*/ 	.dword	_ZN34_INTERNAL_e5f2cd53_4_k_cu_1ced167d6thrust24THRUST_300001_SM_1000_NS8cuda_cub3parE
	.align		8
        /*00f0*/ 	.dword	_ZN34_INTERNAL_e5f2cd53_4_k_cu_1ced167d6thrust24THRUST_300001_SM_1000_NS8cuda_cub10par_nosyncE
	.align		8
        /*00f8*/ 	.dword	_ZN34_INTERNAL_e5f2cd53_4_k_cu_1ced167d6thrust24THRUST_300001_SM_1000_NS6system6detail10sequential3seqE
	.align		8
        /*0100*/ 	.dword	_ZN34_INTERNAL_e5f2cd53_4_k_cu_1ced167d6thrust24THRUST_300001_SM_1000_NS6system3cpp3parE
	.align		8
        /*0108*/ 	.dword	_ZN34_INTERNAL_e5f2cd53_4_k_cu_1ced167d6thrust24THRUST_300001_SM_1000_NS12placeholders2_1E
	.align		8
        /*0110*/ 	.dword	_ZN34_INTERNAL_e5f2cd53_4_k_cu_1ced167d6thrust24THRUST_300001_SM_1000_NS12placeholders2_2E
	.align		8
        /*0118*/ 	.dword	_ZN34_INTERNAL_e5f2cd53_4_k_cu_1ced167d6thrust24THRUST_300001_SM_1000_NS12placeholders2_3E
	.align		8
        /*0120*/ 	.dword	_ZN34_INTERNAL_e5f2cd53_4_k_cu_1ced167d6thrust24THRUST_300001_SM_1000_NS12placeholders2_4E
	.align		8
        /*0128*/ 	.dword	_ZN34_INTERNAL_e5f2cd53_4_k_cu_1ced167d6thrust24THRUST_300001_SM_1000_NS12placeholders2_5E
	.align		8
        /*0130*/ 	.dword	_ZN34_INTERNAL_e5f2cd53_4_k_cu_1ced167d6thrust24THRUST_300001_SM_1000_NS12placeholders2_6E
	.align		8
        /*0138*/ 	.dword	_ZN34_INTERNAL_e5f2cd53_4_k_cu_1ced167d6thrust24THRUST_300001_SM_1000_NS12placeholders2_7E
	.align		8
        /*0140*/ 	.dword	_ZN34_INTERNAL_e5f2cd53_4_k_cu_1ced167d6thrust24THRUST_300001_SM_1000_NS12placeholders2_8E
	.align		8
        /*0148*/ 	.dword	_ZN34_INTERNAL_e5f2cd53_4_k_cu_1ced167d6thrust24THRUST_300001_SM_1000_NS12placeholders2_9E
	.align		8
        /*0150*/ 	.dword	_ZN34_INTERNAL_e5f2cd53_4_k_cu_1ced167d6thrust24THRUST_300001_SM_1000_NS12placeholders3_10E
	.align		8
        /*0158*/ 	.dword	_ZN34_INTERNAL_e5f2cd53_4_k_cu_1ced167d6thrust24THRUST_300001_SM_1000_NS3seqE
	.align		8
        /*0160*/ 	.dword	_ZN34_INTERNAL_e5f2cd53_4_k_cu_1ced167d6thrust24THRUST_300001_SM_1000_NS6deviceE
	.align		8
        /*0168*/ 	.dword	$str
	.align		8
        /*0170*/ 	.dword	vprintf


//--------------------- .text._ZN3cub18CUB_300001_SM_10006detail10merge_sort26DeviceMergeSortMergeKernelINS2_10policy_hubIP8DataNodeE9Policy600ES6_PNS0_8NullTypeES6_SA_m11cmp_featureS5_S9_EEvbT2_T3_T4_PT6_PT7_T5_PSE_SE_NS1_7vsmem_tE --------------------------
	.section	.text._ZN3cub18CUB_300001_SM_10006detail10merge_sort26DeviceMergeSortMergeKernelINS2_10policy_hubIP8DataNodeE9Policy600ES6_PNS0_8NullTypeES6_SA_m11cmp_featureS5_S9_EEvbT2_T3_T4_PT6_PT7_T5_PSE_SE_NS1_7vsmem_tE,"ax",@progbits
	.align	128
        .global         _ZN3cub18CUB_300001_SM_10006detail10merge_sort26DeviceMergeSortMergeKernelINS2_10policy_hubIP8DataNodeE9Policy600ES6_PNS0_8NullTypeES6_SA_m11cmp_featureS5_S9_EEvbT2_T3_T4_PT6_PT7_T5_PSE_SE_NS1_7vsmem_tE
        .type           _ZN3cub18CUB_300001_SM_10006detail10merge_sort26DeviceMergeSortMergeKernelINS2_10policy_hubIP8DataNodeE9Policy600ES6_PNS0_8NullTypeES6_SA_m11cmp_featureS5_S9_EEvbT2_T3_T4_PT6_PT7_T5_PSE_SE_NS1_7vsmem_tE,@function
        .size           _ZN3cub18CUB_300001_SM_10006detail10merge_sort26DeviceMergeSortMergeKernelINS2_10policy_hubIP8DataNodeE9Policy600ES6_PNS0_8NullTypeES6_SA_m11cmp_featureS5_S9_EEvbT2_T3_T4_PT6_PT7_T5_PSE_SE_NS1_7vsmem_tE,(.L_x_1246 - _ZN3cub18CUB_300001_SM_10006detail10merge_sort26DeviceMergeSortMergeKernelINS2_10policy_hubIP8DataNodeE9Policy600ES6_PNS0_8NullTypeES6_SA_m11cmp_featureS5_S9_EEvbT2_T3_T4_PT6_PT7_T5_PSE_SE_NS1_7vsmem_tE)
        .other          _ZN3cub18CUB_300001_SM_10006detail10merge_sort26DeviceMergeSortMergeKernelINS2_10policy_hubIP8DataNodeE9Policy600ES6_PNS0_8NullTypeES6_SA_m11cmp_featureS5_S9_EEvbT2_T3_T4_PT6_PT7_T5_PSE_SE_NS1_7vsmem_tE,@"STO_CUDA_ENTRY STV_DEFAULT"
_ZN3cub18CUB_300001_SM_10006detail10merge_sort26DeviceMergeSortMergeKernelINS2_10policy_hubIP8DataNodeE9Policy600ES6_PNS0_8NullTypeES6_SA_m11cmp_featureS5_S9_EEvbT2_T3_T4_PT6_PT7_T5_PSE_SE_NS1_7vsmem_tE:
.text._ZN3cub18CUB_300001_SM_10006detail10merge_sort26DeviceMergeSortMergeKernelINS2_10policy_hubIP8DataNodeE9Policy600ES6_PNS0_8NullTypeES6_SA_m11cmp_featureS5_S9_EEvbT2_T3_T4_PT6_PT7_T5_PSE_SE_NS1_7vsmem_tE:
[----:B------:R-:W0:Y:S01]  /*0000*/  LDC R1, c[0x0][0x37c] ;  /* 0x0000df00ff017b82 */ /* 0x000e220000000800 */
[----:B------:R-:W1:Y:S01]  /*0010*/  S2R R2, SR_CTAID.X ;  /* 0x0000000000027919 */ /* 0x000e620000002500 */
[----:B------:R-:W2:Y:S06]  /*0020*/  LDCU UR4, c[0x0][0x370] ;  /* 0x00006e00ff0477ac */ /* 0x000eac0008000800 */
[----:B------:R-:W3:Y:S01]  /*0030*/  LDC.64 R6, c[0x0][0x3c0] ;  /* 0x0000f000ff067b82 */ /* 0x000ee20000000a00 */
[----:B0-----:R-:W-:Y:S01]  /*0040*/  VIADD R1, R1, 0xffffff40 ;  /* 0xffffff4001017836 */ /* 0x001fe20000000000 */
[----:B------:R-:W0:Y:S01]  /*0050*/  S2R R46, SR_TID.X ;  /* 0x00000000002e7919 */ /* 0x000e220000002100 */
[----:B------:R-:W4:Y:S01]  /*0060*/  LDCU.64 UR6, c[0x0][0x358] ;  /* 0x00006b00ff0677ac */ /* 0x000f220008000a00 */
[----:B--2---:R-:W-:-:S06]  /*0070*/  UIADD3 UR4, UPT, UPT, UR4, -0x1, URZ ;  /* 0xffffffff04047890 */ /* 0x004fcc000fffe0ff */
[----:B-1----:R-:W-:-:S13]  /*0080*/  ISETP.GE.U32.AND P0, PT, R2, UR4, PT ;  /* 0x0000000402007c0c */ /* 0x002fda000bf06070 */
[----:B---34-:R-:W-:Y:S05]  /*0090*/  @P0 BRA `(.L_x_0) ;  /* 0x00000014007c0947 */ /* 0x018fea0003800000 */
[----:B------:R-:W1:Y:S01]  /*00a0*/  LDC.64 R8, c[0x0][0x3b8] ;  /* 0x0000ee00ff087b82 */ /* 0x000e620000000a00 */
[----:B------:R-:W-:-:S07]  /*00b0*/  IADD3 R19, P3, PT, RZ, -R6, RZ ;  /* 0x80000006ff137210 */ /* 0x000fce0007f7e0ff */
[----:B------:R-:W2:Y:S01]  /*00c0*/  LDC.64 R20, c[0x0][0x398] ;  /* 0x0000e600ff147b82 */ /* 0x000ea20000000a00 */
[----:B------:R-:W-:Y:S01]  /*00d0*/  IMAD.WIDE.U32 R12, R6, 0x80, RZ ;  /* 0x00000080060c7825 */ /* 0x000fe200078e00ff */
[----:B------:R-:W3:Y:S01]  /*00e0*/  LDCU.U8 UR4, c[0x0][0x380] ;  /* 0x00007000ff0477ac */ /* 0x000ee20008000000 */
[----:B-1----:R-:W-:-:S04]  /*00f0*/  LEA R8, P0, R2, R8, 0x3 ;  /* 0x0000000802087211 */ /* 0x002fc800078018ff */
[----:B------:R-:W-:-:S05]  /*0100*/  LEA.HI.X R9, R2, R9, RZ, 0x3, P0 ;  /* 0x0000000902097211 */ /* 0x000fca00000f1cff */
[----:B------:R-:W4:Y:S04]  /*0110*/  LDG.E.64 R10, desc[UR6][R8.64+0x8] ;  /* 0x00000806080a7981 */ /* 0x000f28000c1e1b00 */
[----:B------:R1:W5:Y:S01]  /*0120*/  LDG.E.64 R4, desc[UR6][R8.64] ;  /* 0x0000000608047981 */ /* 0x000362000c1e1b00 */
[-C--:B------:R-:W-:Y:S01]  /*0130*/  LOP3.LUT R3, R19, R2.reuse, RZ, 0xc0, !PT ;  /* 0x0000000213037212 */ /* 0x080fe200078ec0ff */
[----:B------:R-:W-:Y:S01]  /*0140*/  IMAD.SHL.U32 R17, R7, 0x80, RZ ;  /* 0x0000008007117824 */ /* 0x000fe200078e00ff */
[----:B------:R-:W-:Y:S01]  /*0150*/  LOP3.LUT R0, R19, R2, RZ, 0xfc, !PT ;  /* 0x0000000213007212 */ /* 0x000fe200078efcff */
[----:B------:R-:W-:Y:S01]  /*0160*/  IMAD.MOV.U32 R25, RZ, RZ, 0xff ;  /* 0x000000ffff197424 */ /* 0x000fe200078e00ff */
[----:B------:R-:W-:Y:S01]  /*0170*/  IADD3 R6, P2, PT, R2, -R3, RZ ;  /* 0x8000000302067210 */ /* 0x000fe20007f5e0ff */
[----:B------:R-:W-:Y:S01]  /*0180*/  IMAD.SHL.U32 R15, R3, 0x100, RZ ;  /* 0x00000100030f7824 */ /* 0x000fe200078e00ff */
[----:B------:R-:W-:Y:S01]  /*0190*/  ISETP.NE.U32.AND P1, PT, R0, -0x1, PT ;  /* 0xffffffff0000780c */ /* 0x000fe20003f25070 */
[----:B------:R-:W-:Y:S01]  /*01a0*/  IMAD.IADD R16, R13, 0x1, R17 ;  /* 0x000000010d107824 */ /* 0x000fe200078e0211 */
[----:B------:R-:W-:Y:S01]  /*01b0*/  SHF.L.U64.HI R17, R3, 0x8, RZ ;  /* 0x0000000803117819 */ /* 0x000fe200000102ff */
[----:B------:R-:W-:Y:S01]  /*01c0*/  IMAD.X R3, RZ, RZ, -0x1, P2 ;  /* 0xffffffffff037424 */ /* 0x000fe200010e06ff */
[----:B------:R-:W-:Y:S01]  /*01d0*/  LOP3.LUT R13, R12, 0xffffff00, RZ, 0xc0, !PT ;  /* 0xffffff000c0d7812 */ /* 0x000fe200078ec0ff */
[----:B---3--:R-:W-:Y:S01]  /*01e0*/  UPRMT UR4, UR4, 0x8880, URZ ;  /* 0x0000888004047896 */ /* 0x008fe200080000ff */
[----:B------:R-:W-:-:S02]  /*01f0*/  ACQBULK ;  /* 0x000000000000782e */ /* 0x000fc40000000000 */
[----:B-1----:R-:W-:Y:S01]  /*0200*/  SHF.L.U64.HI R8, R6, 0x8, R3 ;  /* 0x0000000806087819 */ /* 0x002fe20000010203 */
[----:B------:R-:W-:Y:S01]  /*0210*/  UISETP.NE.AND UP0, UPT, UR4, URZ, UPT ;  /* 0x000000ff0400728c */ /* 0x000fe2000bf05270 */
[----:B----4-:R-:W-:Y:S02]  /*0220*/  IADD3 R14, P0, PT, R10, -R15, RZ ;  /* 0x8000000f0a0e7210 */ /* 0x010fe40007f1e0ff */
[----:B--2---:R-:W-:-:S03]  /*0230*/  IADD3 R10, P4, PT, -R15, R20, RZ ;  /* 0x000000140f0a7210 */ /* 0x004fc60007f9e1ff */
[----:B------:R-:W-:Y:S01]  /*0240*/  IMAD.X R0, R11, 0x1, ~R17, P0 ;  /* 0x000000010b007824 */ /* 0x000fe200000e0e11 */
[----:B------:R-:W-:Y:S01]  /*0250*/  ISETP.NE.U32.AND P0, PT, R6, -0x1, PT ;  /* 0xffffffff0600780c */ /* 0x000fe20003f05070 */
[----:B------:R-:W-:Y:S01]  /*0260*/  IMAD.X R11, RZ, RZ, ~R7, P3 ;  /* 0x000000ffff0b7224 */ /* 0x000fe200018e0e07 */
[----:B------:R-:W-:Y:S01]  /*0270*/  ISETP.GT.U32.AND P2, PT, R10, R13, PT ;  /* 0x0000000d0a00720c */ /* 0x000fe20003f44070 */
[--C-:B------:R-:W-:Y:S01]  /*0280*/  IMAD.X R7, R21, 0x1, ~R17.reuse, P4 ;  /* 0x0000000115077824 */ /* 0x100fe200020e0e11 */
[----:B------:R-:W-:Y:S01]  /*0290*/  ISETP.NE.AND.EX P0, PT, R3, -0x1, PT, P0 ;  /* 0xffffffff0300780c */ /* 0x000fe20003f05300 */
[----:B------:R-:W-:Y:S01]  /*02a0*/  IMAD.SHL.U32 R6, R6, 0x100, RZ ;  /* 0x0000010006067824 */ /* 0x000fe200078e00ff */
[----:B-----5:R-:W-:Y:S02]  /*02b0*/  IADD3 R45, P3, PT, R4, -R15, RZ ;  /* 0x8000000f042d7210 */ /* 0x020fe40007f7e0ff */
[----:B------:R-:W-:Y:S02]  /*02c0*/  SEL R25, R25, 0x100, !P0 ;  /* 0x0000010019197807 */ /* 0x000fe40004000000 */
[----:B------:R-:W-:Y:S01]  /*02d0*/  ISETP.GT.U32.AND.EX P0, PT, R7, R16, PT, P2 ;  /* 0x000000100700720c */ /* 0x000fe20003f04120 */
[----:B------:R-:W-:Y:S01]  /*02e0*/  IMAD.X R9, R5, 0x1, ~R17, P3 ;  /* 0x0000000105097824 */ /* 0x000fe200018e0e11 */
[----:B------:R-:W-:-:S02]  /*02f0*/  IADD3 R3, P2, PT, -R45, R6, RZ ;  /* 0x000000062d037210 */ /* 0x000fc40007f5e1ff */
[----:B------:R-:W-:Y:S02]  /*0300*/  IADD3 R25, P3, P4, -R14, R25, R6 ;  /* 0x000000190e197210 */ /* 0x000fe40007c7e106 */
[-C--:B------:R-:W-:Y:S01]  /*0310*/  SEL R6, R10, R13.reuse, P0 ;  /* 0x0000000d0a067207 */ /* 0x080fe20000000000 */
[----:B------:R-:W-:Y:S01]  /*0320*/  IMAD.X R9, R8, 0x1, ~R9, P2 ;  /* 0x0000000108097824 */ /* 0x000fe200010e0e09 */
[----:B------:R-:W-:Y:S02]  /*0330*/  ISETP.NE.AND.EX P1, PT, R11, -0x1, PT, P1 ;  /* 0xffffffff0b00780c */ /* 0x000fe40003f25310 */
[----:B------:R-:W-:Y:S02]  /*0340*/  IADD3.X R0, PT, PT, ~R0, RZ, R8, P3, P4 ;  /* 0x000000ff00007210 */ /* 0x000fe40001fe8508 */
[----:B------:R-:W-:Y:S02]  /*0350*/  SEL R8, R7, R16, P0 ;  /* 0x0000001007087207 */ /* 0x000fe40000000000 */
[----:B------:R-:W-:-:S02]  /*0360*/  IADD3 R6, P0, PT, R6, -R13, RZ ;  /* 0x8000000d06067210 */ /* 0x000fc40007f1e0ff */
[C---:B------:R-:W-:Y:S02]  /*0370*/  SEL R25, R13.reuse, R25, !P1 ;  /* 0x000000190d197207 */ /* 0x040fe40004800000 */
[----:B------:R-:W-:Y:S01]  /*0380*/  ISETP.LT.U32.AND P2, PT, R13, R10, PT ;  /* 0x0000000a0d00720c */ /* 0x000fe20003f41070 */
[----:B------:R-:W-:Y:S01]  /*0390*/  IMAD.X R8, R8, 0x1, ~R16, P0 ;  /* 0x0000000108087824 */ /* 0x000fe200000e0e10 */
[C---:B------:R-:W-:Y:S02]  /*03a0*/  SEL R0, R16.reuse, R0, !P1 ;  /* 0x0000000010007207 */ /* 0x040fe40004800000 */
[-C--:B------:R-:W-:Y:S02]  /*03b0*/  ISETP.LT.U32.AND P3, PT, R3, R6.reuse, PT ;  /* 0x000000060300720c */ /* 0x080fe40003f61070 */
[----:B------:R-:W-:Y:S02]  /*03c0*/  ISETP.LT.U32.AND P0, PT, R25, R6, PT ;  /* 0x000000061900720c */ /* 0x000fe40003f01070 */
[----:B------:R-:W-:-:S02]  /*03d0*/  ISETP.LT.U32.AND.EX P2, PT, R16, R7, PT, P2 ;  /* 0x000000071000720c */ /* 0x000fc40003f41120 */
[-C--:B------:R-:W-:Y:S02]  /*03e0*/  ISETP.LT.U32.AND.EX P3, PT, R9, R8.reuse, PT, P3 ;  /* 0x000000080900720c */ /* 0x080fe40003f61130 */
[----:B------:R-:W-:Y:S02]  /*03f0*/  ISETP.LT.U32.AND.EX P0, PT, R0, R8, PT, P0 ;  /* 0x000000080000720c */ /* 0x000fe40003f01100 */
[----:B------:R-:W-:Y:S02]  /*0400*/  @!P1 SEL R14, R13, R10, P2 ;  /* 0x0000000a0d0e9207 */ /* 0x000fe40001000000 */
[-C--:B------:R-:W-:Y:S02]  /*0410*/  SEL R0, R3, R6.reuse, P3 ;  /* 0x0000000603007207 */ /* 0x080fe40001800000 */
[----:B------:R-:W-:Y:S01]  /*0420*/  SEL R25, R25, R6, P0 ;  /* 0x0000000619197207 */ /* 0x000fe20000000000 */
[----:B------:R-:W-:Y:S01]  /*0430*/  IMAD.IADD R45, R14, 0x1, -R45 ;  /* 0x000000010e2d7824 */ /* 0x000fe200078e0a2d */
[----:B------:R-:W-:-:S03]  /*0440*/  SEL R9, R9, R8, P3 ;  /* 0x0000000809097207 */ /* 0x000fc60001800000 */
[----:B------:R-:W-:Y:S01]  /*0450*/  IMAD.IADD R25, R25, 0x1, -R0 ;  /* 0x0000000119197824 */ /* 0x000fe200078e0a00 */
[----:B------:R-:W-:Y:S06]  /*0460*/  BRA.U !UP0, `(.L_x_1) ;  /* 0x0000000108707547 */ /* 0x000fec000b800000 */
[----:B------:R-:W1:Y:S01]  /*0470*/  LDC.64 R26, c[0x0][0x388] ;  /* 0x0000e200ff1a7b82 */ /* 0x000e620000000a00 */
[----:B------:R-:W-:Y:S01]  /*0480*/  IADD3 R7, P1, P2, R0, R15, R13 ;  /* 0x0000000f00077210 */ /* 0x000fe20007a3e00d */
[C---:B0-----:R-:W-:Y:S01]  /*0490*/  IMAD.IADD R3, R46.reuse, 0x1, -R45 ;  /* 0x000000012e037824 */ /* 0x041fe200078e0a2d */
[----:B------:R-:W-:Y:S02]  /*04a0*/  ISETP.GE.AND P0, PT, R46, R45, PT ;  /* 0x0000002d2e00720c */ /* 0x000fe40003f06270 */
[----:B------:R-:W-:Y:S02]  /*04b0*/  IADD3.X R9, PT, PT, R9, R17, R16, P1, P2 ;  /* 0x0000001109097210 */ /* 0x000fe40000fe4410 */
[----:B------:R-:W-:Y:S02]  /*04c0*/  SEL R7, R4, R7, !P0 ;  /* 0x0000000704077207 */ /* 0x000fe40004000000 */
[----:B------:R-:W-:Y:S02]  /*04d0*/  SEL R0, R46, R3, !P0 ;  /* 0x000000032e007207 */ /* 0x000fe40004000000 */
[----:B------:R-:W-:-:S02]  /*04e0*/  SHF.R.S32.HI R3, RZ, 0x1f, R3 ;  /* 0x0000001fff037819 */ /* 0x000fc40000011403 */
[----:B------:R-:W-:Y:S02]  /*04f0*/  SEL R9, R5, R9, !P0 ;  /* 0x0000000905097207 */ /* 0x000fe40004000000 */
[----:B------:R-:W-:Y:S02]  /*0500*/  IADD3 R5, P1, PT, R0, R7, RZ ;  /* 0x0000000700057210 */ /* 0x000fe40007f3e0ff */
[----:B------:R-:W-:-:S05]  /*0510*/  SEL R0, R3, RZ, P0 ;  /* 0x000000ff03007207 */ /* 0x000fca0000000000 */
[----:B------:R-:W-:Y:S02]  /*0520*/  IMAD.X R0, R0, 0x1, R9, P1 ;  /* 0x0000000100007824 */ /* 0x000fe400008e0609 */
[----:B-1----:R-:W-:-:S04]  /*0530*/  IMAD.WIDE.U32 R26, R5, 0x60, R26 ;  /* 0x00000060051a7825 */ /* 0x002fc800078e001a */
[----:B------:R-:W-:-:S04]  /*0540*/  IMAD R3, R0, 0x60, RZ ;  /* 0x0000006000037824 */ /* 0x000fc800078e02ff */
[----:B------:R-:W-:-:S05]  /*0550*/  IMAD.IADD R27, R27, 0x1, R3 ;  /* 0x000000011b1b7824 */ /* 0x000fca00078e0203 */
[----:B------:R0:W5:Y:S04]  /*0560*/  LDG.E R0, desc[UR6][R26.64+0x50] ;  /* 0x000050061a007981 */ /* 0x000168000c1e1900 */
[----:B------:R0:W5:Y:S04]  /*0570*/  LDG.E.64 R28, desc[UR6][R26.64+0x58] ;  /* 0x000058061a1c7981 */ /* 0x000168000c1e1b00 */
        /* <DEDUP_REMOVED lines=9> */
[----:B------:R0:W5:Y:S01]  /*0610*/  LDG.E.64 R22, desc[UR6][R26.64+0x48] ;  /* 0x000048061a167981 */ /* 0x000162000c1e1b00 */
[----:B------:R-:W-:Y:S05]  /*0620*/  BRA `(.L_x_2) ;  /* 0x00000000006c7947 */ /* 0x000fea0003800000 */
.L_x_1:
[----:B------:R-:W1:Y:S01]  /*0630*/  LDC.64 R26, c[0x0][0x3a0] ;  /* 0x0000e800ff1a7b82 */ /* 0x000e620000000a00 */
[----:B0-----:R-:W-:Y:S01]  /*0640*/  IMAD.IADD R3, R46, 0x1, -R45 ;  /* 0x000000012e037824 */ /* 0x001fe200078e0a2d */
[----:B------:R-:W-:Y:S02]  /*0650*/  IADD3 R13, P0, P1, R0, R15, R13 ;  /* 0x0000000f000d7210 */ /* 0x000fe4000791e00d */
[----:B------:R-:W-:Y:S02]  /*0660*/  ISETP.GE.AND P2, PT, R46, R45, PT ;  /* 0x0000002d2e00720c */ /* 0x000fe40003f46270 */
[----:B------:R-:W-:Y:S02]  /*0670*/  IADD3.X R9, PT, PT, R9, R17, R16, P0, P1 ;  /* 0x0000001109097210 */ /* 0x000fe400007e2410 */
[----:B------:R-:W-:Y:S02]  /*0680*/  SEL R13, R4, R13, !P2 ;  /* 0x0000000d040d7207 */ /* 0x000fe40005000000 */
[----:B------:R-:W-:-:S02]  /*0690*/  SEL R0, R46, R3, !P2 ;  /* 0x000000032e007207 */ /* 0x000fc40005000000 */
[----:B------:R-:W-:Y:S02]  /*06a0*/  SHF.R.S32.HI R3, RZ, 0x1f, R3 ;  /* 0x0000001fff037819 */ /* 0x000fe40000011403 */
[----:B------:R-:W-:Y:S02]  /*06b0*/  IADD3 R13, P0, PT, R0, R13, RZ ;  /* 0x0000000d000d7210 */ /* 0x000fe40007f1e0ff */
[----:B------:R-:W-:Y:S02]  /*06c0*/  SEL R9, R5, R9, !P2 ;  /* 0x0000000905097207 */ /* 0x000fe40005000000 */
        /* <DEDUP_REMOVED lines=16> */
[----:B------:R1:W5:Y:S02]  /*07d0*/  LDG.E.64 R22, desc[UR6][R26.64+0x48] ;  /* 0x000048061a167981 */ /* 0x000364000c1e1b00 */
.L_x_2:
[----:B------:R-:W2:Y:S01]  /*07e0*/  S2R R24, SR_CgaCtaId ;  /* 0x0000000000187919 */ /* 0x000ea20000008800 */
[----:B------:R-:W-:-:S04]  /*07f0*/  MOV R49, 0x400 ;  /* 0x0000040000317802 */ /* 0x000fc80000000f00 */
[----:B--2---:R-:W-:-:S05]  /*0800*/  LEA R49, R24, R49, 0x18 ;  /* 0x0000003118317211 */ /* 0x004fca00078ec0ff */
[----:B------:R-:W-:-:S05]  /*0810*/  IMAD R3, R46, 0x60, R49 ;  /* 0x000000602e037824 */ /* 0x000fca00078e0231 */
[----:B-----5:R-:W-:Y:S04]  /*0820*/  STS.128 [R3], R4 ;  /* 0x0000000403007388 */ /* 0x020fe80000000c00 */
[----:B------:R-:W-:Y:S04]  /*0830*/  STS.128 [R3+0x10], R8 ;  /* 0x0000100803007388 */ /* 0x000fe80000000c00 */
[----:B------:R-:W-:Y:S04]  /*0840*/  STS.128 [R3+0x20], R12 ;  /* 0x0000200c03007388 */ /* 0x000fe80000000c00 */
[----:B------:R-:W-:Y:S04]  /*0850*/  STS.128 [R3+0x30], R16 ;  /* 0x0000301003007388 */ /* 0x000fe80000000c00 */
[----:B------:R-:W-:Y:S04]  /*0860*/  STS.128 [R3+0x40], R20 ;  /* 0x0000401403007388 */ /* 0x000fe80000000c00 */
[----:B------:R-:W-:Y:S04]  /*0870*/  STS.64 [R3+0x58], R28 ;  /* 0x0000581c03007388 */ /* 0x000fe80000000a00 */
[----:B------:R2:W-:Y:S01]  /*0880*/  STS [R3+0x50], R0 ;  /* 0x0000500003007388 */ /* 0x0005e20000000800 */
[----:B------:R-:W-:Y:S01]  /*0890*/  BAR.SYNC.DEFER_BLOCKING 0x0 ;  /* 0x0000000000007b1d */ /* 0x000fe20000010000 */
[----:B--2---:R-:W-:-:S07]  /*08a0*/  IMAD.IADD R3, R45, 0x1, R25 ;  /* 0x000000012d037824 */ /* 0x004fce00078e0219 */
[----:B------:R-:W-:Y:S01]  /*08b0*/  PREEXIT ;  /* 0x000000000000782d */ /* 0x000fe20000000000 */
[----:B------:R-:W-:Y:S01]  /*08c0*/  BSSY.RECONVERGENT B0, `(.L_x_3) ;  /* 0x000003f000007945 */ /* 0x000fe20003800200 */
[----:B------:R-:W-:-:S04]  /*08d0*/  VIMNMX R54, PT, PT, R3, R46, PT ;  /* 0x0000002e03367248 */ /* 0x000fc80003fe0100 */
[C---:B------:R-:W-:Y:S01]  /*08e0*/  ISETP.GE.AND P0, PT, R54.reuse, R25, PT ;  /* 0x000000193600720c */ /* 0x040fe20003f06270 */
[----:B------:R-:W-:Y:S01]  /*08f0*/  IMAD.IADD R0, R54, 0x1, -R25 ;  /* 0x0000000136007824 */ /* 0x000fe200078e0a19 */
[----:B------:R-:W-:-:S04]  /*0900*/  VIMNMX R55, PT, PT, R45, R54, PT ;  /* 0x000000362d377248 */ /* 0x000fc80003fe0100 */
[----:B------:R-:W-:-:S04]  /*0910*/  SEL R0, R0, RZ, P0 ;  /* 0x000000ff00007207 */ /* 0x000fc80000000000 */
[----:B------:R-:W-:-:S13]  /*0920*/  ISETP.GE.AND P0, PT, R0, R55, PT ;  /* 0x000000370000720c */ /* 0x000fda0003f06270 */
[----:B------:R-:W-:Y:S05]  /*0930*/  @P0 BRA `(.L_x_4) ;  /* 0x0000000000dc0947 */ /* 0x000fea0003800000 */
[----:B------:R-:W2:Y:S01]  /*0940*/  LDC R56, c[0x0][0x3b0] ;  /* 0x0000ec00ff387b82 */ /* 0x000ea20000000800 */
[----:B------:R-:W-:Y:S02]  /*0950*/  IMAD.IADD R57, R45, 0x1, R54 ;  /* 0x000000012d397824 */ /* 0x000fe400078e0236 */
[----:B--2---:R-:W-:-:S07]  /*0960*/  IMAD R56, R56, 0x8, R1 ;  /* 0x0000000838387824 */ /* 0x004fce00078e0201 */
.L_x_5:
[----:B------:R-:W-:-:S05]  /*0970*/  IMAD.IADD R4, R55, 0x1, -R0 ;  /* 0x0000000137047824 */ /* 0x000fca00078e0a00 */
[----:B------:R-:W-:-:S04]  /*0980*/  LEA.HI R5, R4, R4, RZ, 0x1 ;  /* 0x0000000404057211 */ /* 0x000fc800078f08ff */
[----:B------:R-:W-:-:S04]  /*0990*/  LEA.HI.SX32 R58, R5, R0, 0x1f ;  /* 0x00000000053a7211 */ /* 0x000fc800078ffaff */
[----:B------:R-:W-:Y:S01]  /*09a0*/  LOP3.LUT R8, RZ, R58, RZ, 0x33, !PT ;  /* 0x0000003aff087212 */ /* 0x000fe200078e33ff */
[----:B------:R-:W-:-:S04]  /*09b0*/  IMAD R59, R58, 0x60, R49 ;  /* 0x000000603a3b7824 */ /* 0x000fc800078e0231 */
[----:B------:R-:W-:Y:S01]  /*09c0*/  IMAD.IADD R20, R57, 0x1, R8 ;  /* 0x0000000139147824 */ /* 0x000fe200078e0208 */
[----:B------:R-:W2:Y:S03]  /*09d0*/  LDS.128 R4, [R59] ;  /* 0x000000003b047984 */ /* 0x000ea60000000c00 */
[----:B------:R-:W-:Y:S01]  /*09e0*/  IMAD R60, R20, 0x60, R49 ;  /* 0x00000060143c7824 */ /* 0x000fe200078e0231 */
[----:B------:R-:W3:Y:S04]  /*09f0*/  LDS.128 R8, [R59+0x10] ;  /* 0x000010003b087984 */ /* 0x000ee80000000c00 */
[----:B------:R-:W4:Y:S04]  /*0a00*/  LDS.128 R12, [R59+0x20] ;  /* 0x000020003b0c7984 */ /* 0x000f280000000c00 */
[----:B------:R-:W5:Y:S04]  /*0a10*/  LDS.128 R16, [R59+0x30] ;  /* 0x000030003b107984 */ /* 0x000f680000000c00 */
[----:B------:R-:W5:Y:S04]  /*0a20*/  LDS.128 R20, [R59+0x40] ;  /* 0x000040003b147984 */ /* 0x000f680000000c00 */
[----:B------:R-:W5:Y:S04]  /*0a30*/  LDS R44, [R59+0x50] ;  /* 0x000050003b2c7984 */ /* 0x000f680000000800 */
[----:B------:R-:W5:Y:S04]  /*0a40*/  LDS.64 R50, [R59+0x58] ;  /* 0x000058003b327984 */ /* 0x000f680000000a00 */
[----:B01----:R-:W0:Y:S04]  /*0a50*/  LDS.128 R24, [R60] ;  /* 0x000000003c187984 */ /* 0x003e280000000c00 */
[----:B------:R-:W1:Y:S04]  /*0a60*/  LDS.128 R28, [R60+0x10] ;  /* 0x000010003c1c7984 */ /* 0x000e680000000c00 */
[----:B------:R-:W1:Y:S04]  /*0a70*/  LDS.128 R32, [R60+0x20] ;  /* 0x000020003c207984 */ /* 0x000e680000000c00 */
[----:B------:R-:W-:Y:S04]  /*0a80*/  LDS R48, [R60+0x50] ;  /* 0x000050003c307984 */ /* 0x000fe80000000800 */
[----:B------:R-:W1:Y:S04]  /*0a90*/  LDS.128 R36, [R60+0x30] ;  /* 0x000030003c247984 */ /* 0x000e680000000c00 */
[----:B------:R-:W-:Y:S04]  /*0aa0*/  LDS.64 R52, [R60+0x58] ;  /* 0x000058003c347984 */ /* 0x000fe80000000a00 */
[----:B------:R-:W1:Y:S04]  /*0ab0*/  LDS.128 R40, [R60+0x40] ;  /* 0x000040003c287984 */ /* 0x000e680000000c00 */
[----:B--2---:R2:W-:Y:S04]  /*0ac0*/  STL.64 [R1], R4 ;  /* 0x0000000401007387 */ /* 0x0045e80000100a00 */
[----:B------:R2:W-:Y:S04]  /*0ad0*/  STL.64 [R1+0x8], R6 ;  /* 0x0000080601007387 */ /* 0x0005e80000100a00 */
[----:B---3--:R3:W-:Y:S04]  /*0ae0*/  STL.64 [R1+0x10], R8 ;  /* 0x0000100801007387 */ /* 0x0087e80000100a00 */
[----:B------:R3:W-:Y:S04]  /*0af0*/  STL.64 [R1+0x18], R10 ;  /* 0x0000180a01007387 */ /* 0x0007e80000100a00 */
[----:B----4-:R3:W-:Y:S04]  /*0b00*/  STL.64 [R1+0x20], R12 ;  /* 0x0000200c01007387 */ /* 0x0107e80000100a00 */
[----:B------:R3:W-:Y:S04]  /*0b10*/  STL.64 [R1+0x28], R14 ;  /* 0x0000280e01007387 */ /* 0x0007e80000100a00 */
[----:B-----5:R3:W-:Y:S04]  /*0b20*/  STL.64 [R1+0x30], R16 ;  /* 0x0000301001007387 */ /* 0x0207e80000100a00 */
[----:B------:R3:W-:Y:S04]  /*0b30*/  STL.64 [R1+0x38], R18 ;  /* 0x0000381201007387 */ /* 0x0007e80000100a00 */
[----:B------:R3:W-:Y:S04]  /*0b40*/  STL.64 [R1+0x40], R20 ;  /* 0x0000401401007387 */ /* 0x0007e80000100a00 */
[----:B------:R3:W-:Y:S04]  /*0b50*/  STL.64 [R1+0x48], R22 ;  /* 0x0000481601007387 */ /* 0x0007e80000100a00 */
[----:B------:R3:W-:Y:S04]  /*0b60*/  STL [R1+0x50], R44 ;  /* 0x0000502c01007387 */ /* 0x0007e80000100800 */
[----:B------:R3:W-:Y:S04]  /*0b70*/  STL.64 [R1+0x58], R50 ;  /* 0x0000583201007387 */ /* 0x0007e80000100a00 */
[----:B0-----:R3:W-:Y:S04]  /*0b80*/  STL.64 [R1+0x60], R24 ;  /* 0x0000601801007387 */ /* 0x0017e80000100a00 */
[----:B------:R3:W-:Y:S04]  /*0b90*/  STL.64 [R1+0x68], R26 ;  /* 0x0000681a01007387 */ /* 0x0007e80000100a00 */
[----:B-1----:R3:W-:Y:S04]  /*0ba0*/  STL.64 [R1+0x70], R28 ;  /* 0x0000701c01007387 */ /* 0x0027e80000100a00 */
[----:B------:R3:W-:Y:S04]  /*0bb0*/  STL.64 [R1+0x78], R30 ;  /* 0x0000781e01007387 */ /* 0x0007e80000100a00 */
[----:B------:R3:W-:Y:S04]  /*0bc0*/  STL.64 [R1+0x80], R32 ;  /* 0x0000802001007387 */ /* 0x0007e80000100a00 */
[----:B------:R3:W-:Y:S04]  /*0bd0*/  STL.64 [R1+0x88], R34 ;  /* 0x0000882201007387 */ /* 0x0007e80000100a00 */
[----:B------:R3:W-:Y:S04]  /*0be0*/  STL.64 [R1+0x90], R36 ;  /* 0x0000902401007387 */ /* 0x0007e80000100a00 */
[----:B------:R3:W-:Y:S04]  /*0bf0*/  STL.64 [R1+0x98], R38 ;  /* 0x0000982601007387 */ /* 0x0007e80000100a00 */
[----:B------:R3:W-:Y:S04]  /*0c00*/  STL.64 [R1+0xa0], R40 ;  /* 0x0000a02801007387 */ /* 0x0007e80000100a00 */
[----:B------:R3:W-:Y:S04]  /*0c10*/  STL.64 [R1+0xa8], R42 ;  /* 0x0000a82a01007387 */ /* 0x0007e80000100a00 */
[----:B------:R3:W-:Y:S04]  /*0c20*/  STL [R1+0xb0], R48 ;  /* 0x0000b03001007387 */ /* 0x0007e80000100800 */
[----:B------:R3:W-:Y:S04]  /*0c30*/  STL.64 [R1+0xb8], R52 ;  /* 0x0000b83401007387 */ /* 0x0007e80000100a00 */
[----:B--2---:R-:W2:Y:S04]  /*0c40*/  LDL.64 R4, [R56+0x60] ;  /* 0x0000600038047983 */ /* 0x004ea80000100a00 */
[----:B------:R-:W2:Y:S02]  /*0c50*/  LDL.64 R6, [R56] ;  /* 0x0000000038067983 */ /* 0x000ea40000100a00 */
[----:B--2---:R-:W-:-:S06]  /*0c60*/  DSETP.GEU.AND P0, PT, R4, R6, PT ;  /* 0x000000060400722a */ /* 0x004fcc0003f0e000 */
[----:B------:R-:W-:-:S08]  /*0c70*/  SEL R55, R55, R58, P0 ;  /* 0x0000003a37377207 */ /* 0x000fd00000000000 */
[----:B------:R-:W-:-:S05]  /*0c80*/  @P0 VIADD R0, R58, 0x1 ;  /* 0x000000013a000836 */ /* 0x000fca0000000000 */
[----:B------:R-:W-:-:S13]  /*0c90*/  ISETP.GE.AND P0, PT, R0, R55, PT ;  /* 0x000000370000720c */ /* 0x000fda0003f06270 */
[----:B---3--:R-:W-:Y:S05]  /*0ca0*/  @!P0 BRA `(.L_x_5) ;  /* 0xfffffffc00308947 */ /* 0x008fea000383ffff */
.L_x_4:
[----:B------:R-:W-:Y:S05]  /*0cb0*/  BSYNC.RECONVERGENT B0 ;  /* 0x0000000000007941 */ /* 0x000fea0003800200 */
.L_x_3:
[----:B------:R-:W-:Y:S01]  /*0cc0*/  IADD3 R54, PT, PT, R45, R54, -R0 ;  /* 0x000000362d367210 */ /* 0x000fe20007ffe800 */
[--C-:B------:R-:W-:Y:S01]  /*0cd0*/  IMAD R55, R0, 0x60, R49.reuse ;  /* 0x0000006000377824 */ /* 0x100fe200078e0231 */
[----:B------:R-:W-:Y:S02]  /*0ce0*/  BSSY.RECONVERGENT B0, `(.L_x_6) ;  /* 0x0000049000007945 */ /* 0x000fe40003800200 */
[C---:B------:R-:W-:Y:S01]  /*0cf0*/  ISETP.GE.AND P0, PT, R54.reuse, R3, PT ;  /* 0x000000033600720c */ /* 0x040fe20003f06270 */
[----:B------:R-:W-:Y:S01]  /*0d00*/  IMAD R49, R54, 0x60, R49 ;  /* 0x0000006036317824 */ /* 0x000fe200078e0231 */
[----:B------:R-:W2:Y:S04]  /*0d10*/  LDS.128 R4, [R55] ;  /* 0x0000000037047984 */ /* 0x000ea80000000c00 */
        /* <DEDUP_REMOVED lines=9> */
[----:B------:R-:W1:Y:S04]  /*0db0*/  LDS.128 R36, [R49+0x30] ;  /* 0x0000300031247984 */ /* 0x000e680000000c00 */
[----:B------:R-:W1:Y:S04]  /*0dc0*/  LDS.128 R40, [R49+0x40] ;  /* 0x0000400031287984 */ /* 0x000e680000000c00 */
[----:B------:R-:W1:Y:S04]  /*0dd0*/  LDS R48, [R49+0x50] ;  /* 0x0000500031307984 */ /* 0x000e680000000800 */
[----:B------:R-:W1:Y:S04]  /*0de0*/  LDS.64 R52, [R49+0x58] ;  /* 0x0000580031347984 */ /* 0x000e680000000a00 */
        /* <DEDUP_REMOVED lines=23> */
[----:B------:R2:W-:Y:S01]  /*0f60*/  STL.64 [R1+0xb8], R52 ;  /* 0x0000b83401007387 */ /* 0x0005e20000100a00 */
[----:B------:R-:W-:Y:S05]  /*0f70*/  @P0 BRA `(.L_x_7) ;  /* 0x0000000000200947 */ /* 0x000fea0003800000 */
[----:B------:R-:W-:-:S13]  /*0f80*/  ISETP.GE.AND P0, PT, R0, R45, PT ;  /* 0x0000002d0000720c */ /* 0x000fda0003f06270 */
[----:B------:R-:W-:Y:S05]  /*0f90*/  @P0 BRA `(.L_x_8) ;  /* 0x0000000000740947 */ /* 0x000fea0003800000 */
[----:B------:R-:W0:Y:S02]  /*0fa0*/  LDC R0, c[0x0][0x3b0] ;  /* 0x0000ec00ff007b82 */ /* 0x000e240000000800 */
[----:B0-----:R-:W-:-:S05]  /*0fb0*/  IMAD R0, R0, 0x8, R1 ;  /* 0x0000000800007824 */ /* 0x001fca00078e0201 */
[----:B------:R-:W3:Y:S04]  /*0fc0*/  LDL.64 R54, [R0+0x60] ;  /* 0x0000600000367983 */ /* 0x000ee80000100a00 */
[----:B------:R-:W3:Y:S02]  /*0fd0*/  LDL.64 R56, [R0] ;  /* 0x0000000000387983 */ /* 0x000ee40000100a00 */
[----:B---3--:R-:W-:-:S14]  /*0fe0*/  DSETP.GEU.AND P0, PT, R54, R56, PT ;  /* 0x000000383600722a */ /* 0x008fdc0003f0e000 */
[----:B------:R-:W-:Y:S05]  /*0ff0*/  @!P0 BRA `(.L_x_8) ;  /* 0x00000000005c8947 */ /* 0x000fea0003800000 */
.L_x_7:
[----:B--2---:R-:W-:Y:S02]  /*1000*/  IMAD.MOV.U32 R24, RZ, RZ, R4 ;  /* 0x000000ffff187224 */ /* 0x004fe400078e0004 */
[----:B------:R-:W-:Y:S02]  /*1010*/  IMAD.MOV.U32 R25, RZ, RZ, R5 ;  /* 0x000000ffff197224 */ /* 0x000fe400078e0005 */
[----:B------:R-:W-:Y:S02]  /*1020*/  IMAD.MOV.U32 R26, RZ, RZ, R6 ;  /* 0x000000ffff1a7224 */ /* 0x000fe400078e0006 */
[----:B------:R-:W-:Y:S02]  /*1030*/  IMAD.MOV.U32 R27, RZ, RZ, R7 ;  /* 0x000000ffff1b7224 */ /* 0x000fe400078e0007 */
[----:B------:R-:W-:Y:S02]  /*1040*/  IMAD.MOV.U32 R28, RZ, RZ, R8 ;  /* 0x000000ffff1c7224 */ /* 0x000fe400078e0008 */
[----:B------:R-:W-:-:S02]  /*1050*/  IMAD.MOV.U32 R29, RZ, RZ, R9 ;  /* 0x000000ffff1d7224 */ /* 0x000fc400078e0009 */
[----:B------:R-:W-:Y:S02]  /*1060*/  IMAD.MOV.U32 R30, RZ, RZ, R10 ;  /* 0x000000ffff1e7224 */ /* 0x000fe400078e000a */
        /* <DEDUP_REMOVED lines=15> */
[----:B------:R-:W-:-:S07]  /*1160*/  IMAD.MOV.U32 R53, RZ, RZ, R51 ;  /* 0x000000ffff357224 */ /* 0x000fce00078e0033 */
.L_x_8:
[----:B------:R-:W-:Y:S05]  /*1170*/  BSYNC.RECONVERGENT B0 ;  /* 0x0000000000007941 */ /* 0x000fea0003800200 */
.L_x_6:
[----:B------:R-:W0:Y:S01]  /*1180*/  S2R R3, SR_CgaCtaId ;  /* 0x0000000000037919 */ /* 0x000e220000008800 */
[----:B------:R-:W-:Y:S01]  /*1190*/  MOV R0, 0x400 ;  /* 0x0000040000007802 */ /* 0x000fe20000000f00 */
[----:B------:R-:W-:Y:S03]  /*11a0*/  BAR.SYNC.DEFER_BLOCKING 0x0 ;  /* 0x0000000000007b1d */ /* 0x000fe60000010000 */
[----:B0-----:R-:W-:-:S03]  /*11b0*/  LEA R45, R3, R0, 0x18 ;  /* 0x00000000032d7211 */ /* 0x001fc600078ec0ff */
[----:B------:R-:W-:Y:S05]  /*11c0*/  BRA.U !UP0, `(.L_x_9) ;  /* 0x0000000108987547 */ /* 0x000fea000b800000 */
[----:B------:R-:W0:Y:S01]  /*11d0*/  S2R R3, SR_LANEID ;  /* 0x0000000000037919 */ /* 0x000e220000000000 */
[----:B------:R-:W-:Y:S01]  /*11e0*/  LOP3.LUT R0, R46, 0x3e0, RZ, 0xc0, !PT ;  /* 0x000003e02e007812 */ /* 0x000fe200078ec0ff */
[----:B------:R-:W-:-:S04]  /*11f0*/  IMAD.MOV.U32 R47, RZ, RZ, RZ ;  /* 0x000000ffff2f7224 */ /* 0x000fc800078e00ff */
[----:B0-----:R-:W-:Y:S02]  /*1200*/  IMAD.IADD R0, R0, 0x1, R3 ;  /* 0x0000000100007824 */ /* 0x001fe400078e0203 */
[----:B------:R-:W-:-:S04]  /*1210*/  IMAD.WIDE.U32 R2, R2, 0x100, R46 ;  /* 0x0000010002027825 */ /* 0x000fc800078e002e */
[----:B------:R-:W-:-:S05]  /*1220*/  IMAD R45, R0, 0x60, R45 ;  /* 0x00000060002d7824 */ /* 0x000fca00078e022d */
[----:B------:R2:W-:Y:S04]  /*1230*/  STS.128 [R45], R24 ;  /* 0x000000182d007388 */ /* 0x0005e80000000c00 */
[----:B------:R0:W-:Y:S04]  /*1240*/  STS.128 [R45+0x10], R28 ;  /* 0x0000101c2d007388 */ /* 0x0001e80000000c00 */
[----:B------:R-:W-:Y:S04]  /*1250*/  STS.128 [R45+0x20], R32 ;  /* 0x000020202d007388 */ /* 0x000fe80000000c00 */
[----:B------:R-:W-:Y:S04]  /*1260*/  STS.128 [R45+0x30], R36 ;  /* 0x000030242d007388 */ /* 0x000fe80000000c00 */
[----:B------:R-:W-:Y:S01]  /*1270*/  STS.128 [R45+0x40], R40 ;  /* 0x000040282d007388 */ /* 0x000fe20000000c00 */
[----:B--2---:R-:W1:Y:S03]  /*1280*/  LDC.64 R26, c[0x0][0x3a0] ;  /* 0x0000e800ff1a7b82 */ /* 0x004e660000000a00 */
[----:B------:R-:W-:Y:S01]  /*1290*/  STS.64 [R45+0x58], R52 ;  /* 0x000058342d007388 */ /* 0x000fe20000000a00 */
[----:B0-----:R-:W-:-:S03]  /*12a0*/  IMAD R31, R3, 0x60, RZ ;  /* 0x00000060031f7824 */ /* 0x001fc600078e02ff */
[----:B------:R-:W-:Y:S01]  /*12b0*/  STS [R45+0x50], R48 ;  /* 0x000050302d007388 */ /* 0x000fe20000000800 */
[----:B------:R-:W-:-:S03]  /*12c0*/  NOP ;  /* 0x0000000000007918 */ /* 0x000fc60000000000 */
[----:B------:R-:W0:Y:S04]  /*12d0*/  LDS.128 R20, [R45] ;  /* 0x000000002d147984 */ /* 0x000e280000000c00 */
[----:B------:R-:W2:Y:S04]  /*12e0*/  LDS.128 R16, [R45+0x10] ;  /* 0x000010002d107984 */ /* 0x000ea80000000c00 */
[----:B------:R-:W3:Y:S01]  /*12f0*/  LDS.128 R12, [R45+0x20] ;  /* 0x000020002d0c7984 */ /* 0x000ee20000000c00 */
[----:B-1----:R-:W-:-:S03]  /*1300*/  IMAD.WIDE.U32 R2, R2, 0x60, R26 ;  /* 0x0000006002027825 */ /* 0x002fc600078e001a */
[----:B------:R-:W1:Y:S01]  /*1310*/  LDS.128 R8, [R45+0x30] ;  /* 0x000030002d087984 */ /* 0x000e620000000c00 */
[----:B------:R-:W-:-:S03]  /*1320*/  IMAD.IADD R3, R3, 0x1, R31 ;  /* 0x0000000103037824 */ /* 0x000fc600078e021f */
[----:B------:R-:W4:Y:S04]  /*1330*/  LDS.128 R4, [R45+0x40] ;  /* 0x000040002d047984 */ /* 0x000f280000000c00 */
[----:B------:R-:W5:Y:S04]  /*1340*/  LDS R29, [R45+0x50] ;  /* 0x000050002d1d7984 */ /* 0x000f680000000800 */
[----:B------:R-:W5:Y:S04]  /*1350*/  LDS.64 R24, [R45+0x58] ;  /* 0x000058002d187984 */ /* 0x000f680000000a00 */
[----:B0-----:R-:W-:Y:S04]  /*1360*/  STG.E.64 desc[UR6][R2.64], R20 ;  /* 0x0000001402007986 */ /* 0x001fe8000c101b06 */
[----:B------:R-:W-:Y:S04]  /*1370*/  STG.E.64 desc[UR6][R2.64+0x8], R22 ;  /* 0x0000081602007986 */ /* 0x000fe8000c101b06 */
[----:B--2---:R-:W-:Y:S04]  /*1380*/  STG.E.64 desc[UR6][R2.64+0x10], R16 ;  /* 0x0000101002007986 */ /* 0x004fe8000c101b06 */
[----:B------:R-:W-:Y:S04]  /*1390*/  STG.E.64 desc[UR6][R2.64+0x18], R18 ;  /* 0x0000181202007986 */ /* 0x000fe8000c101b06 */
[----:B---3--:R-:W-:Y:S04]  /*13a0*/  STG.E.64 desc[UR6][R2.64+0x20], R12 ;  /* 0x0000200c02007986 */ /* 0x008fe8000c101b06 */
[----:B------:R-:W-:Y:S04]  /*13b0*/  STG.E.64 desc[UR6][R2.64+0x28], R14 ;  /* 0x0000280e02007986 */ /* 0x000fe8000c101b06 */
[----:B-1----:R-:W-:Y:S04]  /*13c0*/  STG.E.64 desc[UR6][R2.64+0x30], R8 ;  /* 0x0000300802007986 */ /* 0x002fe8000c101b06 */
[----:B------:R-:W-:Y:S04]  /*13d0*/  STG.E.64 desc[UR6][R2.64+0x38], R10 ;  /* 0x0000380a02007986 */ /* 0x000fe8000c101b06 */
[----:B----4-:R-:W-:Y:S04]  /*13e0*/  STG.E.64 desc[UR6][R2.64+0x40], R4 ;  /* 0x0000400402007986 */ /* 0x010fe8000c101b06 */
[----:B------:R-:W-:Y:S04]  /*13f0*/  STG.E.64 desc[UR6][R2.64+0x48], R6 ;  /* 0x0000480602007986 */ /* 0x000fe8000c101b06 */
[----:B-----5:R-:W-:Y:S04]  /*1400*/  STG.E desc[UR6][R2.64+0x50], R29 ;  /* 0x0000501d02007986 */ /* 0x020fe8000c101906 */
[----:B------:R-:W-:Y:S01]  /*1410*/  STG.E.64 desc[UR6][R2.64+0x58], R24 ;  /* 0x0000581802007986 */ /* 0x000fe2000c101b06 */
[----:B------:R-:W-:Y:S05]  /*1420*/  EXIT ;  /* 0x000000000000794d */ /* 0x000fea0003800000 */
.L_x_9:
        /* <DEDUP_REMOVED lines=38> */
.L_x_0:
[----:B------:R-:W1:Y:S01]  /*1690*/  LDC.64 R10, c[0x0][0x3b8] ;  /* 0x0000ee00ff0a7b82 */ /* 0x000e620000000a00 */
[----:B------:R-:W-:Y:S01]  /*16a0*/  IADD3 R3, P2, PT, RZ, -R6, RZ ;  /* 0x80000006ff037210 */ /* 0x000fe20007f5e0ff */
[----:B------:R-:W2:Y:S06]  /*16b0*/  LDCU.U8 UR4, c[0x0][0x380] ;  /* 0x00007000ff0477ac */ /* 0x000eac0008000000 */
[----:B------:R-:W3:Y:S01]  /*16c0*/  LDC.64 R18, c[0x0][0x398] ;  /* 0x0000e600ff127b82 */ /* 0x000ee20000000a00 */
[----:B-1----:R-:W-:-:S04]  /*16d0*/  LEA R10, P0, R2, R10, 0x3 ;  /* 0x0000000a020a7211 */ /* 0x002fc800078018ff */
[----:B------:R-:W-:-:S05]  /*16e0*/  LEA.HI.X R11, R2, R11, RZ, 0x3, P0 ;  /* 0x0000000b020b7211 */ /* 0x000fca00000f1cff */
[----:B------:R-:W4:Y:S04]  /*16f0*/  LDG.E.64 R8, desc[UR6][R10.64+0x8] ;  /* 0x000008060a087981 */ /* 0x000f28000c1e1b00 */
[----:B------:R1:W5:Y:S01]  /*1700*/  LDG.E.64 R4, desc[UR6][R10.64] ;  /* 0x000000060a047981 */ /* 0x000362000c1e1b00 */
[CC--:B------:R-:W-:Y:S01]  /*1710*/  LOP3.LUT R13, R3.reuse, R2.reuse, RZ, 0xc0, !PT ;  /* 0x00000002030d7212 */ /* 0x0c0fe200078ec0ff */
[----:B--2---:R-:W-:Y:S01]  /*1720*/  UPRMT UR4, UR4, 0x8880, URZ ;  /* 0x0000888004047896 */ /* 0x004fe200080000ff */
[----:B------:R-:W-:Y:S01]  /*1730*/  LOP3.LUT R3, R3, R2, RZ, 0xfc, !PT ;  /* 0x0000000203037212 */ /* 0x000fe200078efcff */
[----:B------:R-:W-:Y:S01]  /*1740*/  BSSY.RECONVERGENT B0, `(.L_x_10) ;  /* 0x000006f000007945 */ /* 0x000fe20003800200 */
[C---:B------:R-:W-:Y:S01]  /*1750*/  SHF.L.U64.HI R15, R13.reuse, 0x8, RZ ;  /* 0x000000080d0f7819 */ /* 0x040fe200000102ff */
[----:B------:R-:W-:Y:S01]  /*1760*/  IMAD.SHL.U32 R17, R13, 0x100, RZ ;  /* 0x000001000d117824 */ /* 0x000fe200078e00ff */
[----:B------:R-:W-:Y:S01]  /*1770*/  IADD3 R13, P3, PT, R2, -R13, RZ ;  /* 0x8000000d020d7210 */ /* 0x000fe20007f7e0ff */
[----:B------:R-:W-:Y:S01]  /*1780*/  UISETP.NE.AND UP0, UPT, UR4, URZ, UPT ;  /* 0x000000ff0400728c */ /* 0x000fe2000bf05270 */
[C-C-:B------:R-:W-:Y:S01]  /*1790*/  SHF.L.U64.HI R14, R6.reuse, 0x7, R7.reuse ;  /* 0x00000007060e7819 */ /* 0x140fe20000010207 */
[----:B-1----:R-:W-:Y:S01]  /*17a0*/  IMAD.SHL.U32 R10, R6, 0x80, RZ ;  /* 0x00000080060a7824 */ /* 0x002fe200078e00ff */
[----:B------:R-:W-:Y:S01]  /*17b0*/  ISETP.NE.U32.AND P1, PT, R3, -0x1, PT ;  /* 0xffffffff0300780c */ /* 0x000fe20003f25070 */
[----:B------:R-:W-:Y:S01]  /*17c0*/  IMAD.X R6, RZ, RZ, ~R7, P2 ;  /* 0x000000ffff067224 */ /* 0x000fe200010e0e07 */
[----:B---3--:R-:W-:Y:S01]  /*17d0*/  IADD3 R21, P2, PT, -R17, R18, RZ ;  /* 0x0000001211157210 */ /* 0x008fe20007f5e1ff */
[----:B------:R-:W-:Y:S01]  /*17e0*/  IMAD.X R0, RZ, RZ, -0x1, P3 ;  /* 0xffffffffff007424 */ /* 0x000fe200018e06ff */
[----:B------:R-:W-:Y:S01]  /*17f0*/  LOP3.LUT R10, R10, 0xffffff00, RZ, 0xc0, !PT ;  /* 0xffffff000a0a7812 */ /* 0x000fe200078ec0ff */
[----:B------:R-:W-:Y:S01]  /*1800*/  ACQBULK ;  /* 0x000000000000782e */ /* 0x000fe20000000000 */
[----:B------:R-:W-:Y:S01]  /*1810*/  ISETP.NE.AND.EX P1, PT, R6, -0x1, PT, P1 ;  /* 0xffffffff0600780c */ /* 0x000fe20003f25310 */
[----:B------:R-:W-:Y:S01]  /*1820*/  IMAD.X R19, R19, 0x1, ~R15, P2 ;  /* 0x0000000113137824 */ /* 0x000fe200010e0e0f */
[----:B----4-:R-:W-:-:S02]  /*1830*/  IADD3 R12, P0, PT, R8, -R17, RZ ;  /* 0x80000011080c7210 */ /* 0x010fc40007f1e0ff */
[----:B------:R-:W-:Y:S02]  /*1840*/  SHF.L.U64.HI R8, R13, 0x8, R0 ;  /* 0x000000080d087819 */ /* 0x000fe40000010200 */
[----:B-----5:R-:W-:Y:S01]  /*1850*/  IADD3 R7, P3, PT, R4, -R17, RZ ;  /* 0x8000001104077210 */ /* 0x020fe20007f7e0ff */
[--C-:B------:R-:W-:Y:S01]  /*1860*/  IMAD.X R3, R9, 0x1, ~R15.reuse, P0 ;  /* 0x0000000109037824 */ /* 0x100fe200000e0e0f */
[----:B------:R-:W-:Y:S01]  /*1870*/  ISETP.NE.U32.AND P0, PT, R13, -0x1, PT ;  /* 0xffffffff0d00780c */ /* 0x000fe20003f05070 */
[----:B------:R-:W-:Y:S02]  /*1880*/  IMAD.MOV.U32 R9, RZ, RZ, 0xff ;  /* 0x000000ffff097424 */ /* 0x000fe400078e00ff */
[----:B------:R-:W-:Y:S01]  /*1890*/  IMAD.X R11, R5, 0x1, ~R15, P3 ;  /* 0x00000001050b7824 */ /* 0x000fe200018e0e0f */
[----:B------:R-:W-:Y:S01]  /*18a0*/  ISETP.NE.AND.EX P2, PT, R0, -0x1, PT, P0 ;  /* 0xffffffff0000780c */ /* 0x000fe20003f45300 */
[----:B------:R-:W-:Y:S01]  /*18b0*/  IMAD.SHL.U32 R0, R13, 0x100, RZ ;  /* 0x000001000d007824 */ /* 0x000fe200078e00ff */
[----:B------:R-:W-:-:S02]  /*18c0*/  ISETP.GT.U32.AND P0, PT, R21, R10, PT ;  /* 0x0000000a1500720c */ /* 0x000fc40003f04070 */
[----:B------:R-:W-:Y:S02]  /*18d0*/  SEL R13, R9, 0x100, !P2 ;  /* 0x00000100090d7807 */ /* 0x000fe40005000000 */
[----:B------:R-:W-:Y:S02]  /*18e0*/  ISETP.GT.U32.AND.EX P0, PT, R19, R14, PT, P0 ;  /* 0x0000000e1300720c */ /* 0x000fe40003f04100 */
[----:B------:R-:W-:Y:S02]  /*18f0*/  IADD3 R9, P2, PT, -R7, R0, RZ ;  /* 0x0000000007097210 */ /* 0x000fe40007f5e1ff */
[----:B------:R-:W-:Y:S02]  /*1900*/  IADD3 R0, P3, P4, -R12, R13, R0 ;  /* 0x0000000d0c007210 */ /* 0x000fe40007c7e100 */
[----:B------:R-:W-:Y:S01]  /*1910*/  SEL R6, R21, R10, P0 ;  /* 0x0000000a15067207 */ /* 0x000fe20000000000 */
[----:B------:R-:W-:Y:S01]  /*1920*/  IMAD.X R11, R8, 0x1, ~R11, P2 ;  /* 0x00000001080b7824 */ /* 0x000fe200010e0e0b */
[----:B------:R-:W-:-:S02]  /*1930*/  IADD3.X R3, PT, PT, ~R3, RZ, R8, P3, P4 ;  /* 0x000000ff03037210 */ /* 0x000fc40001fe8508 */
[----:B------:R-:W-:Y:S02]  /*1940*/  SEL R8, R19, R14, P0 ;  /* 0x0000000e13087207 */ /* 0x000fe40000000000 */
[----:B------:R-:W-:Y:S02]  /*1950*/  IADD3 R6, P0, PT, R6, -R10, RZ ;  /* 0x8000000a06067210 */ /* 0x000fe40007f1e0ff */
[C---:B------:R-:W-:Y:S02]  /*1960*/  SEL R0, R10.reuse, R0, !P1 ;  /* 0x000000000a007207 */ /* 0x040fe40004800000 */
[----:B------:R-:W-:Y:S01]  /*1970*/  ISETP.LT.U32.AND P2, PT, R10, R21, PT ;  /* 0x000000150a00720c */ /* 0x000fe20003f41070 */
[----:B------:R-:W-:Y:S01]  /*1980*/  IMAD.X R8, R8, 0x1, ~R14, P0 ;  /* 0x0000000108087824 */ /* 0x000fe200000e0e0e */
[----:B------:R-:W-:Y:S02]  /*1990*/  SEL R3, R14, R3, !P1 ;  /* 0x000000030e037207 */ /* 0x000fe40004800000 */
[----:B------:R-:W-:-:S02]  /*19a0*/  ISETP.LT.U32.AND P3, PT, R9, R6, PT ;  /* 0x000000060900720c */ /* 0x000fc40003f61070 */
[----:B------:R-:W-:Y:S02]  /*19b0*/  ISETP.LT.U32.AND P0, PT, R0, R6, PT ;  /* 0x000000060000720c */ /* 0x000fe40003f01070 */
[----:B------:R-:W-:Y:S02]  /*19c0*/  ISETP.LT.U32.AND.EX P2, PT, R14, R19, PT, P2 ;  /* 0x000000130e00720c */ /* 0x000fe40003f41120 */
[-C--:B------:R-:W-:Y:S02]  /*19d0*/  ISETP.LT.U32.AND.EX P3, PT, R11, R8.reuse, PT, P3 ;  /* 0x000000080b00720c */ /* 0x080fe40003f61130 */
[----:B------:R-:W-:Y:S02]  /*19e0*/  ISETP.LT.U32.AND.EX P0, PT, R3, R8, PT, P0 ;  /* 0x000000080300720c */ /* 0x000fe40003f01100 */
[----:B------:R-:W-:Y:S02]  /*19f0*/  @!P1 SEL R12, R10, R21, P2 ;  /* 0x000000150a0c9207 */ /* 0x000fe40001000000 */
[----:B------:R-:W-:-:S02]  /*1a00*/  SEL R9, R9, R6, P3 ;  /* 0x0000000609097207 */ /* 0x000fc40001800000 */
[----:B------:R-:W-:Y:S01]  /*1a10*/  SEL R0, R0, R6, P0 ;  /* 0x0000000600007207 */ /* 0x000fe20000000000 */
[----:B------:R-:W-:Y:S01]  /*1a20*/  IMAD.IADD R3, R12, 0x1, -R7 ;  /* 0x000000010c037824 */ /* 0x000fe200078e0a07 */
[----:B------:R-:W-:-:S03]  /*1a30*/  SEL R11, R11, R8, P3 ;  /* 0x000000080b0b7207 */ /* 0x000fc60001800000 */
[----:B------:R-:W-:Y:S01]  /*1a40*/  IMAD.IADD R0, R0, 0x1, -R9 ;  /* 0x0000000100007824 */ /* 0x000fe200078e0a09 */
[----:B------:R-:W-:Y:S06]  /*1a50*/  BRA.U !UP0, `(.L_x_11) ;  /* 0x00000001087c7547 */ /* 0x000fec000b800000 */
[----:B------:R-:W-:Y:S01]  /*1a60*/  IMAD.IADD R44, R3, 0x1, R0 ;  /* 0x00000001032c7824 */ /* 0x000fe200078e0200 */
[----:B------:R-:W-:-:S04]  /*1a70*/  IADD3 R9, P1, P2, R9, R17, R10 ;  /* 0x0000001109097210 */ /* 0x000fc80007a3e00a */
[----:B0-----:R-:W-:Y:S02]  /*1a80*/  ISETP.GE.AND P0, PT, R46, R44, PT ;  /* 0x0000002c2e00720c */ /* 0x001fe40003f06270 */
[----:B------:R-:W-:-:S11]  /*1a90*/  IADD3.X R11, PT, PT, R11, R15, R14, P1, P2 ;  /* 0x0000000f0b0b7210 */ /* 0x000fd60000fe440e */
[----:B------:R-:W-:Y:S05]  /*1aa0*/  @P0 BRA `(.L_x_12) ;  /* 0x0000000000e00947 */ /* 0x000fea0003800000 */
[----:B------:R-:W0:Y:S01]  /*1ab0*/  LDC.64 R24, c[0x0][0x388] ;  /* 0x0000e200ff187b82 */ /* 0x000e220000000a00 */
[C---:B------:R-:W-:Y:S01]  /*1ac0*/  ISETP.GE.AND P0, PT, R46.reuse, R3, PT ;  /* 0x000000032e00720c */ /* 0x040fe20003f06270 */
[----:B------:R-:W-:-:S03]  /*1ad0*/  IMAD.IADD R7, R46, 0x1, -R3 ;  /* 0x000000012e077824 */ /* 0x000fc600078e0a03 */
[----:B------:R-:W-:Y:S02]  /*1ae0*/  SEL R9, R4, R9, !P0 ;  /* 0x0000000904097207 */ /* 0x000fe40004000000 */
[----:B------:R-:W-:Y:S02]  /*1af0*/  SEL R4, R46, R7, !P0 ;  /* 0x000000072e047207 */ /* 0x000fe40004000000 */
[----:B------:R-:W-:Y:S02]  /*1b00*/  SHF.R.S32.HI R7, RZ, 0x1f, R7 ;  /* 0x0000001fff077819 */ /* 0x000fe40000011407 */
[----:B------:R-:W-:Y:S02]  /*1b10*/  SEL R11, R5, R11, !P0 ;  /* 0x0000000b050b7207 */ /* 0x000fe40004000000 */
[----:B------:R-:W-:Y:S02]  /*1b20*/  IADD3 R5, P1, PT, R4, R9, RZ ;  /* 0x0000000904057210 */ /* 0x000fe40007f3e0ff */
[----:B------:R-:W-:-:S05]  /*1b30*/  SEL R4, R7, RZ, P0 ;  /* 0x000000ff07047207 */ /* 0x000fca0000000000 */
[----:B------:R-:W-:Y:S02]  /*1b40*/  IMAD.X R4, R4, 0x1, R11, P1 ;  /* 0x0000000104047824 */ /* 0x000fe400008e060b */
[----:B0-----:R-:W-:-:S04]  /*1b50*/  IMAD.WIDE.U32 R24, R5, 0x60, R24 ;  /* 0x0000006005187825 */ /* 0x001fc800078e0018 */
        /* <DEDUP_REMOVED lines=15> */
.L_x_11:
        /* <DEDUP_REMOVED lines=11> */
[----:B------:R-:W-:Y:S02]  /*1d00*/  IADD3 R9, P1, PT, R4, R9, RZ ;  /* 0x0000000904097210 */ /* 0x000fe40007f3e0ff */
[----:B------:R-:W-:Y:S02]  /*1d10*/  SEL R11, R5, R11, !P0 ;  /* 0x0000000b050b7207 */ /* 0x000fe40004000000 */
        /* <DEDUP_REMOVED lines=17> */
.L_x_12:
[----:B------:R-:W-:Y:S05]  /*1e30*/  BSYNC.RECONVERGENT B0 ;  /* 0x0000000000007941 */ /* 0x000fea0003800200 */
.L_x_10:
[----:B01----:R-:W0:Y:S01]  /*1e40*/  S2R R24, SR_CgaCtaId ;  /* 0x0000000000187919 */ /* 0x003e220000008800 */
[----:B------:R-:W-:-:S04]  /*1e50*/  MOV R45, 0x400 ;  /* 0x00000400002d7802 */ /* 0x000fc80000000f00 */
[----:B0-----:R-:W-:-:S05]  /*1e60*/  LEA R45, R24, R45, 0x18 ;  /* 0x0000002d182d7211 */ /* 0x001fca00078ec0ff */
[----:B------:R-:W-:-:S05]  /*1e70*/  IMAD R25, R46, 0x60, R45 ;  /* 0x000000602e197824 */ /* 0x000fca00078e022d */
[----:B-----5:R0:W-:Y:S04]  /*1e80*/  STS.128 [R25], R20 ;  /* 0x0000001419007388 */ /* 0x0201e80000000c00 */
[----:B------:R0:W-:Y:S04]  /*1e90*/  STS.128 [R25+0x10], R16 ;  /* 0x0000101019007388 */ /* 0x0001e80000000c00 */
[----:B------:R0:W-:Y:S04]  /*1ea0*/  STS.128 [R25+0x20], R12 ;  /* 0x0000200c19007388 */ /* 0x0001e80000000c00 */
[----:B------:R0:W-:Y:S04]  /*1eb0*/  STS.128 [R25+0x30], R8 ;  /* 0x0000300819007388 */ /* 0x0001e80000000c00 */
[----:B------:R0:W-:Y:S04]  /*1ec0*/  STS.128 [R25+0x40], R4 ;  /* 0x0000400419007388 */ /* 0x0001e80000000c00 */
[----:B------:R0:W-:Y:S04]  /*1ed0*/  STS.64 [R25+0x58], R26 ;  /* 0x0000581a19007388 */ /* 0x0001e80000000a00 */
[----:B------:R0:W-:Y:S01]  /*1ee0*/  STS [R25+0x50], R28 ;  /* 0x0000501c19007388 */ /* 0x0001e20000000800 */
[----:B------:R-:W-:Y:S01]  /*1ef0*/  BAR.SYNC.DEFER_BLOCKING 0x0 ;  /* 0x0000000000007b1d */ /* 0x000fe20000010000 */
[----:B------:R-:W-:-:S07]  /*1f00*/  VIMNMX R56, PT, PT, R44, R46, PT ;  /* 0x0000002e2c387248 */ /* 0x000fce0003fe0100 */
[----:B------:R-:W-:Y:S01]  /*1f10*/  PREEXIT ;  /* 0x000000000000782d */ /* 0x000fe20000000000 */
[----:B------:R-:W-:Y:S01]  /*1f20*/  BSSY.RECONVERGENT B0, `(.L_x_13) ;  /* 0x000003e000007945 */ /* 0x000fe20003800200 */
[C---:B------:R-:W-:Y:S01]  /*1f30*/  ISETP.GE.AND P0, PT, R56.reuse, R0, PT ;  /* 0x000000003800720c */ /* 0x040fe20003f06270 */
[----:B------:R-:W-:Y:S01]  /*1f40*/  IMAD.IADD R0, R56, 0x1, -R0 ;  /* 0x0000000138007824 */ /* 0x000fe200078e0a00 */
[----:B------:R-:W-:-:S04]  /*1f50*/  VIMNMX R53, PT, PT, R3, R56, PT ;  /* 0x0000003803357248 */ /* 0x000fc80003fe0100 */
[----:B------:R-:W-:-:S04]  /*1f60*/  SEL R0, R0, RZ, P0 ;  /* 0x000000ff00007207 */ /* 0x000fc80000000000 */
[----:B------:R-:W-:-:S13]  /*1f70*/  ISETP.GE.AND P0, PT, R0, R53, PT ;  /* 0x000000350000720c */ /* 0x000fda0003f06270 */
[----:B0-----:R-:W-:Y:S05]  /*1f80*/  @P0 BRA `(.L_x_14) ;  /* 0x0000000000dc0947 */ /* 0x001fea0003800000 */
[----:B------:R-:W0:Y:S01]  /*1f90*/  LDC R4, c[0x0][0x3b0] ;  /* 0x0000ec00ff047b82 */ /* 0x000e220000000800 */
[----:B------:R-:W-:Y:S02]  /*1fa0*/  IMAD.IADD R57, R3, 0x1, R56 ;  /* 0x0000000103397824 */ /* 0x000fe400078e0238 */
[----:B0-----:R-:W-:-:S07]  /*1fb0*/  IMAD R55, R4, 0x8, R1 ;  /* 0x0000000804377824 */ /* 0x001fce00078e0201 */
.L_x_15:
[----:B------:R-:W-:-:S05]  /*1fc0*/  IMAD.IADD R4, R53, 0x1, -R0 ;  /* 0x0000000135047824 */ /* 0x000fca00078e0a00 */
[----:B------:R-:W-:-:S04]  /*1fd0*/  LEA.HI R5, R4, R4, RZ, 0x1 ;  /* 0x0000000404057211 */ /* 0x000fc800078f08ff */
[----:B------:R-:W-:-:S04]  /*1fe0*/  LEA.HI.SX32 R58, R5, R0, 0x1f ;  /* 0x00000000053a7211 */ /* 0x000fc800078ffaff */
[----:B------:R-:W-:Y:S01]  /*1ff0*/  LOP3.LUT R8, RZ, R58, RZ, 0x33, !PT ;  /* 0x0000003aff087212 */ /* 0x000fe200078e33ff */
[----:B------:R-:W-:-:S04]  /*2000*/  IMAD R59, R58, 0x60, R45 ;  /* 0x000000603a3b7824 */ /* 0x000fc800078e022d */
[----:B------:R-:W-:Y:S01]  /*2010*/  IMAD.IADD R20, R57, 0x1, R8 ;  /* 0x0000000139147824 */ /* 0x000fe200078e0208 */
[----:B------:R-:W0:Y:S03]  /*2020*/  LDS.128 R4, [R59] ;  /* 0x000000003b047984 */ /* 0x000e260000000c00 */
[----:B------:R-:W-:Y:S01]  /*2030*/  IMAD R60, R20, 0x60, R45 ;  /* 0x00000060143c7824 */ /* 0x000fe200078e022d */
[----:B------:R-:W1:Y:S04]  /*2040*/  LDS.128 R8, [R59+0x10] ;  /* 0x000010003b087984 */ /* 0x000e680000000c00 */
[----:B------:R-:W2:Y:S04]  /*2050*/  LDS.128 R12, [R59+0x20] ;  /* 0x000020003b0c7984 */ /* 0x000ea80000000c00 */
[----:B------:R-:W3:Y:S04]  /*2060*/  LDS.128 R16, [R59+0x30] ;  /* 0x000030003b107984 */ /* 0x000ee80000000c00 */
[----:B------:R-:W4:Y:S04]  /*2070*/  LDS.128 R20, [R59+0x40] ;  /* 0x000040003b147984 */ /* 0x000f280000000c00 */
[----:B------:R-:W5:Y:S04]  /*2080*/  LDS R52, [R59+0x50] ;  /* 0x000050003b347984 */ /* 0x000f680000000800 */
[----:B------:R-:W5:Y:S04]  /*2090*/  LDS.64 R48, [R59+0x58] ;  /* 0x000058003b307984 */ /* 0x000f680000000a00 */
[----:B------:R-:W5:Y:S04]  /*20a0*/  LDS.128 R24, [R60] ;  /* 0x000000003c187984 */ /* 0x000f680000000c00 */
[----:B------:R-:W5:Y:S04]  /*20b0*/  LDS.128 R28, [R60+0x10] ;  /* 0x000010003c1c7984 */ /* 0x000f680000000c00 */
[----:B------:R-:W5:Y:S04]  /*20c0*/  LDS.128 R32, [R60+0x20] ;  /* 0x000020003c207984 */ /* 0x000f680000000c00 */
[----:B------:R-:W-:Y:S04]  /*20d0*/  LDS R54, [R60+0x50] ;  /* 0x000050003c367984 */ /* 0x000fe80000000800 */
[----:B------:R-:W5:Y:S04]  /*20e0*/  LDS.128 R36, [R60+0x30] ;  /* 0x000030003c247984 */ /* 0x000f680000000c00 */
[----:B------:R-:W-:Y:S04]  /*20f0*/  LDS.64 R50, [R60+0x58] ;  /* 0x000058003c327984 */ /* 0x000fe80000000a00 */
[----:B------:R-:W5:Y:S04]  /*2100*/  LDS.128 R40, [R60+0x40] ;  /* 0x000040003c287984 */ /* 0x000f680000000c00 */
[----:B0-----:R0:W-:Y:S04]  /*2110*/  STL.64 [R1], R4 ;  /* 0x0000000401007387 */ /* 0x0011e80000100a00 */
[----:B------:R0:W-:Y:S04]  /*2120*/  STL.64 [R1+0x8], R6 ;  /* 0x0000080601007387 */ /* 0x0001e80000100a00 */
[----:B-1----:R1:W-:Y:S04]  /*2130*/  STL.64 [R1+0x10], R8 ;  /* 0x0000100801007387 */ /* 0x0023e80000100a00 */
[----:B------:R1:W-:Y:S04]  /*2140*/  STL.64 [R1+0x18], R10 ;  /* 0x0000180a01007387 */ /* 0x0003e80000100a00 */
[----:B--2---:R1:W-:Y:S04]  /*2150*/  STL.64 [R1+0x20], R12 ;  /* 0x0000200c01007387 */ /* 0x0043e80000100a00 */
[----:B------:R1:W-:Y:S04]  /*2160*/  STL.64 [R1+0x28], R14 ;  /* 0x0000280e01007387 */ /* 0x0003e80000100a00 */
[----:B---3--:R1:W-:Y:S04]  /*2170*/  STL.64 [R1+0x30], R16 ;  /* 0x0000301001007387 */ /* 0x0083e80000100a00 */
[----:B------:R1:W-:Y:S04]  /*2180*/  STL.64 [R1+0x38], R18 ;  /* 0x0000381201007387 */ /* 0x0003e80000100a00 */
[----:B----4-:R1:W-:Y:S04]  /*2190*/  STL.64 [R1+0x40], R20 ;  /* 0x0000401401007387 */ /* 0x0103e80000100a00 */
[----:B------:R1:W-:Y:S04]  /*21a0*/  STL.64 [R1+0x48], R22 ;  /* 0x0000481601007387 */ /* 0x0003e80000100a00 */
[----:B-----5:R1:W-:Y:S04]  /*21b0*/  STL [R1+0x50], R52 ;  /* 0x0000503401007387 */ /* 0x0203e80000100800 */
[----:B------:R1:W-:Y:S04]  /*21c0*/  STL.64 [R1+0x58], R48 ;  /* 0x0000583001007387 */ /* 0x0003e80000100a00 */
        /* <DEDUP_REMOVED lines=12> */
[----:B0-----:R-:W2:Y:S04]  /*2290*/  LDL.64 R4, [R55+0x60] ;  /* 0x0000600037047983 */ /* 0x001ea80000100a00 */
[----:B------:R-:W2:Y:S02]  /*22a0*/  LDL.64 R6, [R55] ;  /* 0x0000000037067983 */ /* 0x000ea40000100a00 */
[----:B--2---:R-:W-:-:S06]  /*22b0*/  DSETP.GEU.AND P0, PT, R4, R6, PT ;  /* 0x000000060400722a */ /* 0x004fcc0003f0e000 */
[----:B------:R-:W-:-:S08]  /*22c0*/  SEL R53, R53, R58, P0 ;  /* 0x0000003a35357207 */ /* 0x000fd00000000000 */
[----:B------:R-:W-:-:S05]  /*22d0*/  @P0 VIADD R0, R58, 0x1 ;  /* 0x000000013a000836 */ /* 0x000fca0000000000 */
[----:B------:R-:W-:-:S13]  /*22e0*/  ISETP.GE.AND P0, PT, R0, R53, PT ;  /* 0x000000350000720c */ /* 0x000fda0003f06270 */
[----:B-1----:R-:W-:Y:S05]  /*22f0*/  @!P0 BRA `(.L_x_15) ;  /* 0xfffffffc00308947 */ /* 0x002fea000383ffff */
.L_x_14:
[----:B------:R-:W-:Y:S05]  /*2300*/  BSYNC.RECONVERGENT B0 ;  /* 0x0000000000007941 */ /* 0x000fea0003800200 */
.L_x_13:
[----:B------:R-:W-:Y:S01]  /*2310*/  IADD3 R56, PT, PT, R3, R56, -R0 ;  /* 0x0000003803387210 */ /* 0x000fe20007ffe800 */
[--C-:B------:R-:W-:Y:S01]  /*2320*/  IMAD R49, R0, 0x60, R45.reuse ;  /* 0x0000006000317824 */ /* 0x100fe200078e022d */
[----:B------:R-:W-:Y:S02]  /*2330*/  BSSY.RECONVERGENT B0, `(.L_x_16) ;  /* 0x0000049000007945 */ /* 0x000fe40003800200 */
[C---:B------:R-:W-:Y:S01]  /*2340*/  ISETP.GE.AND P0, PT, R56.reuse, R44, PT ;  /* 0x0000002c3800720c */ /* 0x040fe20003f06270 */
[----:B------:R-:W-:Y:S01]  /*2350*/  IMAD R45, R56, 0x60, R45 ;  /* 0x00000060382d7824 */ /* 0x000fe200078e022d */
[----:B------:R-:W0:Y:S04]  /*2360*/  LDS.128 R4, [R49] ;  /* 0x0000000031047984 */ /* 0x000e280000000c00 */
        /* <DEDUP_REMOVED lines=9> */
[----:B------:R-:W5:Y:S04]  /*2400*/  LDS.128 R36, [R45+0x30] ;  /* 0x000030002d247984 */ /* 0x000f680000000c00 */
[----:B------:R-:W5:Y:S04]  /*2410*/  LDS.128 R40, [R45+0x40] ;  /* 0x000040002d287984 */ /* 0x000f680000000c00 */
[----:B------:R-:W5:Y:S04]  /*2420*/  LDS R50, [R45+0x50] ;  /* 0x000050002d327984 */ /* 0x000f680000000800 */
[----:B------:R-:W5:Y:S04]  /*2430*/  LDS.64 R54, [R45+0x58] ;  /* 0x000058002d367984 */ /* 0x000f680000000a00 */
        /* <DEDUP_REMOVED lines=27> */
[----:B------:R-:W1:Y:S02]  /*25f0*/  LDC R0, c[0x0][0x3b0] ;  /* 0x0000ec00ff007b82 */ /* 0x000e640000000800 */
[----:B-1----:R-:W-:-:S05]  /*2600*/  IMAD R0, R0, 0x8, R1 ;  /* 0x0000000800007824 */ /* 0x002fca00078e0201 */
[----:B------:R-:W2:Y:S04]  /*2610*/  LDL.64 R56, [R0+0x60] ;  /* 0x0000600000387983 */ /* 0x000ea80000100a00 */
[----:B------:R-:W2:Y:S02]  /*2620*/  LDL.64 R58, [R0] ;  /* 0x00000000003a7983 */ /* 0x000ea40000100a00 */
[----:B--2---:R-:W-:-:S14]  /*2630*/  DSETP.GEU.AND P0, PT, R56, R58, PT ;  /* 0x0000003a3800722a */ /* 0x004fdc0003f0e000 */
[----:B------:R-:W-:Y:S05]  /*2640*/  @!P0 BRA `(.L_x_18) ;  /* 0x00000000005c8947 */ /* 0x000fea0003800000 */
.L_x_17:
[----:B0-----:R-:W-:Y:S02]  /*2650*/  IMAD.MOV.U32 R24, RZ, RZ, R4 ;  /* 0x000000ffff187224 */ /* 0x001fe400078e0004 */
        /* <DEDUP_REMOVED lines=22> */
.L_x_18:
[----:B------:R-:W-:Y:S05]  /*27c0*/  BSYNC.RECONVERGENT B0 ;  /* 0x0000000000007941 */ /* 0x000fea0003800200 */
.L_x_16:
[----:B------:R-:W1:Y:S01]  /*27d0*/  S2R R0, SR_CgaCtaId ;  /* 0x0000000000007919 */ /* 0x000e620000008800 */
[----:B------:R-:W-:Y:S01]  /*27e0*/  MOV R3, 0x400 ;  /* 0x0000040000037802 */ /* 0x000fe20000000f00 */
[----:B------:R-:W-:Y:S03]  /*27f0*/  BAR.SYNC.DEFER_BLOCKING 0x0 ;  /* 0x0000000000007b1d */ /* 0x000fe60000010000 */
[----:B-1----:R-:W-:-:S03]  /*2800*/  LEA R3, R0, R3, 0x18 ;  /* 0x0000000300037211 */ /* 0x002fc600078ec0ff */
[----:B------:R-:W-:Y:S05]  /*2810*/  BRA.U !UP0, `(.L_x_19) ;  /* 0x0000000108bc7547 */ /* 0x000fea000b800000 */
[----:B------:R-:W1:Y:S01]  /*2820*/  S2R R0, SR_LANEID ;  /* 0x0000000000007919 */ /* 0x000e620000000000 */
[C---:B------:R-:W-:Y:S02]  /*2830*/  LOP3.LUT R47, R46.reuse, 0x3e0, RZ, 0xc0, !PT ;  /* 0x000003e02e2f7812 */ /* 0x040fe400078ec0ff */
[----:B------:R-:W-:-:S03]  /*2840*/  ISETP.NE.AND P0, PT, R46, RZ, PT ;  /* 0x000000ff2e00720c */ /* 0x000fc60003f05270 */
[----:B-1----:R-:W-:-:S04]  /*2850*/  IMAD.IADD R0, R47, 0x1, R0 ;  /* 0x000000012f007824 */ /* 0x002fc800078e0200 */
[----:B------:R-:W-:-:S05]  /*2860*/  IMAD R51, R0, 0x60, R3 ;  /* 0x0000006000337824 */ /* 0x000fca00078e0203 */
[----:B------:R0:W-:Y:S04]  /*2870*/  STS.128 [R51], R24 ;  /* 0x0000001833007388 */ /* 0x0001e80000000c00 */
[----:B------:R1:W-:Y:S04]  /*2880*/  STS.128 [R51+0x10], R28 ;  /* 0x0000101c33007388 */ /* 0x0003e80000000c00 */
[----:B------:R-:W-:Y:S04]  /*2890*/  STS.128 [R51+0x20], R32 ;  /* 0x0000202033007388 */ /* 0x000fe80000000c00 */
[----:B------:R-:W-:Y:S04]  /*28a0*/  STS.128 [R51+0x30], R36 ;  /* 0x0000302433007388 */ /* 0x000fe80000000c00 */
[----:B------:R-:W-:Y:S01]  /*28b0*/  STS.128 [R51+0x40], R40 ;  /* 0x0000402833007388 */ /* 0x000fe20000000c00 */
[----:B0-----:R-:W-:Y:S01]  /*28c0*/  LOP3.LUT R24, R46, 0x1f, RZ, 0xc0, !PT ;  /* 0x0000001f2e187812 */ /* 0x001fe200078ec0ff */
[----:B------:R-:W-:-:S02]  /*28d0*/  IMAD.MOV.U32 R25, RZ, RZ, RZ ;  /* 0x000000ffff197224 */ /* 0x000fc400078e00ff */
[----:B------:R-:W-:Y:S01]  /*28e0*/  STS.64 [R51+0x58], R54 ;  /* 0x0000583633007388 */ /* 0x000fe20000000a00 */
[----:B-1----:R-:W0:Y:S01]  /*28f0*/  LDC.64 R28, c[0x0][0x3a0] ;  /* 0x0000e800ff1c7b82 */ /* 0x002e220000000a00 */
[----:B------:R-:W-:Y:S02]  /*2900*/  IMAD.IADD R24, R47, 0x1, R24 ;  /* 0x000000012f187824 */ /* 0x000fe400078e0218 */
[----:B------:R-:W-:Y:S01]  /*2910*/  STS [R51+0x50], R50 ;  /* 0x0000503233007388 */ /* 0x000fe20000000800 */
[----:B------:R-:W-:-:S03]  /*2920*/  NOP ;  /* 0x0000000000007918 */ /* 0x000fc60000000000 */
[----:B------:R-:W-:Y:S01]  /*2930*/  LDS R45, [R51+0x50] ;  /* 0x00005000332d7984 */ /* 0x000fe20000000800 */
[----:B------:R-:W-:-:S03]  /*2940*/  IMAD.WIDE.U32 R26, R2, 0x100, R24 ;  /* 0x00000100021a7825 */ /* 0x000fc600078e0018 */
[----:B------:R-:W-:Y:S01]  /*2950*/  LDS.64 R48, [R51+0x58] ;  /* 0x0000580033307984 */ /* 0x000fe20000000a00 */
[----:B------:R-:W-:-:S03]  /*2960*/  IMAD R25, R27, 0x60, RZ ;  /* 0x000000601b197824 */ /* 0x000fc600078e02ff */
[----:B------:R-:W-:Y:S04]  /*2970*/  LDS.128 R4, [R51] ;  /* 0x0000000033047984 */ /* 0x000fe80000000c00 */
[----:B------:R-:W-:Y:S01]  /*2980*/  LDS.128 R8, [R51+0x10] ;  /* 0x0000100033087984 */ /* 0x000fe20000000c00 */
[----:B0-----:R-:W-:-:S03]  /*2990*/  IMAD.WIDE.U32 R26, R26, 0x60, R28 ;  /* 0x000000601a1a7825 */ /* 0x001fc600078e001c */
[----:B------:R-:W-:Y:S01]  /*29a0*/  LDS.128 R12, [R51+0x20] ;  /* 0x00002000330c7984 */ /* 0x000fe20000000c00 */
[----:B------:R-:W-:-:S03]  /*29b0*/  IMAD.IADD R25, R27, 0x1, R25 ;  /* 0x000000011b197824 */ /* 0x000fc600078e0219 */
[----:B------:R-:W-:Y:S04]  /*29c0*/  LDS.128 R16, [R51+0x30] ;  /* 0x0000300033107984 */ /* 0x000fe80000000c00 */
[----:B------:R-:W-:Y:S04]  /*29d0*/  LDS.128 R20, [R51+0x40] ;  /* 0x0000400033147984 */ /* 0x000fe80000000c00 */
[----:B------:R-:W-:Y:S01]  /*29e0*/  @!P0 STS [R3+0x6000], R44 ;  /* 0x0060002c03008388 */ /* 0x000fe20000000800 */
[----:B------:R-:W-:Y:S06]  /*29f0*/  BAR.SYNC.DEFER_BLOCKING 0x0 ;  /* 0x0000000000007b1d */ /* 0x000fec0000010000 */
[----:B------:R-:W0:Y:S02]  /*2a00*/  LDS R31, [R3+0x6000] ;  /* 0x00600000031f7984 */ /* 0x000e240000000800 */
[----:B0-----:R-:W-:Y:S01]  /*2a10*/  ISETP.GE.AND P0, PT, R24, R31, PT ;  /* 0x0000001f1800720c */ /* 0x001fe20003f06270 */
[----:B------:R-:W-:-:S12]  /*2a20*/  IMAD.MOV.U32 R24, RZ, RZ, R26 ;  /* 0x000000ffff187224 */ /* 0x000fd800078e001a */
[----:B------:R-:W-:Y:S05]  /*2a30*/  @P0 EXIT ;  /* 0x000000000000094d */ /* 0x000fea0003800000 */
[----:B------:R-:W-:Y:S04]  /*2a40*/  STG.E.64 desc[UR6][R24.64], R4 ;  /* 0x0000000418007986 */ /* 0x000fe8000c101b06 */
        /* <DEDUP_REMOVED lines=10> */
[----:B------:R-:W-:Y:S01]  /*2af0*/  STG.E desc[UR6][R24.64+0x50], R45 ;  /* 0x0000502d18007986 */ /* 0x000fe2000c101906 */
[----:B------:R-:W-:Y:S05]  /*2b00*/  EXIT ;  /* 0x000000000000794d */ /* 0x000fea0003800000 */
.L_x_19:
        /* <DEDUP_REMOVED lines=31> */
[----:B0-----:R-:W-:-:S13]  /*2d00*/  ISETP.GE.AND P0, PT, R26, R31, PT ;  /* 0x0000001f1a00720c */ /* 0x001fda0003f06270 */
        /* <DEDUP_REMOVED lines=14> */
.L_x_20:
[----:B------:R-:W-:-:S00]  /*2df0*/  BRA `(.L_x_20) ;  /* 0xfffffffc00fc7947 */ /* 0x000fc0000383ffff */
[----:B------:R-:W-:-:S00]  /*2e00*/  NOP ;  /* 0x0000000000007918 */ /* 0x000fc00000000000 */
[----:B------:R-:W-:-:S00]  /*2e10*/  NOP ;  /* 0x0000000000007918 */ /* 0x000fc00000000000 */
[----:B------:R-:W-:-:S00]  /*2e20*/  NOP ;  /* 0x0000000000007918 */ /* 0x000fc00000000000 */
[----:B------:R-:W-:-:S00]  /*2e30*/  NOP ;  /* 0x0000000000007918 */ /* 0x000fc00000000000 */
[----:B------:R-:W-:-:S00]  /*2e40*/  NOP ;  /* 0x0000000000007918 */ /* 0x000fc00000000000 */
[----:B------:R-:W-:-:S00]  /*2e50*/  NOP ;  /* 0x0000000000007918 */ /* 0x000fc00000000000 */
[----:B------:R-:W-:-:S00]  /*2e60*/  NOP ;  /* 0x0000000000007918 */ /* 0x000fc00000000000 */
[----:B------:R-:W-:-:S00]  /*2e70*/  NOP ;  /* 0x0000000000007918 */ /* 0x000fc00000000000 */
.L_x_1246:


//--------------------- .text._ZN3cub18CUB_300001_SM_10006detail10merge_sort30DeviceMergeSortPartitionKernelIP8DataNodem11cmp_featureS4_EEvbT_PT2_T0_SA_PSA_T1_SA_i --------------------------
	.section	.text._ZN3cub18CUB_300001_SM_10006detail10merge_sort30DeviceMergeSortPartitionKernelIP8DataNodem11cmp_featureS4_EEvbT_PT2_T0_SA_PSA_T1_SA_i,"ax",@progbits
	.align	128
        .global         _ZN3cub18CUB_300001_SM_10006detail10merge_sort30DeviceMergeSortPartitionKernelIP8DataNodem11cmp_featureS4_EEvbT_PT2_T0_SA_PSA_T1_SA_i
        .type           _ZN3cub18CUB_300001_SM_10006detail10merge_sort30DeviceMergeSortPartitionKernelIP8DataNodem11cmp_featureS4_EEvbT_PT2_T0_SA_PSA_T1_SA_i,@function
        .size           _ZN3cub18CUB_300001_SM_10006detail10merge_sort30DeviceMergeSortPartitionKernelIP8DataNodem11cmp_featureS4_EEvbT_PT2_T0_SA_PSA_T1_SA_i,(.L_x_1247 - _ZN3cub18CUB_300001_SM_10006detail10merge_sort30DeviceMergeSortPartitionKernelIP8DataNodem11cmp_featureS4_EEvbT_PT2_T0_SA_PSA_T1_SA_i)
        .other          _ZN3cub18CUB_300001_SM_10006detail10merge_sort30DeviceMergeSortPartitionKernelIP8DataNodem11cmp_featureS4_EEvbT_PT2_T0_SA_PSA_T1_SA_i,@"STO_CUDA_ENTRY STV_DEFAULT"
_ZN3cub18CUB_300001_SM_10006detail10merge_sort30DeviceMergeSortPartitionKernelIP8DataNodem11cmp_featureS4_EEvbT_PT2_T0_SA_PSA_T1_SA_i:
.text._ZN3cub18CUB_300001_SM_10006detail10merge_sort30DeviceMergeSortPartitionKernelIP8DataNodem11cmp_featureS4_EEvbT_PT2_T0_SA_PSA_T1_SA_i:
[----:B------:R-:W0:Y:S01]  /*0000*/  LDC R1, c[0x0][0x37c] ;  /* 0x0000df00ff017b82 */ /* 0x000e220000000800 */
[----:B------:R-:W1:Y:S01]  /*0010*/  S2R R14, SR_CTAID.X ;  /* 0x00000000000e7919 */ /* 0x000e620000002500 */
[----:B------:R-:W1:Y:S01]  /*0020*/  LDCU UR4, c[0x0][0x360] ;  /* 0x00006c00ff0477ac */ /* 0x000e620008000800 */
[----:B0-----:R-:W-:Y:S01]  /*0030*/  VIADD R1, R1, 0xffffff40 ;  /* 0xffffff4001017836 */ /* 0x001fe20000000000 */
[----:B------:R-:W1:Y:S01]  /*0040*/  S2R R17, SR_TID.X ;  /* 0x0000000000117919 */ /* 0x000e620000002100 */
[----:B------:R-:W0:Y:S01]  /*0050*/  LDCU.64 UR10, c[0x0][0x3a0] ;  /* 0x00007400ff0a77ac */ /* 0x000e220008000a00 */
[----:B-1----:R-:W-:-:S05]  /*0060*/  IMAD R6, R14, UR4, R17 ;  /* 0x000000040e067c24 */ /* 0x002fca000f8e0211 */
[----:B0-----:R-:W-:-:S04]  /*0070*/  ISETP.GE.U32.AND P0, PT, R6, UR10, PT ;  /* 0x0000000a06007c0c */ /* 0x001fc8000bf06070 */
[----:B------:R-:W-:-:S13]  /*0080*/  ISETP.GE.U32.AND.EX P0, PT, RZ, UR11, PT, P0 ;  /* 0x0000000bff007c0c */ /* 0x000fda000bf06100 */
[----:B------:R-:W-:Y:S05]  /*0090*/  @P0 EXIT ;  /* 0x000000000000094d */ /* 0x000fea0003800000 */
[----:B------:R-:W0:Y:S01]  /*00a0*/  LDCU.64 UR6, c[0x0][0x3b8] ;  /* 0x00007700ff0677ac */ /* 0x000e220008000a00 */
[----:B------:R-:W1:Y:S01]  /*00b0*/  LDC R0, c[0x0][0x3c0] ;  /* 0x0000f000ff007b82 */ /* 0x000e620000000800 */
[----:B------:R-:W-:Y:S01]  /*00c0*/  IADD3 R10, P2, PT, R6, 0x1, RZ ;  /* 0x00000001060a7810 */ /* 0x000fe20007f5e0ff */
[----:B------:R-:W-:Y:S01]  /*00d0*/  ACQBULK ;  /* 0x000000000000782e */ /* 0x000fe20000000000 */
[----:B------:R-:W2:Y:S02]  /*00e0*/  LDCU.64 UR8, c[0x0][0x358] ;  /* 0x00006b00ff0877ac */ /* 0x000ea40008000a00 */
[----:B------:R-:W-:Y:S01]  /*00f0*/  ISETP.NE.U32.AND P0, PT, R10, UR10, PT ;  /* 0x0000000a0a007c0c */ /* 0x000fe2000bf05070 */
[----:B0-----:R-:W-:Y:S02]  /*0100*/  UIADD3 UR4, UPT, UPT, -UR6, URZ, URZ ;  /* 0x000000ff06047290 */ /* 0x001fe4000fffe1ff */
[----:B------:R-:W-:-:S04]  /*0110*/  USHF.R.U32.HI UR5, URZ, 0x1, UR7 ;  /* 0x00000001ff057899 */ /* 0x000fc80008011607 */
[----:B------:R-:W-:Y:S01]  /*0120*/  LOP3.LUT R23, R6, UR4, RZ, 0xc0, !PT ;  /* 0x0000000406177c12 */ /* 0x000fe2000f8ec0ff */
[----:B------:R-:W-:Y:S01]  /*0130*/  USHF.R.U64 UR4, UR6, 0x1, UR7 ;  /* 0x0000000106047899 */ /* 0x000fe20008001207 */
[----:B-1----:R-:W-:Y:S01]  /*0140*/  SHF.R.S32.HI R7, RZ, 0x1f, R0 ;  /* 0x0000001fff077819 */ /* 0x002fe20000011400 */
[----:B------:R-:W-:Y:S02]  /*0150*/  IMAD R4, R0, UR5, RZ ;  /* 0x0000000500047c24 */ /* 0x000fe4000f8e02ff */
[----:B------:R-:W-:-:S04]  /*0160*/  IMAD.WIDE.U32 R2, R23, R0, RZ ;  /* 0x0000000017027225 */ /* 0x000fc800078e00ff */
[----:B------:R-:W-:-:S04]  /*0170*/  IMAD.WIDE.U32 R8, R0, UR4, RZ ;  /* 0x0000000400087c25 */ /* 0x000fc8000f8e00ff */
[C---:B------:R-:W-:Y:S01]  /*0180*/  IMAD R5, R7.reuse, UR4, R4 ;  /* 0x0000000407057c24 */ /* 0x040fe2000f8e0204 */
[----:B------:R-:W0:Y:S01]  /*0190*/  LDCU.64 UR4, c[0x0][0x398] ;  /* 0x00007300ff0477ac */ /* 0x000e220008000a00 */
[----:B------:R-:W-:Y:S01]  /*01a0*/  IMAD R23, R7, R23, R3 ;  /* 0x0000001707177224 */ /* 0x000fe200078e0203 */
[----:B------:R-:W-:Y:S01]  /*01b0*/  LOP3.LUT R3, RZ, R2, RZ, 0x33, !PT ;  /* 0x00000002ff037212 */ /* 0x000fe200078e33ff */
[----:B------:R-:W-:Y:S02]  /*01c0*/  IMAD.IADD R9, R9, 0x1, R5 ;  /* 0x0000000109097824 */ /* 0x000fe400078e0205 */
[----:B------:R-:W-:Y:S01]  /*01d0*/  IMAD.X R5, RZ, RZ, RZ, P2 ;  /* 0x000000ffff057224 */ /* 0x000fe200010e06ff */
[----:B------:R-:W-:Y:S02]  /*01e0*/  ISETP.LT.U32.AND P1, PT, R8, R3, PT ;  /* 0x000000030800720c */ /* 0x000fe40003f21070 */
[----:B------:R-:W-:Y:S02]  /*01f0*/  LOP3.LUT R4, RZ, R23, RZ, 0x33, !PT ;  /* 0x00000017ff047212 */ /* 0x000fe400078e33ff */
[----:B------:R-:W-:-:S02]  /*0200*/  ISETP.NE.AND.EX P0, PT, R5, UR11, PT, P0 ;  /* 0x0000000b05007c0c */ /* 0x000fc4000bf05300 */
[----:B------:R-:W-:-:S04]  /*0210*/  ISETP.LT.U32.AND.EX P1, PT, R9, R4, PT, P1 ;  /* 0x000000040900720c */ /* 0x000fc80003f21110 */
[----:B------:R-:W-:Y:S02]  /*0220*/  SEL R3, R8, R3, P1 ;  /* 0x0000000308037207 */ /* 0x000fe40000800000 */
[----:B------:R-:W-:Y:S02]  /*0230*/  SEL R4, R9, R4, P1 ;  /* 0x0000000409047207 */ /* 0x000fe40000800000 */
[----:B------:R-:W-:-:S05]  /*0240*/  IADD3 R24, P1, PT, R3, R2, RZ ;  /* 0x0000000203187210 */ /* 0x000fca0007f3e0ff */
[----:B------:R-:W-:Y:S01]  /*0250*/  IMAD.X R3, R4, 0x1, R23, P1 ;  /* 0x0000000104037824 */ /* 0x000fe200008e0617 */
[----:B0-----:R-:W-:Y:S01]  /*0260*/  ISETP.LT.U32.AND P1, PT, R24, UR4, PT ;  /* 0x0000000418007c0c */ /* 0x001fe2000bf21070 */
[----:B------:R-:W0:Y:S03]  /*0270*/  @!P0 LDC.64 R4, c[0x0][0x3a8] ;  /* 0x0000ea00ff048b82 */ /* 0x000e260000000a00 */
[----:B------:R-:W-:-:S04]  /*0280*/  ISETP.LT.U32.AND.EX P1, PT, R3, UR5, PT, P1 ;  /* 0x0000000503007c0c */ /* 0x000fc8000bf21110 */
[----:B------:R-:W-:Y:S02]  /*0290*/  SEL R24, R24, UR4, P1 ;  /* 0x0000000418187c07 */ /* 0x000fe40008800000 */
[----:B------:R-:W-:Y:S02]  /*02a0*/  SEL R25, R3, UR5, P1 ;  /* 0x0000000503197c07 */ /* 0x000fe40008800000 */
[----:B------:R-:W-:Y:S02]  /*02b0*/  LOP3.LUT R11, RZ, R24, RZ, 0x33, !PT ;  /* 0x00000018ff0b7212 */ /* 0x000fe400078e33ff */
[----:B------:R-:W-:Y:S02]  /*02c0*/  LOP3.LUT R13, RZ, R25, RZ, 0x33, !PT ;  /* 0x00000019ff0d7212 */ /* 0x000fe400078e33ff */
[----:B------:R-:W-:-:S04]  /*02d0*/  ISETP.LT.U32.AND P1, PT, R8, R11, PT ;  /* 0x0000000b0800720c */ /* 0x000fc80003f21070 */
[----:B------:R-:W-:-:S04]  /*02e0*/  ISETP.LT.U32.AND.EX P1, PT, R9, R13, PT, P1 ;  /* 0x0000000d0900720c */ /* 0x000fc80003f21110 */
[----:B------:R-:W-:Y:S02]  /*02f0*/  SEL R11, R8, R11, P1 ;  /* 0x0000000b080b7207 */ /* 0x000fe40000800000 */
[----:B------:R-:W-:Y:S02]  /*0300*/  SEL R13, R9, R13, P1 ;  /* 0x0000000d090d7207 */ /* 0x000fe40000800000 */
[----:B------:R-:W-:Y:S02]  /*0310*/  IADD3 R11, P3, PT, R11, R24, RZ ;  /* 0x000000180b0b7210 */ /* 0x000fe40007f7e0ff */
[----:B0-----:R-:W-:Y:S02]  /*0320*/  @!P0 LEA R4, P2, R6, R4, 0x3 ;  /* 0x0000000406048211 */ /* 0x001fe400078418ff */
[----:B------:R-:W-:Y:S01]  /*0330*/  ISETP.LT.U32.AND P1, PT, R2, UR4, PT ;  /* 0x0000000402007c0c */ /* 0x000fe2000bf21070 */
[----:B------:R-:W-:Y:S01]  /*0340*/  IMAD.X R13, R13, 0x1, R25, P3 ;  /* 0x000000010d0d7824 */ /* 0x000fe200018e0619 */
[----:B------:R-:W-:-:S02]  /*0350*/  @!P0 LEA.HI.X R5, R6, R5, RZ, 0x3, P2 ;  /* 0x0000000506058211 */ /* 0x000fc400010f1cff */
[----:B------:R-:W-:Y:S02]  /*0360*/  ISETP.LT.U32.AND P2, PT, R11, UR4, PT ;  /* 0x000000040b007c0c */ /* 0x000fe4000bf41070 */
[----:B------:R-:W-:Y:S01]  /*0370*/  ISETP.LT.U32.AND.EX P1, PT, R23, UR5, PT, P1 ;  /* 0x0000000517007c0c */ /* 0x000fe2000bf21110 */
[----:B--2---:R0:W-:Y:S01]  /*0380*/  @!P0 STG.E.64 desc[UR8][R4.64], R24 ;  /* 0x0000001804008986 */ /* 0x0041e2000c101b08 */
[----:B------:R-:W-:Y:S02]  /*0390*/  ISETP.LT.U32.AND.EX P2, PT, R13, UR5, PT, P2 ;  /* 0x000000050d007c0c */ /* 0x000fe4000bf41120 */
[----:B------:R-:W-:Y:S02]  /*03a0*/  SEL R21, R2, UR4, P1 ;  /* 0x0000000402157c07 */ /* 0x000fe40008800000 */
[----:B------:R-:W-:Y:S02]  /*03b0*/  SEL R23, R23, UR5, P1 ;  /* 0x0000000517177c07 */ /* 0x000fe40008800000 */
[----:B------:R-:W-:-:S02]  /*03c0*/  SEL R11, R11, UR4, P2 ;  /* 0x000000040b0b7c07 */ /* 0x000fc40009000000 */
[----:B------:R-:W-:Y:S01]  /*03d0*/  SEL R13, R13, UR5, P2 ;  /* 0x000000050d0d7c07 */ /* 0x000fe20009000000 */
[----:B------:R-:W-:Y:S06]  /*03e0*/  @!P0 EXIT ;  /* 0x000000000000894d */ /* 0x000fec0003800000 */
[----:B------:R-:W1:Y:S01]  /*03f0*/  LDCU.U8 UR5, c[0x0][0x380] ;  /* 0x00007000ff0577ac */ /* 0x000e620008000000 */
[----:B------:R-:W-:Y:S01]  /*0400*/  IADD3 R9, P0, PT, R11, -R21, RZ ;  /* 0x800000150b097210 */ /* 0x000fe20007f1e0ff */
[----:B------:R-:W-:Y:S01]  /*0410*/  BSSY.RECONVERGENT B0, `(.L_x_21) ;  /* 0x00000d8000007945 */ /* 0x000fe20003800200 */
[----:B------:R-:W-:-:S06]  /*0420*/  UIADD3 UR4, UPT, UPT, UR6, -0x1, URZ ;  /* 0xffffffff06047890 */ /* 0x000fcc000fffe0ff */
[----:B0-----:R-:W-:-:S05]  /*0430*/  LOP3.LUT R5, R6, UR4, RZ, 0xc0, !PT ;  /* 0x0000000406057c12 */ /* 0x001fca000f8ec0ff */
[----:B------:R-:W-:Y:S01]  /*0440*/  IMAD.WIDE.U32 R2, R5, R0, RZ ;  /* 0x0000000005027225 */ /* 0x000fe200078e00ff */
[----:B-1----:R-:W-:-:S03]  /*0450*/  UPRMT UR4, UR5, 0x8880, URZ ;  /* 0x0000888005047896 */ /* 0x002fc600080000ff */
[----:B------:R-:W-:Y:S01]  /*0460*/  IMAD.X R0, R13, 0x1, ~R23, P0 ;  /* 0x000000010d007824 */ /* 0x000fe200000e0e17 */
[----:B------:R-:W-:Y:S01]  /*0470*/  ISETP.LT.U32.AND P0, PT, R2, R9, PT ;  /* 0x000000090200720c */ /* 0x000fe20003f01070 */
[----:B------:R-:W-:Y:S01]  /*0480*/  IMAD R3, R7, R5, R3 ;  /* 0x0000000507037224 */ /* 0x000fe200078e0203 */
[----:B------:R-:W-:-:S04]  /*0490*/  UISETP.NE.AND UP0, UPT, UR4, URZ, UPT ;  /* 0x000000ff0400728c */ /* 0x000fc8000bf05270 */
[----:B------:R-:W-:-:S04]  /*04a0*/  ISETP.LT.U32.AND.EX P0, PT, R3, R0, PT, P0 ;  /* 0x000000000300720c */ /* 0x000fc80003f01100 */
[----:B------:R-:W-:Y:S02]  /*04b0*/  SEL R5, R2, R9, P0 ;  /* 0x0000000902057207 */ /* 0x000fe40000000000 */
[----:B------:R-:W-:Y:S01]  /*04c0*/  SEL R3, R3, R0, P0 ;  /* 0x0000000003037207 */ /* 0x000fe20000000000 */
[----:B------:R-:W-:Y:S06]  /*04d0*/  BRA.U !UP0, `(.L_x_22) ;  /* 0x00000005089c7547 */ /* 0x000fec000b800000 */
[----:B------:R-:W-:Y:S01]  /*04e0*/  IADD3 R2, P0, PT, R11, -R24, RZ ;  /* 0x800000180b027210 */ /* 0x000fe20007f1e0ff */
[----:B------:R-:W-:Y:S01]  /*04f0*/  BSSY.RECONVERGENT B1, `(.L_x_23) ;  /* 0x0000064000017945 */ /* 0x000fe20003800200 */
[----:B------:R-:W-:-:S03]  /*0500*/  IADD3 R6, P2, PT, R24, -R21, RZ ;  /* 0x8000001518067210 */ /* 0x000fc60007f5e0ff */
[----:B------:R-:W-:Y:S01]  /*0510*/  IMAD.X R4, R13, 0x1, ~R25, P0 ;  /* 0x000000010d047824 */ /* 0x000fe200000e0e19 */
[----:B------:R-:W-:Y:S01]  /*0520*/  ISETP.GT.U32.AND P0, PT, R5, R2, PT ;  /* 0x000000020500720c */ /* 0x000fe20003f04070 */
[----:B------:R-:W-:Y:S01]  /*0530*/  IMAD.X R8, R25, 0x1, ~R23, P2 ;  /* 0x0000000119087824 */ /* 0x000fe200010e0e17 */
[----:B------:R-:W-:Y:S02]  /*0540*/  ISETP.LT.U32.AND P1, PT, R6, R5, PT ;  /* 0x000000050600720c */ /* 0x000fe40003f21070 */
[----:B------:R-:W-:Y:S02]  /*0550*/  ISETP.GT.U32.AND.EX P0, PT, R3, R4, PT, P0 ;  /* 0x000000040300720c */ /* 0x000fe40003f04100 */
[----:B------:R-:W-:Y:S02]  /*0560*/  ISETP.LT.U32.AND.EX P1, PT, R8, R3, PT, P1 ;  /* 0x000000030800720c */ /* 0x000fe40003f21110 */
[----:B------:R-:W-:Y:S02]  /*0570*/  SEL R12, R5, R2, P0 ;  /* 0x00000002050c7207 */ /* 0x000fe40000000000 */
[----:B------:R-:W-:-:S02]  /*0580*/  SEL R0, R3, R4, P0 ;  /* 0x0000000403007207 */ /* 0x000fc40000000000 */
[----:B------:R-:W-:Y:S02]  /*0590*/  IADD3 R12, P0, PT, R12, -R2, RZ ;  /* 0x800000020c0c7210 */ /* 0x000fe40007f1e0ff */
[----:B------:R-:W-:Y:S02]  /*05a0*/  SEL R15, R6, R5, P1 ;  /* 0x00000005060f7207 */ /* 0x000fe40000800000 */
[----:B------:R-:W-:Y:S01]  /*05b0*/  SEL R13, R8, R3, P1 ;  /* 0x00000003080d7207 */ /* 0x000fe20000800000 */
[----:B------:R-:W-:Y:S01]  /*05c0*/  IMAD.X R0, R0, 0x1, ~R4, P0 ;  /* 0x0000000100007824 */ /* 0x000fe200000e0e04 */
[----:B------:R-:W-:-:S04]  /*05d0*/  ISETP.GE.U32.AND P0, PT, R12, R15, PT ;  /* 0x0000000f0c00720c */ /* 0x000fc80003f06070 */
[----:B------:R-:W-:-:S13]  /*05e0*/  ISETP.GE.U32.AND.EX P0, PT, R0, R13, PT, P0 ;  /* 0x0000000d0000720c */ /* 0x000fda0003f06100 */
[----:B------:R-:W-:Y:S05]  /*05f0*/  @P0 BRA `(.L_x_24) ;  /* 0x00000004004c0947 */ /* 0x000fea0003800000 */
[----:B------:R-:W-:-:S05]  /*0600*/  IADD3 R22, P0, PT, R5, R24, RZ ;  /* 0x0000001805167210 */ /* 0x000fca0007f1e0ff */
[----:B------:R-:W-:-:S08]  /*0610*/  IMAD.X R24, R3, 0x1, R25, P0 ;  /* 0x0000000103187824 */ /* 0x000fd000000e0619 */
.L_x_25:
[----:B------:R-:W-:Y:S01]  /*0620*/  IADD3 R3, P0, PT, -R12, R15, RZ ;  /* 0x0000000f0c037210 */ /* 0x000fe20007f1e1ff */
[----:B------:R-:W0:Y:S04]  /*0630*/  LDC.64 R10, c[0x0][0x388] ;  /* 0x0000e200ff0a7b82 */ /* 0x000e280000000a00 */
[----:B------:R-:W-:-:S05]  /*0640*/  IMAD.X R2, R13, 0x1, ~R0, P0 ;  /* 0x000000010d027824 */ /* 0x000fca00000e0e00 */
[--C-:B------:R-:W-:Y:S02]  /*0650*/  SHF.R.U64 R3, R3, 0x1, R2.reuse ;  /* 0x0000000103037819 */ /* 0x100fe40000001202 */
[----:B------:R-:W-:Y:S02]  /*0660*/  SHF.R.U32.HI R5, RZ, 0x1, R2 ;  /* 0x00000001ff057819 */ /* 0x000fe40000011602 */
[----:B------:R-:W-:-:S05]  /*0670*/  IADD3 R16, P0, PT, R12, R3, RZ ;  /* 0x000000030c107210 */ /* 0x000fca0007f1e0ff */
[----:B------:R-:W-:Y:S01]  /*0680*/  IMAD.X R20, R0, 0x1, R5, P0 ;  /* 0x0000000100147824 */ /* 0x000fe200000e0605 */
[----:B------:R-:W-:-:S05]  /*0690*/  IADD3 R19, P0, PT, R16, R21, RZ ;  /* 0x0000001510137210 */ /* 0x000fca0007f1e0ff */
[----:B------:R-:W-:Y:S02]  /*06a0*/  IMAD.X R2, R20, 0x1, R23, P0 ;  /* 0x0000000114027824 */ /* 0x000fe400000e0617 */
[----:B0-----:R-:W-:-:S04]  /*06b0*/  IMAD.WIDE.U32 R18, R19, 0x60, R10 ;  /* 0x0000006013127825 */ /* 0x001fc800078e000a */
[----:B------:R-:W-:-:S04]  /*06c0*/  IMAD R3, R2, 0x60, RZ ;  /* 0x0000006002037824 */ /* 0x000fc800078e02ff */
[----:B------:R-:W-:-:S05]  /*06d0*/  IMAD.IADD R19, R19, 0x1, R3 ;  /* 0x0000000113137824 */ /* 0x000fca00078e0203 */
[----:B------:R-:W2:Y:S04]  /*06e0*/  LDG.E.64 R2, desc[UR8][R18.64+0x10] ;  /* 0x0000100812027981 */ /* 0x000ea8000c1e1b00 */
[----:B------:R-:W3:Y:S04]  /*06f0*/  LDG.E.64 R6, desc[UR8][R18.64] ;  /* 0x0000000812067981 */ /* 0x000ee8000c1e1b00 */
[----:B------:R-:W4:Y:S01]  /*0700*/  LDG.E.64 R4, desc[UR8][R18.64+0x8] ;  /* 0x0000080812047981 */ /* 0x000f22000c1e1b00 */
[----:B------:R-:W-:-:S03]  /*0710*/  LOP3.LUT R25, RZ, R16, RZ, 0x33, !PT ;  /* 0x00000010ff197212 */ /* 0x000fc600078e33ff */
[----:B------:R-:W5:Y:S01]  /*0720*/  LDG.E.64 R26, desc[UR8][R18.64+0x20] ;  /* 0x00002008121a7981 */ /* 0x000f62000c1e1b00 */
[----:B------:R-:W-:-:S03]  /*0730*/  IADD3 R25, P0, PT, R25, R22, RZ ;  /* 0x0000001619197210 */ /* 0x000fc60007f1e0ff */
[----:B------:R-:W5:Y:S04]  /*0740*/  LDG.E.64 R28, desc[UR8][R18.64+0x18] ;  /* 0x00001808121c7981 */ /* 0x000f68000c1e1b00 */
[----:B------:R-:W5:Y:S04]  /*0750*/  LDG.E.64 R8, desc[UR8][R18.64+0x30] ;  /* 0x0000300812087981 */ /* 0x000f68000c1e1b00 */
[----:B--2---:R0:W-:Y:S04]  /*0760*/  STL.64 [R1+0x10], R2 ;  /* 0x0000100201007387 */ /* 0x0041e80000100a00 */
[----:B0-----:R-:W2:Y:S01]  /*0770*/  LDG.E.64 R2, desc[UR8][R18.64+0x38] ;  /* 0x0000380812027981 */ /* 0x001ea2000c1e1b00 */
[----:B------:R-:W-:Y:S01]  /*0780*/  IMAD.WIDE.U32 R10, R25, 0x60, R10 ;  /* 0x00000060190a7825 */ /* 0x000fe200078e000a */
[----:B------:R-:W-:-:S05]  /*0790*/  LOP3.LUT R25, RZ, R20, RZ, 0x33, !PT ;  /* 0x00000014ff197212 */ /* 0x000fca00078e33ff */
[----:B------:R-:W-:-:S04]  /*07a0*/  IMAD.X R25, R25, 0x1, R24, P0 ;  /* 0x0000000119197824 */ /* 0x000fc800000e0618 */
[----:B------:R-:W-:-:S04]  /*07b0*/  IMAD R25, R25, 0x60, RZ ;  /* 0x0000006019197824 */ /* 0x000fc800078e02ff */
[----:B------:R-:W-:Y:S01]  /*07c0*/  IMAD.IADD R11, R11, 0x1, R25 ;  /* 0x000000010b0b7824 */ /* 0x000fe200078e0219 */
[----:B---3--:R0:W-:Y:S04]  /*07d0*/  STL.64 [R1], R6 ;  /* 0x0000000601007387 */ /* 0x0081e80000100a00 */
[----:B----4-:R1:W-:Y:S04]  /*07e0*/  STL.64 [R1+0x8], R4 ;  /* 0x0000080401007387 */ /* 0x0103e80000100a00 */
[----:B-----5:R3:W-:Y:S04]  /*07f0*/  STL.64 [R1+0x20], R26 ;  /* 0x0000201a01007387 */ /* 0x0207e80000100a00 */
[----:B0-----:R-:W4:Y:S04]  /*0800*/  LDG.E.64 R6, desc[UR8][R18.64+0x28] ;  /* 0x0000280812067981 */ /* 0x001f28000c1e1b00 */
[----:B-1----:R-:W5:Y:S04]  /*0810*/  LDG.E.64 R4, desc[UR8][R18.64+0x40] ;  /* 0x0000400812047981 */ /* 0x002f68000c1e1b00 */
[----:B---3--:R-:W3:Y:S04]  /*0820*/  LDG.E.64 R26, desc[UR8][R18.64+0x58] ;  /* 0x00005808121a7981 */ /* 0x008ee8000c1e1b00 */
[----:B------:R0:W-:Y:S04]  /*0830*/  STL.64 [R1+0x18], R28 ;  /* 0x0000181c01007387 */ /* 0x0001e80000100a00 */
[----:B------:R1:W-:Y:S04]  /*0840*/  STL.64 [R1+0x30], R8 ;  /* 0x0000300801007387 */ /* 0x0003e80000100a00 */
[----:B------:R-:W3:Y:S04]  /*0850*/  LDG.E R25, desc[UR8][R18.64+0x50] ;  /* 0x0000500812197981 */ /* 0x000ee8000c1e1900 */
[----:B0-----:R-:W3:Y:S04]  /*0860*/  LDG.E.64 R28, desc[UR8][R18.64+0x48] ;  /* 0x00004808121c7981 */ /* 0x001ee8000c1e1b00 */
[----:B-1----:R-:W3:Y:S04]  /*0870*/  LDG.E.64 R8, desc[UR8][R10.64+0x10] ;  /* 0x000010080a087981 */ /* 0x002ee8000c1e1b00 */
[----:B------:R-:W3:Y:S04]  /*0880*/  LDG.E.64 R18, desc[UR8][R10.64+0x38] ;  /* 0x000038080a127981 */ /* 0x000ee8000c1e1b00 */
[----:B--2---:R0:W-:Y:S04]  /*0890*/  STL.64 [R1+0x38], R2 ;  /* 0x0000380201007387 */ /* 0x0041e80000100a00 */
[----:B0-----:R-:W2:Y:S04]  /*08a0*/  LDG.E.64 R2, desc[UR8][R10.64] ;  /* 0x000000080a027981 */ /* 0x001ea8000c1e1b00 */
[----:B----4-:R0:W-:Y:S04]  /*08b0*/  STL.64 [R1+0x28], R6 ;  /* 0x0000280601007387 */ /* 0x0101e80000100a00 */
[----:B-----5:R1:W-:Y:S04]  /*08c0*/  STL.64 [R1+0x40], R4 ;  /* 0x0000400401007387 */ /* 0x0203e80000100a00 */
[----:B0-----:R-:W4:Y:S04]  /*08d0*/  LDG.E.64 R6, desc[UR8][R10.64+0x18] ;  /* 0x000018080a067981 */ /* 0x001f28000c1e1b00 */
[----:B-1----:R-:W5:Y:S04]  /*08e0*/  LDG.E.64 R4, desc[UR8][R10.64+0x8] ;  /* 0x000008080a047981 */ /* 0x002f68000c1e1b00 */
[----:B--2---:R0:W-:Y:S04]  /*08f0*/  STL.64 [R1+0x60], R2 ;  /* 0x0000600201007387 */ /* 0x0041e80000100a00 */
[----:B0-----:R-:W2:Y:S04]  /*0900*/  LDG.E.64 R2, desc[UR8][R10.64+0x20] ;  /* 0x000020080a027981 */ /* 0x001ea8000c1e1b00 */
[----:B---3--:R0:W-:Y:S04]  /*0910*/  STL.64 [R1+0x58], R26 ;  /* 0x0000581a01007387 */ /* 0x0081e80000100a00 */
[----:B0-----:R-:W3:Y:S04]  /*0920*/  LDG.E.64 R26, desc[UR8][R10.64+0x28] ;  /* 0x000028080a1a7981 */ /* 0x001ee8000c1e1b00 */
[----:B------:R0:W-:Y:S04]  /*0930*/  STL.64 [R1+0x48], R28 ;  /* 0x0000481c01007387 */ /* 0x0001e80000100a00 */
[----:B-----5:R1:W-:Y:S04]  /*0940*/  STL.64 [R1+0x68], R4 ;  /* 0x0000680401007387 */ /* 0x0203e80000100a00 */
[----:B------:R5:W-:Y:S04]  /*0950*/  STL.64 [R1+0x70], R8 ;  /* 0x0000700801007387 */ /* 0x000be80000100a00 */
[----:B----4-:R4:W-:Y:S04]  /*0960*/  STL.64 [R1+0x78], R6 ;  /* 0x0000780601007387 */ /* 0x0109e80000100a00 */
[----:B0-----:R-:W3:Y:S04]  /*0970*/  LDG.E.64 R28, desc[UR8][R10.64+0x30] ;  /* 0x000030080a1c7981 */ /* 0x001ee8000c1e1b00 */
[----:B-1----:R-:W3:Y:S04]  /*0980*/  LDG.E.64 R4, desc[UR8][R10.64+0x40] ;  /* 0x000040080a047981 */ /* 0x002ee8000c1e1b00 */
[----:B-----5:R-:W5:Y:S04]  /*0990*/  LDG.E R8, desc[UR8][R10.64+0x50] ;  /* 0x000050080a087981 */ /* 0x020f68000c1e1900 */
[----:B----4-:R-:W4:Y:S04]  /*09a0*/  LDG.E.64 R6, desc[UR8][R10.64+0x58] ;  /* 0x000058080a067981 */ /* 0x010f28000c1e1b00 */
[----:B--2---:R0:W-:Y:S04]  /*09b0*/  STL.64 [R1+0x80], R2 ;  /* 0x0000800201007387 */ /* 0x0041e80000100a00 */
[----:B0-----:R-:W2:Y:S04]  /*09c0*/  LDG.E.64 R2, desc[UR8][R10.64+0x48] ;  /* 0x000048080a027981 */ /* 0x001ea8000c1e1b00 */
[----:B---3--:R0:W-:Y:S02]  /*09d0*/  STL.64 [R1+0x88], R26 ;  /* 0x0000881a01007387 */ /* 0x0081e40000100a00 */
[----:B0-----:R-:W0:Y:S02]  /*09e0*/  LDC R26, c[0x0][0x3b0] ;  /* 0x0000ec00ff1a7b82 */ /* 0x001e240000000800 */
[----:B------:R-:W-:Y:S04]  /*09f0*/  STL [R1+0x50], R25 ;  /* 0x0000501901007387 */ /* 0x000fe80000100800 */
[----:B------:R-:W-:Y:S04]  /*0a00*/  STL.64 [R1+0x98], R18 ;  /* 0x0000981201007387 */ /* 0x000fe80000100a00 */
[----:B------:R-:W-:Y:S04]  /*0a10*/  STL.64 [R1+0x90], R28 ;  /* 0x0000901c01007387 */ /* 0x000fe80000100a00 */
[----:B------:R-:W-:Y:S04]  /*0a20*/  STL.64 [R1+0xa0], R4 ;  /* 0x0000a00401007387 */ /* 0x000fe80000100a00 */
[----:B-----5:R1:W-:Y:S01]  /*0a30*/  STL [R1+0xb0], R8 ;  /* 0x0000b00801007387 */ /* 0x0203e20000100800 */
[----:B0-----:R-:W-:-:S03]  /*0a40*/  IMAD R9, R26, 0x8, R1 ;  /* 0x000000081a097824 */ /* 0x001fc600078e0201 */
[----:B----4-:R0:W-:Y:S04]  /*0a50*/  STL.64 [R1+0xb8], R6 ;  /* 0x0000b80601007387 */ /* 0x0101e80000100a00 */
[----:B--2---:R0:W-:Y:S04]  /*0a60*/  STL.64 [R1+0xa8], R2 ;  /* 0x0000a80201007387 */ /* 0x0041e80000100a00 */
[----:B------:R-:W2:Y:S04]  /*0a70*/  LDL.64 R26, [R9+0x60] ;  /* 0x00006000091a7983 */ /* 0x000ea80000100a00 */
[----:B-1----:R-:W2:Y:S01]  /*0a80*/  LDL.64 R8, [R9] ;  /* 0x0000000009087983 */ /* 0x002ea20000100a00 */
[----:B------:R-:W-:-:S05]  /*0a90*/  IADD3 R11, P1, PT, R16, 0x1, RZ ;  /* 0x00000001100b7810 */ /* 0x000fca0007f3e0ff */
[----:B------:R-:W-:Y:S01]  /*0aa0*/  IMAD.X R25, RZ, RZ, R20, P1 ;  /* 0x000000ffff197224 */ /* 0x000fe200008e0614 */
[----:B--2---:R-:W-:-:S06]  /*0ab0*/  DSETP.GEU.AND P0, PT, R26, R8, PT ;  /* 0x000000081a00722a */ /* 0x004fcc0003f0e000 */
[----:B------:R-:W-:Y:S02]  /*0ac0*/  SEL R12, R11, R12, P0 ;  /* 0x0000000c0b0c7207 */ /* 0x000fe40000000000 */
[----:B------:R-:W-:Y:S02]  /*0ad0*/  SEL R15, R15, R16, P0 ;  /* 0x000000100f0f7207 */ /* 0x000fe40000000000 */
[----:B------:R-:W-:Y:S02]  /*0ae0*/  SEL R0, R25, R0, P0 ;  /* 0x0000000019007207 */ /* 0x000fe40000000000 */
[----:B------:R-:W-:Y:S02]  /*0af0*/  SEL R13, R13, R20, P0 ;  /* 0x000000140d0d7207 */ /* 0x000fe40000000000 */
[----:B------:R-:W-:-:S04]  /*0b00*/  ISETP.GE.U32.AND P0, PT, R12, R15, PT ;  /* 0x0000000f0c00720c */ /* 0x000fc80003f06070 */
[----:B------:R-:W-:-:S13]  /*0b10*/  ISETP.GE.U32.AND.EX P0, PT, R0, R13, PT, P0 ;  /* 0x0000000d0000720c */ /* 0x000fda0003f06100 */
[----:B0-----:R-:W-:Y:S05]  /*0b20*/  @!P0 BRA `(.L_x_25) ;  /* 0xfffffff800bc8947 */ /* 0x001fea000383ffff */
.L_x_24:
[----:B------:R-:W-:Y:S05]  /*0b30*/  BSYNC.RECONVERGENT B1 ;  /* 0x0000000000017941 */ /* 0x000fea0003800200 */
.L_x_23:
[----:B------:R-:W-:Y:S05]  /*0b40*/  BRA `(.L_x_26) ;  /* 0x0000000400907947 */ /* 0x000fea0003800000 */
.L_x_22:
[----:B------:R-:W-:Y:S02]  /*0b50*/  IADD3 R12, P0, PT, R11, -R24, RZ ;  /* 0x800000180b0c7210 */ /* 0x000fe40007f1e0ff */
        /* <DEDUP_REMOVED lines=18> */
.L_x_27:
        /* <DEDUP_REMOVED lines=61> */
[----:B------:R0:W-:Y:S04]  /*1050*/  STL.64 [R1+0x98], R18 ;  /* 0x0000981201007387 */ /* 0x0001e80000100a00 */
[----:B------:R-:W-:Y:S04]  /*1060*/  STL [R1+0x50], R25 ;  /* 0x0000501901007387 */ /* 0x000fe80000100800 */
[----:B------:R-:W-:Y:S04]  /*1070*/  STL.64 [R1+0x90], R28 ;  /* 0x0000901c01007387 */ /* 0x000fe80000100a00 */
[----:B------:R-:W-:Y:S04]  /*1080*/  STL.64 [R1+0xa0], R4 ;  /* 0x0000a00401007387 */ /* 0x000fe80000100a00 */
[----:B-----5:R1:W-:Y:S01]  /*1090*/  STL [R1+0xb0], R8 ;  /* 0x0000b00801007387 */ /* 0x0203e20000100800 */
[----:B0-----:R-:W-:-:S03]  /*10a0*/  IMAD R18, R26, 0x8, R1 ;  /* 0x000000081a127824 */ /* 0x001fc600078e0201 */
[----:B----4-:R0:W-:Y:S04]  /*10b0*/  STL.64 [R1+0xb8], R6 ;  /* 0x0000b80601007387 */ /* 0x0101e80000100a00 */
[----:B--2---:R0:W-:Y:S04]  /*10c0*/  STL.64 [R1+0xa8], R2 ;  /* 0x0000a80201007387 */ /* 0x0041e80000100a00 */
[----:B------:R-:W2:Y:S04]  /*10d0*/  LDL.64 R26, [R18+0x60] ;  /* 0x00006000121a7983 */ /* 0x000ea80000100a00 */
[----:B-1----:R-:W2:Y:S02]  /*10e0*/  LDL.64 R8, [R18] ;  /* 0x0000000012087983 */ /* 0x002ea40000100a00 */
[----:B--2---:R-:W-:Y:S01]  /*10f0*/  DSETP.GEU.AND P0, PT, R26, R8, PT ;  /* 0x000000081a00722a */ /* 0x004fe20003f0e000 */
[----:B------:R-:W-:-:S05]  /*1100*/  IADD3 R9, P1, PT, R16, 0x1, RZ ;  /* 0x0000000110097810 */ /* 0x000fca0007f3e0ff */
[----:B------:R-:W-:Y:S01]  /*1110*/  IMAD.X R11, RZ, RZ, R20, P1 ;  /* 0x000000ffff0b7224 */ /* 0x000fe200008e0614 */
[----:B------:R-:W-:Y:S02]  /*1120*/  SEL R12, R9, R12, P0 ;  /* 0x0000000c090c7207 */ /* 0x000fe40000000000 */
[----:B------:R-:W-:Y:S02]  /*1130*/  SEL R15, R15, R16, P0 ;  /* 0x000000100f0f7207 */ /* 0x000fe40000000000 */
[----:B------:R-:W-:Y:S02]  /*1140*/  SEL R0, R11, R0, P0 ;  /* 0x000000000b007207 */ /* 0x000fe40000000000 */
[----:B------:R-:W-:Y:S02]  /*1150*/  SEL R13, R13, R20, P0 ;  /* 0x000000140d0d7207 */ /* 0x000fe40000000000 */
[----:B------:R-:W-:-:S04]  /*1160*/  ISETP.GE.U32.AND P0, PT, R12, R15, PT ;  /* 0x0000000f0c00720c */ /* 0x000fc80003f06070 */
[----:B------:R-:W-:-:S13]  /*1170*/  ISETP.GE.U32.AND.EX P0, PT, R0, R13, PT, P0 ;  /* 0x0000000d0000720c */ /* 0x000fda0003f06100 */
[----:B0-----:R-:W-:Y:S05]  /*1180*/  @!P0 BRA `(.L_x_27) ;  /* 0xfffffff800bc8947 */ /* 0x001fea000383ffff */
.L_x_26:
[----:B------:R-:W-:Y:S05]  /*1190*/  BSYNC.RECONVERGENT B0 ;  /* 0x0000000000007941 */ /* 0x000fea0003800200 */
.L_x_21:
[----:B------:R-:W0:Y:S01]  /*11a0*/  LDC.64 R2, c[0x0][0x3a8] ;  /* 0x0000ea00ff027b82 */ /* 0x000e220000000a00 */
[----:B------:R-:W1:Y:S01]  /*11b0*/  LDCU UR4, c[0x0][0x360] ;  /* 0x00006c00ff0477ac */ /* 0x000e620008000800 */
[----:B------:R-:W-:-:S05]  /*11c0*/  IADD3 R12, P0, PT, R12, R21, RZ ;  /* 0x000000150c0c7210 */ /* 0x000fca0007f1e0ff */
[----:B------:R-:W-:Y:S02]  /*11d0*/  IMAD.X R13, R0, 0x1, R23, P0 ;  /* 0x00000001000d7824 */ /* 0x000fe400000e0617 */
[----:B-1----:R-:W-:-:S04]  /*11e0*/  IMAD R17, R14, UR4, R17 ;  /* 0x000000040e117c24 */ /* 0x002fc8000f8e0211 */
[----:B0-----:R-:W-:-:S05]  /*11f0*/  IMAD.WIDE.U32 R2, R17, 0x8, R2 ;  /* 0x0000000811027825 */ /* 0x001fca00078e0002 */
[----:B------:R-:W-:Y:S01]  /*1200*/  STG.E.64 desc[UR8][R2.64], R12 ;  /* 0x0000000c02007986 */ /* 0x000fe2000c101b08 */
[----:B------:R-:W-:Y:S05]  /*1210*/  EXIT ;  /* 0x000000000000794d */ /* 0x000fea0003800000 */
.L_x_28:
        /* <DEDUP_REMOVED lines=14> */
.L_x_1247:


//--------------------- .text._ZN3cub18CUB_300001_SM_10006detail10merge_sort30DeviceMergeSortBlockSortKernelINS2_10policy_hubIP8DataNodeE9Policy600ES6_PNS0_8NullTypeES6_SA_m11cmp_featureS5_S9_EEvbT0_T1_T2_T3_T4_PT6_PT7_T5_NS1_7vsmem_tE --------------------------
	.section	.text._ZN3cub18CUB_300001_SM_10006detail10merge_sort30DeviceMergeSortBlockSortKernelINS2_10policy_hubIP8DataNodeE9Policy600ES6_PNS0_8NullTypeES6_SA_m11cmp_featureS5_S9_EEvbT0_T1_T2_T3_T4_PT6_PT7_T5_NS1_7vsmem_tE,"ax",@progbits
	.align	128
        .global         _ZN3cub18CUB_300001_SM_10006detail10merge_sort30DeviceMergeSortBlockSortKernelINS2_10policy_hubIP8DataNodeE9Policy600ES6_PNS0_8NullTypeES6_SA_m11cmp_featureS5_S9_EEvbT0_T1_T2_T3_T4_PT6_PT7_T5_NS1_7vsmem_tE
        .type           _ZN3cub18CUB_300001_SM_10006detail10merge_sort30DeviceMergeSortBlockSortKernelINS2_10policy_hubIP8DataNodeE9Policy600ES6_PNS0_8NullTypeES6_SA_m11cmp_featureS5_S9_EEvbT0_T1_T2_T3_T4_PT6_PT7_T5_NS1_7vsmem_tE,@function
        .size           _ZN3cub18CUB_300001_SM_10006detail10merge_sort30DeviceMergeSortBlockSortKernelINS2_10policy_hubIP8DataNodeE9Policy600ES6_PNS0_8NullTypeES6_SA_m11cmp_featureS5_S9_EEvbT0_T1_T2_T3_T4_PT6_PT7_T5_NS1_7vsmem_tE,(.L_x_1248 - _ZN3cub18CUB_300001_SM_10006detail10merge_sort30DeviceMergeSortBlockSortKernelINS2_10policy_hubIP8DataNodeE9Policy600ES6_PNS0_8NullTypeES6_SA_m11cmp_featureS5_S9_EEvbT0_T1_T2_T3_T4_PT6_PT7_T5_NS1_7vsmem_tE)
        .other          _ZN3cub18CUB_300001_SM_10006detail10merge_sort30DeviceMergeSortBlockSortKernelINS2_10policy_hubIP8DataNodeE9Policy600ES6_PNS0_8NullTypeES6_SA_m11cmp_featureS5_S9_EEvbT0_T1_T2_T3_T4_PT6_PT7_T5_NS1_7vsmem_tE,@"STO_CUDA_ENTRY STV_DEFAULT"
_ZN3cub18CUB_300001_SM_10006detail10merge_sort30DeviceMergeSortBlockSortKernelINS2_10policy_hubIP8DataNodeE9Policy600ES6_PNS0_8NullTypeES6_SA_m11cmp_featureS5_S9_EEvbT0_T1_T2_T3_T4_PT6_PT7_T5_NS1_7vsmem_tE:
.text._ZN3cub18CUB_300001_SM_10006detail10merge_sort30DeviceMergeSortBlockSortKernelINS2_10policy_hubIP8DataNodeE9Policy600ES6_PNS0_8NullTypeES6_SA_m11cmp_featureS5_S9_EEvbT0_T1_T2_T3_T4_PT6_PT7_T5_NS1_7vsmem_tE:
[----:B------:R-:W0:Y:S01]  /*0000*/  LDC R1, c[0x0][0x37c] ;  /* 0x0000df00ff017b82 */ /* 0x000e220000000800 */
[----:B------:R-:W1:Y:S01]  /*0010*/  S2R R2, SR_CTAID.X ;  /* 0x0000000000027919 */ /* 0x000e620000002500 */
[----:B------:R-:W2:Y:S01]  /*0020*/  LDCU UR4, c[0x0][0x370] ;  /* 0x00006e00ff0477ac */ /* 0x000ea20008000800 */
[----:B0-----:R-:W-:Y:S01]  /*0030*/  VIADD R1, R1, 0xffffff40 ;  /* 0xffffff4001017836 */ /* 0x001fe20000000000 */
[----:B------:R-:W0:Y:S04]  /*0040*/  LDCU.64 UR8, c[0x0][0x358] ;  /* 0x00006b00ff0877ac */ /* 0x000e280008000a00 */
[----:B------:R-:W-:Y:S01]  /*0050*/  R2UR UR6, R1 ;  /* 0x00000000010672ca */ /* 0x000fe200000e0000 */
[----:B--2---:R-:W-:-:S04]  /*0060*/  UIADD3 UR4, UP0, UPT, UR4, -0x1, URZ ;  /* 0xffffffff04047890 */ /* 0x004fc8000ff1e0ff */
[----:B------:R-:W-:-:S06]  /*0070*/  UIADD3.X UR5, UPT, UPT, URZ, -0x1, URZ, UP0, !UPT ;  /* 0xffffffffff057890 */ /* 0x000fcc00087fe4ff */
[----:B------:R-:W-:Y:S01]  /*0080*/  IMAD.U32 R0, RZ, RZ, UR5 ;  /* 0x00000005ff007e24 */ /* 0x000fe2000f8e00ff */
[----:B------:R-:W-:Y:S02]  /*0090*/  R2UR UR5, R1 ;  /* 0x00000000010572ca */ /* 0x000fe400000e0000 */
[C---:B-1----:R-:W-:Y:S01]  /*00a0*/  ISETP.LT.U32.AND P0, PT, R2.reuse, UR4, PT ;  /* 0x0000000402007c0c */ /* 0x042fe2000bf01070 */
[----:B------:R-:W-:-:S03]  /*00b0*/  IMAD.WIDE.U32 R4, R2, 0x100, RZ ;  /* 0x0000010002047825 */ /* 0x000fc600078e00ff */
[----:B------:R-:W-:-:S13]  /*00c0*/  ISETP.GT.U32.AND.EX P0, PT, R0, RZ, PT, P0 ;  /* 0x000000ff0000720c */ /* 0x000fda0003f04100 */
[----:B0-----:R-:W-:Y:S05]  /*00d0*/  @!P0 BRA `(.L_x_29) ;  /* 0x0000005c00e88947 */ /* 0x001fea0003800000 */
[----:B------:R-:W0:Y:S01]  /*00e0*/  S2R R48, SR_TID.X ;  /* 0x0000000000307919 */ /* 0x000e220000002100 */
[----:B------:R-:W1:Y:S01]  /*00f0*/  LDC.64 R16, c[0x0][0x388] ;  /* 0x0000e200ff107b82 */ /* 0x000e620000000a00 */
[----:B------:R-:W-:Y:S01]  /*0100*/  ACQBULK ;  /* 0x000000000000782e */ /* 0x000fe20000000000 */
[----:B0-----:R-:W-:-:S04]  /*0110*/  LOP3.LUT R19, R48, 0x3e0, RZ, 0xc0, !PT ;  /* 0x000003e030137812 */ /* 0x001fc800078ec0ff */
[----:B------:R-:W-:-:S04]  /*0120*/  LOP3.LUT R3, R19, 0x1f, R48, 0xf8, !PT ;  /* 0x0000001f13037812 */ /* 0x000fc800078ef830 */
[----:B------:R-:W-:-:S05]  /*0130*/  IADD3 R3, P0, PT, R4, R3, RZ ;  /* 0x0000000304037210 */ /* 0x000fca0007f1e0ff */
[----:B------:R-:W-:Y:S02]  /*0140*/  IMAD.X R2, RZ, RZ, R5, P0 ;  /* 0x000000ffff027224 */ /* 0x000fe400000e0605 */
[----:B-1----:R-:W-:-:S04]  /*0150*/  IMAD.WIDE.U32 R16, R3, 0x60, R16 ;  /* 0x0000006003107825 */ /* 0x002fc800078e0010 */
[----:B------:R-:W-:-:S05]  /*0160*/  IMAD R2, R2, 0x60, RZ ;  /* 0x0000006002027824 */ /* 0x000fca00078e02ff */
[----:B------:R-:W-:-:S05]  /*0170*/  IADD3 R17, PT, PT, R17, R2, RZ ;  /* 0x0000000211117210 */ /* 0x000fca0007ffe0ff */
[----:B------:R-:W2:Y:S04]  /*0180*/  LDG.E.64 R12, desc[UR8][R16.64] ;  /* 0x00000008100c7981 */ /* 0x000ea8000c1e1b00 */
[----:B------:R-:W2:Y:S04]  /*0190*/  LDG.E.64 R14, desc[UR8][R16.64+0x8] ;  /* 0x00000808100e7981 */ /* 0x000ea8000c1e1b00 */
[----:B------:R-:W3:Y:S04]  /*01a0*/  LDG.E.64 R8, desc[UR8][R16.64+0x10] ;  /* 0x0000100810087981 */ /* 0x000ee8000c1e1b00 */
[----:B------:R-:W3:Y:S04]  /*01b0*/  LDG.E.64 R10, desc[UR8][R16.64+0x18] ;  /* 0x00001808100a7981 */ /* 0x000ee8000c1e1b00 */
[----:B------:R-:W4:Y:S04]  /*01c0*/  LDG.E.64 R4, desc[UR8][R16.64+0x20] ;  /* 0x0000200810047981 */ /* 0x000f28000c1e1b00 */
[----:B------:R-:W4:Y:S04]  /*01d0*/  LDG.E.64 R6, desc[UR8][R16.64+0x28] ;  /* 0x0000280810067981 */ /* 0x000f28000c1e1b00 */
[----:B------:R-:W5:Y:S04]  /*01e0*/  LDG.E.64 R32, desc[UR8][R16.64+0x30] ;  /* 0x0000300810207981 */ /* 0x000f68000c1e1b00 */
[----:B------:R-:W5:Y:S04]  /*01f0*/  LDG.E.64 R34, desc[UR8][R16.64+0x38] ;  /* 0x0000380810227981 */ /* 0x000f68000c1e1b00 */
[----:B------:R-:W5:Y:S04]  /*0200*/  LDG.E.64 R28, desc[UR8][R16.64+0x40] ;  /* 0x00004008101c7981 */ /* 0x000f68000c1e1b00 */
[----:B------:R-:W5:Y:S04]  /*0210*/  LDG.E.64 R30, desc[UR8][R16.64+0x48] ;  /* 0x00004808101e7981 */ /* 0x000f68000c1e1b00 */
[----:B------:R-:W5:Y:S04]  /*0220*/  LDG.E.64 R24, desc[UR8][R16.64+0x50] ;  /* 0x0000500810187981 */ /* 0x000f68000c1e1b00 */
[----:B------:R-:W5:Y:S01]  /*0230*/  LDG.E.64 R26, desc[UR8][R16.64+0x58] ;  /* 0x00005808101a7981 */ /* 0x000f62000c1e1b00 */
[----:B------:R-:W-:Y:S01]  /*0240*/  MOV R49, 0x400 ;  /* 0x0000040000317802 */ /* 0x000fe20000000f00 */
[----:B------:R-:W0:Y:S01]  /*0250*/  S2R R0, SR_CgaCtaId ;  /* 0x0000000000007919 */ /* 0x000e220000008800 */
[----:B------:R-:W1:Y:S02]  /*0260*/  S2R R18, SR_LANEID ;  /* 0x0000000000127919 */ /* 0x000e640000000000 */
[----:B0-----:R-:W-:Y:S01]  /*0270*/  LEA R49, R0, R49, 0x18 ;  /* 0x0000003100317211 */ /* 0x001fe200078ec0ff */
[----:B-1----:R-:W-:-:S04]  /*0280*/  IMAD.IADD R0, R19, 0x1, R18 ;  /* 0x0000000113007824 */ /* 0x002fc800078e0212 */
[----:B------:R-:W-:-:S05]  /*0290*/  IMAD R0, R0, 0x60, R49 ;  /* 0x0000006000007824 */ /* 0x000fca00078e0231 */
[----:B--2---:R-:W-:Y:S04]  /*02a0*/  STS.128 [R0], R12 ;  /* 0x0000000c00007388 */ /* 0x004fe80000000c00 */
[----:B---3--:R-:W-:Y:S04]  /*02b0*/  STS.128 [R0+0x10], R8 ;  /* 0x0000100800007388 */ /* 0x008fe80000000c00 */
[----:B----4-:R-:W-:Y:S04]  /*02c0*/  STS.128 [R0+0x20], R4 ;  /* 0x0000200400007388 */ /* 0x010fe80000000c00 */
[----:B-----5:R-:W-:Y:S04]  /*02d0*/  STS.128 [R0+0x30], R32 ;  /* 0x0000302000007388 */ /* 0x020fe80000000c00 */
[----:B------:R-:W-:Y:S04]  /*02e0*/  STS.128 [R0+0x40], R28 ;  /* 0x0000401c00007388 */ /* 0x000fe80000000c00 */
[----:B------:R0:W-:Y:S01]  /*02f0*/  STS.128 [R0+0x50], R24 ;  /* 0x0000501800007388 */ /* 0x0001e20000000c00 */
[----:B------:R-:W-:-:S03]  /*0300*/  NOP ;  /* 0x0000000000007918 */ /* 0x000fc60000000000 */
[----:B------:R-:W-:Y:S04]  /*0310*/  LDS R38, [R0+0x50] ;  /* 0x0000500000267984 */ /* 0x000fe80000000800 */
[----:B------:R-:W-:Y:S04]  /*0320*/  LDS.64 R36, [R0+0x58] ;  /* 0x0000580000247984 */ /* 0x000fe80000000a00 */
[----:B------:R-:W1:Y:S04]  /*0330*/  LDS.128 R20, [R0] ;  /* 0x0000000000147984 */ /* 0x000e680000000c00 */
[----:B------:R-:W2:Y:S04]  /*0340*/  LDS.128 R16, [R0+0x10] ;  /* 0x0000100000107984 */ /* 0x000ea80000000c00 */
[----:B------:R-:W3:Y:S04]  /*0350*/  LDS.128 R12, [R0+0x20] ;  /* 0x00002000000c7984 */ /* 0x000ee80000000c00 */
[----:B------:R-:W4:Y:S04]  /*0360*/  LDS.128 R8, [R0+0x30] ;  /* 0x0000300000087984 */ /* 0x000f280000000c00 */
[----:B------:R-:W5:Y:S01]  /*0370*/  LDS.128 R4, [R0+0x40] ;  /* 0x0000400000047984 */ /* 0x000f620000000c00 */
[----:B------:R-:W-:Y:S01]  /*0380*/  BAR.SYNC.DEFER_BLOCKING 0x0 ;  /* 0x0000000000007b1d */ /* 0x000fe20000010000 */
[----:B------:R-:W-:-:S07]  /*0390*/  LOP3.LUT R45, R48, 0x3fe, RZ, 0xc0, !PT ;  /* 0x000003fe302d7812 */ /* 0x000fce00078ec0ff */
[----:B------:R-:W-:Y:S01]  /*03a0*/  PREEXIT ;  /* 0x000000000000782d */ /* 0x000fe20000000000 */
[C---:B------:R-:W-:Y:S01]  /*03b0*/  LOP3.LUT R55, R48.reuse, 0x1, RZ, 0xc0, !PT ;  /* 0x0000000130377812 */ /* 0x040fe200078ec0ff */
[----:B------:R-:W1:Y:S01]  /*03c0*/  LDCU UR4, c[0x0][0x3c0] ;  /* 0x00007800ff0477ac */ /* 0x000e620008000800 */
[C---:B------:R-:W-:Y:S01]  /*03d0*/  VIMNMX.U32 R51, PT, PT, R45.reuse, 0xfe, PT ;  /* 0x000000fe2d337848 */ /* 0x040fe20003fe0000 */
[----:B0-----:R-:W-:Y:S01]  /*03e0*/  IMAD R25, R48, 0x60, R49 ;  /* 0x0000006030197824 */ /* 0x001fe200078e0231 */
[----:B------:R-:W-:-:S03]  /*03f0*/  VIMNMX.U32 R53, PT, PT, R45, 0xff, PT ;  /* 0x000000ff2d357848 */ /* 0x000fc60003fe0000 */
[----:B------:R-:W-:Y:S01]  /*0400*/  BAR.SYNC.DEFER_BLOCKING 0x0 ;  /* 0x0000000000007b1d */ /* 0x000fe20000010000 */
[----:B------:R-:W-:Y:S01]  /*0410*/  VIMNMX.U32 R45, PT, PT, R45, 0x100, PT ;  /* 0x000001002d2d7848 */ /* 0x000fe20003fe0000 */
[----:B------:R-:W-:Y:S02]  /*0420*/  VIADD R51, R51, 0x2 ;  /* 0x0000000233337836 */ /* 0x000fe40000000000 */
[----:B------:R-:W-:Y:S02]  /*0430*/  VIADD R52, R53, 0x1 ;  /* 0x0000000135347836 */ /* 0x000fe40000000000 */
[----:B------:R-:W-:Y:S03]  /*0440*/  BSSY.RECONVERGENT B0, `(.L_x_30) ;  /* 0x0000047000007945 */ /* 0x000fe60003800200 */
[C---:B------:R-:W-:Y:S02]  /*0450*/  IADD3 R24, PT, PT, -R52.reuse, R51, RZ ;  /* 0x0000003334187210 */ /* 0x040fe40007ffe1ff */
[----:B------:R-:W-:-:S02]  /*0460*/  VIADDMNMX R59, R52, -R45, R55, PT ;  /* 0x8000002d343b7246 */ /* 0x000fc40003800137 */
[C---:B------:R-:W-:Y:S01]  /*0470*/  ISETP.GE.AND P0, PT, R55.reuse, R24, PT ;  /* 0x000000183700720c */ /* 0x040fe20003f06270 */
[----:B------:R-:W-:Y:S01]  /*0480*/  IMAD.IADD R24, R55, 0x1, -R24 ;  /* 0x0000000137187824 */ /* 0x000fe200078e0a18 */
[----:B-1----:R-:W-:-:S04]  /*0490*/  ULEA UR6, UR4, UR5, 0x3 ;  /* 0x0000000504067291 */ /* 0x002fc8000f8e18ff */
[----:B------:R-:W-:-:S04]  /*04a0*/  SEL R50, R24, RZ, P0 ;  /* 0x000000ff18327207 */ /* 0x000fc80000000000 */
[----:B------:R-:W-:Y:S01]  /*04b0*/  ISETP.GE.AND P0, PT, R50, R59, PT ;  /* 0x0000003b3200720c */ /* 0x000fe20003f06270 */
[----:B------:R0:W-:Y:S04]  /*04c0*/  STS.128 [R25], R20 ;  /* 0x0000001419007388 */ /* 0x0001e80000000c00 */
[----:B--2---:R0:W-:Y:S04]  /*04d0*/  STS.128 [R25+0x10], R16 ;  /* 0x0000101019007388 */ /* 0x0041e80000000c00 */
[----:B---3--:R0:W-:Y:S04]  /*04e0*/  STS.128 [R25+0x20], R12 ;  /* 0x0000200c19007388 */ /* 0x0081e80000000c00 */
[----:B----4-:R0:W-:Y:S04]  /*04f0*/  STS.128 [R25+0x30], R8 ;  /* 0x0000300819007388 */ /* 0x0101e80000000c00 */
[----:B-----5:R0:W-:Y:S04]  /*0500*/  STS.128 [R25+0x40], R4 ;  /* 0x0000400419007388 */ /* 0x0201e80000000c00 */
[----:B------:R0:W-:Y:S04]  /*0510*/  STS.64 [R25+0x58], R36 ;  /* 0x0000582419007388 */ /* 0x0001e80000000a00 */
[----:B------:R0:W-:Y:S01]  /*0520*/  STS [R25+0x50], R38 ;  /* 0x0000502619007388 */ /* 0x0001e20000000800 */
[----:B------:R-:W-:Y:S06]  /*0530*/  BAR.SYNC.DEFER_BLOCKING 0x0 ;  /* 0x0000000000007b1d */ /* 0x000fec0000010000 */
[----:B------:R-:W-:Y:S05]  /*0540*/  @P0 BRA `(.L_x_31) ;  /* 0x0000000000d80947 */ /* 0x000fea0003800000 */
[----:B------:R-:W-:-:S07]  /*0550*/  IMAD.IADD R58, R55, 0x1, R53 ;  /* 0x00000001373a7824 */ /* 0x000fce00078e0235 */
.L_x_32:
[----:B0-----:R-:W-:-:S05]  /*0560*/  IMAD.IADD R4, R59, 0x1, -R50 ;  /* 0x000000013b047824 */ /* 0x001fca00078e0a32 */
[----:B------:R-:W-:-:S04]  /*0570*/  LEA.HI R5, R4, R4, RZ, 0x1 ;  /* 0x0000000404057211 */ /* 0x000fc800078f08ff */
[----:B------:R-:W-:-:S04]  /*0580*/  LEA.HI.SX32 R60, R5, R50, 0x1f ;  /* 0x00000032053c7211 */ /* 0x000fc800078ffaff */
[-C--:B------:R-:W-:Y:S02]  /*0590*/  LOP3.LUT R9, RZ, R60.reuse, RZ, 0x33, !PT ;  /* 0x0000003cff097212 */ /* 0x080fe400078e33ff */
[----:B------:R-:W-:-:S03]  /*05a0*/  IADD3 R4, PT, PT, R45, R60, RZ ;  /* 0x0000003c2d047210 */ /* 0x000fc60007ffe0ff */
[----:B------:R-:W-:Y:S02]  /*05b0*/  IMAD.IADD R20, R9, 0x1, R58 ;  /* 0x0000000109147824 */ /* 0x000fe400078e023a */
[--C-:B------:R-:W-:Y:S02]  /*05c0*/  IMAD R61, R4, 0x60, R49.reuse ;  /* 0x00000060043d7824 */ /* 0x100fe400078e0231 */
[----:B------:R-:W-:-:S03]  /*05d0*/  IMAD R40, R20, 0x60, R49 ;  /* 0x0000006014287824 */ /* 0x000fc600078e0231 */
[----:B------:R-:W0:Y:S04]  /*05e0*/  LDS.128 R4, [R61] ;  /* 0x000000003d047984 */ /* 0x000e280000000c00 */
[----:B------:R-:W1:Y:S04]  /*05f0*/  LDS.128 R24, [R40+0x60] ;  /* 0x0000600028187984 */ /* 0x000e680000000c00 */
[----:B------:R-:W-:Y:S04]  /*0600*/  LDS.128 R28, [R40+0x70] ;  /* 0x00007000281c7984 */ /* 0x000fe80000000c00 */
[----:B------:R-:W-:Y:S04]  /*0610*/  LDS.128 R32, [R40+0x80] ;  /* 0x0000800028207984 */ /* 0x000fe80000000c00 */
[----:B------:R-:W-:Y:S04]  /*0620*/  LDS R54, [R40+0xb0] ;  /* 0x0000b00028367984 */ /* 0x000fe80000000800 */
[----:B------:R-:W-:Y:S04]  /*0630*/  LDS.128 R36, [R40+0x90] ;  /* 0x0000900028247984 */ /* 0x000fe80000000c00 */
[----:B------:R-:W-:Y:S04]  /*0640*/  LDS.64 R56, [R40+0xb8] ;  /* 0x0000b80028387984 */ /* 0x000fe80000000a00 */
[----:B------:R-:W2:Y:S04]  /*0650*/  LDS.128 R8, [R61+0x10] ;  /* 0x000010003d087984 */ /* 0x000ea80000000c00 */
[----:B------:R-:W3:Y:S04]  /*0660*/  LDS.128 R12, [R61+0x20] ;  /* 0x000020003d0c7984 */ /* 0x000ee80000000c00 */
[----:B------:R-:W4:Y:S04]  /*0670*/  LDS.128 R16, [R61+0x30] ;  /* 0x000030003d107984 */ /* 0x000f280000000c00 */
[----:B------:R-:W5:Y:S04]  /*0680*/  LDS.128 R20, [R61+0x40] ;  /* 0x000040003d147984 */ /* 0x000f680000000c00 */
[----:B------:R-:W5:Y:S04]  /*0690*/  LDS R44, [R61+0x50] ;  /* 0x000050003d2c7984 */ /* 0x000f680000000800 */
[----:B------:R-:W5:Y:S04]  /*06a0*/  LDS.64 R46, [R61+0x58] ;  /* 0x000058003d2e7984 */ /* 0x000f680000000a00 */
[----:B------:R-:W5:Y:S04]  /*06b0*/  LDS.128 R40, [R40+0xa0] ;  /* 0x0000a00028287984 */ /* 0x000f680000000c00 */
[----:B0-----:R0:W-:Y:S04]  /*06c0*/  STL.64 [R1], R4 ;  /* 0x0000000401007387 */ /* 0x0011e80000100a00 */
[----:B------:R0:W-:Y:S04]  /*06d0*/  STL.64 [R1+0x8], R6 ;  /* 0x0000080601007387 */ /* 0x0001e80000100a00 */
[----:B-1----:R1:W-:Y:S04]  /*06e0*/  STL.64 [R1+0x60], R24 ;  /* 0x0000601801007387 */ /* 0x0023e80000100a00 */
[----:B--2---:R1:W-:Y:S04]  /*06f0*/  STL.64 [R1+0x10], R8 ;  /* 0x0000100801007387 */ /* 0x0043e80000100a00 */
[----:B------:R1:W-:Y:S04]  /*0700*/  STL.64 [R1+0x18], R10 ;  /* 0x0000180a01007387 */ /* 0x0003e80000100a00 */
[----:B---3--:R1:W-:Y:S04]  /*0710*/  STL.64 [R1+0x20], R12 ;  /* 0x0000200c01007387 */ /* 0x0083e80000100a00 */
[----:B------:R1:W-:Y:S04]  /*0720*/  STL.64 [R1+0x28], R14 ;  /* 0x0000280e01007387 */ /* 0x0003e80000100a00 */
[----:B----4-:R1:W-:Y:S04]  /*0730*/  STL.64 [R1+0x30], R16 ;  /* 0x0000301001007387 */ /* 0x0103e80000100a00 */
[----:B------:R1:W-:Y:S04]  /*0740*/  STL.64 [R1+0x38], R18 ;  /* 0x0000381201007387 */ /* 0x0003e80000100a00 */
[----:B-----5:R1:W-:Y:S04]  /*0750*/  STL.64 [R1+0x40], R20 ;  /* 0x0000401401007387 */ /* 0x0203e80000100a00 */
[----:B------:R1:W-:Y:S04]  /*0760*/  STL.64 [R1+0x48], R22 ;  /* 0x0000481601007387 */ /* 0x0003e80000100a00 */
[----:B------:R1:W-:Y:S04]  /*0770*/  STL [R1+0x50], R44 ;  /* 0x0000502c01007387 */ /* 0x0003e80000100800 */
        /* <DEDUP_REMOVED lines=12> */
[----:B0-----:R-:W2:Y:S04]  /*0840*/  LDL.64 R4, [UR6+0x60] ;  /* 0x00006006ff047983 */ /* 0x001ea80008100a00 */
[----:B------:R-:W2:Y:S02]  /*0850*/  LDL.64 R6, [UR6] ;  /* 0x00000006ff067983 */ /* 0x000ea40008100a00 */
[----:B--2---:R-:W-:-:S06]  /*0860*/  DSETP.GEU.AND P0, PT, R4, R6, PT ;  /* 0x000000060400722a */ /* 0x004fcc0003f0e000 */
[----:B------:R-:W-:-:S08]  /*0870*/  SEL R59, R59, R60, P0 ;  /* 0x0000003c3b3b7207 */ /* 0x000fd00000000000 */
[----:B------:R-:W-:-:S05]  /*0880*/  @P0 VIADD R50, R60, 0x1 ;  /* 0x000000013c320836 */ /* 0x000fca0000000000 */
[----:B------:R-:W-:-:S13]  /*0890*/  ISETP.GE.AND P0, PT, R50, R59, PT ;  /* 0x0000003b3200720c */ /* 0x000fda0003f06270 */
[----:B-1----:R-:W-:Y:S05]  /*08a0*/  @!P0 BRA `(.L_x_32) ;  /* 0xfffffffc002c8947 */ /* 0x002fea000383ffff */
.L_x_31:
[----:B------:R-:W-:Y:S05]  /*08b0*/  BSYNC.RECONVERGENT B0 ;  /* 0x0000000000007941 */ /* 0x000fea0003800200 */
.L_x_30:
[C-C-:B------:R-:W-:Y:S01]  /*08c0*/  IADD3 R24, PT, PT, -R50.reuse, R53, R55.reuse ;  /* 0x0000003532187210 */ /* 0x140fe20007ffe137 */
[----:B0-----:R-:W-:Y:S01]  /*08d0*/  IMAD.IADD R25, R45, 0x1, R50 ;  /* 0x000000012d197824 */ /* 0x001fe200078e0232 */
[----:B------:R-:W-:Y:S01]  /*08e0*/  IADD3 R50, PT, PT, -R50, R52, R55 ;  /* 0x0000003432327210 */ /* 0x000fe20007ffe137 */
[----:B------:R-:W-:Y:S01]  /*08f0*/  ULEA UR4, UR4, UR5, 0x3 ;  /* 0x0000000504047291 */ /* 0x000fe2000f8e18ff */
[----:B------:R-:W-:Y:S01]  /*0900*/  BSSY.RECONVERGENT B0, `(.L_x_33) ;  /* 0x000004a000007945 */ /* 0x000fe20003800200 */
[--C-:B------:R-:W-:Y:S01]  /*0910*/  IMAD R54, R25, 0x60, R49.reuse ;  /* 0x0000006019367824 */ /* 0x100fe200078e0231 */
[----:B------:R-:W-:Y:S01]  /*0920*/  ISETP.GE.AND P0, PT, R50, R51, PT ;  /* 0x000000333200720c */ /* 0x000fe20003f06270 */
[----:B------:R-:W-:-:S03]  /*0930*/  IMAD R24, R24, 0x60, R49 ;  /* 0x0000006018187824 */ /* 0x000fc600078e0231 */
[----:B------:R-:W0:Y:S04]  /*0940*/  LDS.128 R20, [R54] ;  /* 0x0000000036147984 */ /* 0x000e280000000c00 */
[----:B------:R-:W1:Y:S04]  /*0950*/  LDS.128 R16, [R54+0x10] ;  /* 0x0000100036107984 */ /* 0x000e680000000c00 */
[----:B------:R-:W2:Y:S04]  /*0960*/  LDS.128 R12, [R54+0x20] ;  /* 0x00002000360c7984 */ /* 0x000ea80000000c00 */
[----:B------:R-:W3:Y:S04]  /*0970*/  LDS.128 R8, [R54+0x30] ;  /* 0x0000300036087984 */ /* 0x000ee80000000c00 */
[----:B------:R-:W4:Y:S04]  /*0980*/  LDS.128 R4, [R54+0x40] ;  /* 0x0000400036047984 */ /* 0x000f280000000c00 */
[----:B------:R-:W5:Y:S04]  /*0990*/  LDS.128 R28, [R24+0x60] ;  /* 0x00006000181c7984 */ /* 0x000f680000000c00 */
[----:B------:R-:W5:Y:S04]  /*09a0*/  LDS.128 R32, [R24+0x70] ;  /* 0x0000700018207984 */ /* 0x000f680000000c00 */
[----:B------:R-:W5:Y:S04]  /*09b0*/  LDS.128 R36, [R24+0x80] ;  /* 0x0000800018247984 */ /* 0x000f680000000c00 */
[----:B------:R-:W5:Y:S04]  /*09c0*/  LDS.128 R40, [R24+0x90] ;  /* 0x0000900018287984 */ /* 0x000f680000000c00 */
[----:B------:R-:W5:Y:S04]  /*09d0*/  LDS.128 R44, [R24+0xa0] ;  /* 0x0000a000182c7984 */ /* 0x000f680000000c00 */
[----:B------:R-:W5:Y:S04]  /*09e0*/  LDS R26, [R54+0x50] ;  /* 0x00005000361a7984 */ /* 0x000f680000000800 */
[----:B------:R-:W5:Y:S04]  /*09f0*/  LDS.64 R60, [R54+0x58] ;  /* 0x00005800363c7984 */ /* 0x000f680000000a00 */
        /* <DEDUP_REMOVED lines=24> */
[----:B------:R0:W-:Y:S04]  /*0b80*/  STL [R1+0xb0], R56 ;  /* 0x0000b03801007387 */ /* 0x0001e80000100800 */
[----:B------:R0:W-:Y:S01]  /*0b90*/  STL.64 [R1+0xb8], R58 ;  /* 0x0000b83a01007387 */ /* 0x0001e20000100a00 */
[----:B------:R-:W-:Y:S05]  /*0ba0*/  @P0 BRA `(.L_x_34) ;  /* 0x00000000001c0947 */ /* 0x000fea0003800000 */
[----:B------:R-:W-:Y:S02]  /*0bb0*/  ISETP.GT.AND P1, PT, R25, R53, PT ;  /* 0x000000351900720c */ /* 0x000fe40003f24270 */
[----:B------:R-:W-:-:S11]  /*0bc0*/  PLOP3.LUT P0, PT, PT, PT, PT, 0x80, 0x8 ;  /* 0x000000000008781c */ /* 0x000fd60003f0f070 */
[----:B------:R-:W-:Y:S05]  /*0bd0*/  @P1 BRA `(.L_x_35) ;  /* 0x0000000000701947 */ /* 0x000fea0003800000 */
[----:B------:R-:W2:Y:S04]  /*0be0*/  LDL.64 R52, [UR4+0x60] ;  /* 0x00006004ff347983 */ /* 0x000ea80008100a00 */
[----:B------:R-:W2:Y:S02]  /*0bf0*/  LDL.64 R50, [UR4] ;  /* 0x00000004ff327983 */ /* 0x000ea40008100a00 */
[----:B--2---:R-:W-:-:S14]  /*0c00*/  DSETP.GEU.AND P1, PT, R52, R50, PT ;  /* 0x000000323400722a */ /* 0x004fdc0003f2e000 */
[----:B------:R-:W-:Y:S05]  /*0c10*/  @!P1 BRA `(.L_x_35) ;  /* 0x0000000000609947 */ /* 0x000fea0003800000 */
.L_x_34:
[----:B------:R-:W-:Y:S01]  /*0c20*/  PLOP3.LUT P0, PT, PT, PT, PT, 0x8, 0x80 ;  /* 0x000000000080781c */ /* 0x000fe20003f0e170 */
[----:B0-----:R-:W-:Y:S01]  /*0c30*/  IMAD.MOV.U32 R29, RZ, RZ, R21 ;  /* 0x000000ffff1d7224 */ /* 0x001fe200078e0015 */
[----:B------:R-:W-:Y:S01]  /*0c40*/  MOV R28, R20 ;  /* 0x00000014001c7202 */ /* 0x000fe20000000f00 */
[----:B------:R-:W-:Y:S01]  /*0c50*/  IMAD.MOV.U32 R30, RZ, RZ, R22 ;  /* 0x000000ffff1e7224 */ /* 0x000fe200078e0016 */
        /* <DEDUP_REMOVED lines=19> */
[----:B------:R-:W-:-:S07]  /*0d90*/  IMAD.MOV.U32 R59, RZ, RZ, R61 ;  /* 0x000000ffff3b7224 */ /* 0x000fce00078e003d */
.L_x_35:
[----:B------:R-:W-:Y:S05]  /*0da0*/  BSYNC.RECONVERGENT B0 ;  /* 0x0000000000007941 */ /* 0x000fea0003800200 */
.L_x_33:
[----:B0-----:R0:W1:Y:S01]  /*0db0*/  @P0 LDS.128 R4, [R24+0xc0] ;  /* 0x0000c00018040984 */ /* 0x0010620000000c00 */
[----:B------:R-:W-:Y:S01]  /*0dc0*/  BSSY.RECONVERGENT B0, `(.L_x_36) ;  /* 0x0000010000007945 */ /* 0x000fe20003800200 */
[----:B------:R-:W-:Y:S02]  /*0dd0*/  LOP3.LUT R53, R48, 0x3fc, RZ, 0xc0, !PT ;  /* 0x000003fc30357812 */ /* 0x000fe400078ec0ff */
[----:B------:R0:W2:Y:S01]  /*0de0*/  @P0 LDS.128 R8, [R24+0xd0] ;  /* 0x0000d00018080984 */ /* 0x0000a20000000c00 */
[----:B------:R-:W-:Y:S05]  /*0df0*/  @P0 BRA `(.L_x_37) ;  /* 0x0000000000300947 */ /* 0x000fea0003800000 */
[----:B------:R-:W3:Y:S04]  /*0e00*/  LDS.128 R12, [R54+0x60] ;  /* 0x00006000360c7984 */ /* 0x000ee80000000c00 */
[----:B------:R-:W4:Y:S04]  /*0e10*/  LDS.128 R16, [R54+0x70] ;  /* 0x0000700036107984 */ /* 0x000f280000000c00 */
[----:B------:R-:W5:Y:S04]  /*0e20*/  LDS.128 R20, [R54+0x80] ;  /* 0x0000800036147984 */ /* 0x000f680000000c00 */
[----:B0-----:R-:W0:Y:S04]  /*0e30*/  LDS.128 R24, [R54+0x90] ;  /* 0x0000900036187984 */ /* 0x001e280000000c00 */
[----:B---3--:R3:W-:Y:S04]  /*0e40*/  STL.64 [R1], R12 ;  /* 0x0000000c01007387 */ /* 0x0087e80000100a00 */
[----:B------:R3:W-:Y:S04]  /*0e50*/  STL.64 [R1+0x8], R14 ;  /* 0x0000080e01007387 */ /* 0x0007e80000100a00 */
[----:B----4-:R3:W-:Y:S04]  /*0e60*/  STL.64 [R1+0x10], R16 ;  /* 0x0000101001007387 */ /* 0x0107e80000100a00 */
[----:B------:R3:W-:Y:S04]  /*0e70*/  STL.64 [R1+0x18], R18 ;  /* 0x0000181201007387 */ /* 0x0007e80000100a00 */
[----:B-----5:R3:W-:Y:S04]  /*0e80*/  STL.64 [R1+0x20], R20 ;  /* 0x0000201401007387 */ /* 0x0207e80000100a00 */
[----:B------:R3:W-:Y:S04]  /*0e90*/  STL.64 [R1+0x28], R22 ;  /* 0x0000281601007387 */ /* 0x0007e80000100a00 */
[----:B0-----:R3:W-:Y:S04]  /*0ea0*/  STL.64 [R1+0x30], R24 ;  /* 0x0000301801007387 */ /* 0x0017e80000100a00 */
[----:B------:R3:W-:Y:S02]  /*0eb0*/  STL.64 [R1+0x38], R26 ;  /* 0x0000381a01007387 */ /* 0x0007e40000100a00 */
.L_x_37:
[----:B------:R-:W-:Y:S05]  /*0ec0*/  BSYNC.RECONVERGENT B0 ;  /* 0x0000000000007941 */ /* 0x000fea0003800200 */
.L_x_36:
[C---:B------:R-:W-:Y:S01]  /*0ed0*/  VIMNMX.U32 R50, PT, PT, R53.reuse, 0xfc, PT ;  /* 0x000000fc35327848 */ /* 0x040fe20003fe0000 */
[----:B------:R-:W-:Y:S01]  /*0ee0*/  BAR.SYNC.DEFER_BLOCKING 0x0 ;  /* 0x0000000000007b1d */ /* 0x000fe20000010000 */
[----:B------:R-:W-:Y:S02]  /*0ef0*/  VIMNMX.U32 R55, PT, PT, R53, 0xfe, PT ;  /* 0x000000fe35377848 */ /* 0x000fe40003fe0000 */
[----:B------:R-:W-:Y:S01]  /*0f00*/  LOP3.LUT R52, R48, 0x3, RZ, 0xc0, !PT ;  /* 0x0000000330347812 */ /* 0x000fe200078ec0ff */
[----:B------:R-:W-:Y:S01]  /*0f10*/  VIADD R50, R50, 0x4 ;  /* 0x0000000432327836 */ /* 0x000fe20000000000 */
[----:B------:R-:W-:Y:S01]  /*0f20*/  IADD3 R51, PT, PT, R55, 0x2, RZ ;  /* 0x0000000237337810 */ /* 0x000fe20007ffe0ff */
[----:B------:R-:W-:Y:S01]  /*0f30*/  BSSY.RECONVERGENT B0, `(.L_x_38) ;  /* 0x000004d000007945 */ /* 0x000fe20003800200 */
[----:B------:R-:W-:Y:S01]  /*0f40*/  VIMNMX.U32 R54, PT, PT, R53, 0x100, PT ;  /* 0x0000010035367848 */ /* 0x000fe20003fe0000 */
[----:B-1----:R1:W-:Y:S02]  /*0f50*/  @P0 STL.64 [R1+0x60], R4 ;  /* 0x0000600401000387 */ /* 0x0023e40000100a00 */
[----:B---3--:R-:W-:Y:S01]  /*0f60*/  IMAD.IADD R13, R50, 0x1, -R51 ;  /* 0x00000001320d7824 */ /* 0x008fe200078e0a33 */
[----:B------:R-:W-:Y:S01]  /*0f70*/  VIADDMNMX R12, R51, -R54, R52, PT ;  /* 0x80000036330c7246 */ /* 0x000fe20003800134 */
[----:B------:R1:W-:Y:S02]  /*0f80*/  @P0 STL.64 [R1+0x68], R6 ;  /* 0x0000680601000387 */ /* 0x0003e40000100a00 */
[C---:B------:R-:W-:Y:S01]  /*0f90*/  IMAD.IADD R53, R52.reuse, 0x1, -R13 ;  /* 0x0000000134357824 */ /* 0x040fe200078e0a0d */
[----:B------:R-:W-:Y:S01]  /*0fa0*/  ISETP.GE.AND P1, PT, R52, R13, PT ;  /* 0x0000000d3400720c */ /* 0x000fe20003f26270 */
[----:B--2---:R1:W-:Y:S01]  /*0fb0*/  @P0 STL.64 [R1+0x70], R8 ;  /* 0x0000700801000387 */ /* 0x0043e20000100a00 */
[----:B------:R-:W-:-:S02]  /*0fc0*/  IMAD R13, R48, 0x60, R49 ;  /* 0x00000060300d7824 */ /* 0x000fc400078e0231 */
[----:B------:R-:W-:Y:S01]  /*0fd0*/  SEL R53, R53, RZ, P1 ;  /* 0x000000ff35357207 */ /* 0x000fe20000800000 */
[----:B------:R1:W-:Y:S03]  /*0fe0*/  @P0 STL.64 [R1+0x78], R10 ;  /* 0x0000780a01000387 */ /* 0x0003e60000100a00 */
[----:B------:R-:W-:Y:S01]  /*0ff0*/  ISETP.GE.AND P0, PT, R53, R12, PT ;  /* 0x0000000c3500720c */ /* 0x000fe20003f06270 */
[----:B------:R1:W-:Y:S04]  /*1000*/  STS.128 [R13], R28 ;  /* 0x0000001c0d007388 */ /* 0x0003e80000000c00 */
[----:B------:R1:W-:Y:S04]  /*1010*/  STS.128 [R13+0x10], R32 ;  /* 0x000010200d007388 */ /* 0x0003e80000000c00 */
[----:B------:R1:W-:Y:S04]  /*1020*/  STS.128 [R13+0x20], R36 ;  /* 0x000020240d007388 */ /* 0x0003e80000000c00 */
[----:B------:R1:W-:Y:S04]  /*1030*/  STS.128 [R13+0x30], R40 ;  /* 0x000030280d007388 */ /* 0x0003e80000000c00 */
[----:B------:R1:W-:Y:S04]  /*1040*/  STS.128 [R13+0x40], R44 ;  /* 0x0000402c0d007388 */ /* 0x0003e80000000c00 */
[----:B------:R1:W-:Y:S04]  /*1050*/  STS.64 [R13+0x58], R58 ;  /* 0x0000583a0d007388 */ /* 0x0003e80000000a00 */
[----:B------:R1:W-:Y:S01]  /*1060*/  STS [R13+0x50], R56 ;  /* 0x000050380d007388 */ /* 0x0003e20000000800 */
[----:B------:R-:W-:Y:S06]  /*1070*/  BAR.SYNC.DEFER_BLOCKING 0x0 ;  /* 0x0000000000007b1d */ /* 0x000fec0000010000 */
[----:B------:R-:W-:Y:S05]  /*1080*/  @P0 BRA `(.L_x_39) ;  /* 0x0000000000dc0947 */ /* 0x000fea0003800000 */
[----:B-1----:R-:W-:Y:S01]  /*1090*/  IMAD.MOV.U32 R56, RZ, RZ, R12 ;  /* 0x000000ffff387224 */ /* 0x002fe200078e000c */
[----:B------:R-:W-:-:S07]  /*10a0*/  IADD3 R57, PT, PT, R52, R55, RZ ;  /* 0x0000003734397210 */ /* 0x000fce0007ffe0ff */
.L_x_40:
[----:B------:R-:W-:-:S05]  /*10b0*/  IMAD.IADD R4, R56, 0x1, -R53 ;  /* 0x0000000138047824 */ /* 0x000fca00078e0a35 */
[----:B------:R-:W-:-:S04]  /*10c0*/  LEA.HI R4, R4, R4, RZ, 0x1 ;  /* 0x0000000404047211 */ /* 0x000fc800078f08ff */
[----:B------:R-:W-:-:S04]  /*10d0*/  LEA.HI.SX32 R59, R4, R53, 0x1f ;  /* 0x00000035043b7211 */ /* 0x000fc800078ffaff */
[----:B------:R-:W-:Y:S01]  /*10e0*/  LOP3.LUT R8, RZ, R59, RZ, 0x33, !PT ;  /* 0x0000003bff087212 */ /* 0x000fe200078e33ff */
[----:B------:R-:W-:-:S04]  /*10f0*/  IMAD.IADD R4, R54, 0x1, R59 ;  /* 0x0000000136047824 */ /* 0x000fc800078e023b */
[----:B------:R-:W-:Y:S02]  /*1100*/  IMAD.IADD R20, R8, 0x1, R57 ;  /* 0x0000000108147824 */ /* 0x000fe400078e0239 */
[--C-:B------:R-:W-:Y:S02]  /*1110*/  IMAD R61, R4, 0x60, R49.reuse ;  /* 0x00000060043d7824 */ /* 0x100fe400078e0231 */
[----:B------:R-:W-:-:S03]  /*1120*/  IMAD R40, R20, 0x60, R49 ;  /* 0x0000006014287824 */ /* 0x000fc600078e0231 */
[----:B------:R-:W1:Y:S04]  /*1130*/  LDS.128 R4, [R61] ;  /* 0x000000003d047984 */ /* 0x000e680000000c00 */
[----:B0-----:R-:W0:Y:S04]  /*1140*/  LDS.128 R24, [R40+0xc0] ;  /* 0x0000c00028187984 */ /* 0x001e280000000c00 */
        /* <DEDUP_REMOVED lines=12> */
[----:B-1----:R1:W-:Y:S04]  /*1210*/  STL.64 [R1], R4 ;  /* 0x0000000401007387 */ /* 0x0023e80000100a00 */
[----:B------:R1:W-:Y:S04]  /*1220*/  STL.64 [R1+0x8], R6 ;  /* 0x0000080601007387 */ /* 0x0003e80000100a00 */
[----:B0-----:R0:W-:Y:S04]  /*1230*/  STL.64 [R1+0x60], R24 ;  /* 0x0000601801007387 */ /* 0x0011e80000100a00 */
        /* <DEDUP_REMOVED lines=21> */
[----:B-1----:R-:W2:Y:S04]  /*1390*/  LDL.64 R4, [UR6+0x60] ;  /* 0x00006006ff047983 */ /* 0x002ea80008100a00 */
[----:B------:R-:W2:Y:S02]  /*13a0*/  LDL.64 R6, [UR6] ;  /* 0x00000006ff067983 */ /* 0x000ea40008100a00 */
[----:B--2---:R-:W-:-:S06]  /*13b0*/  DSETP.GEU.AND P0, PT, R4, R6, PT ;  /* 0x000000060400722a */ /* 0x004fcc0003f0e000 */
[----:B------:R-:W-:-:S08]  /*13c0*/  SEL R56, R56, R59, P0 ;  /* 0x0000003b38387207 */ /* 0x000fd00000000000 */
[----:B------:R-:W-:-:S04]  /*13d0*/  @P0 IADD3 R53, PT, PT, R59, 0x1, RZ ;  /* 0x000000013b350810 */ /* 0x000fc80007ffe0ff */
[----:B------:R-:W-:-:S13]  /*13e0*/  ISETP.GE.AND P0, PT, R53, R56, PT ;  /* 0x000000383500720c */ /* 0x000fda0003f06270 */
[----:B0-----:R-:W-:Y:S05]  /*13f0*/  @!P0 BRA `(.L_x_40) ;  /* 0xfffffffc002c8947 */ /* 0x001fea000383ffff */
.L_x_39:
[----:B------:R-:W-:Y:S05]  /*1400*/  BSYNC.RECONVERGENT B0 ;  /* 0x0000000000007941 */ /* 0x000fea0003800200 */
.L_x_38:
[C-C-:B------:R-:W-:Y:S01]  /*1410*/  IADD3 R16, PT, PT, -R53.reuse, R55, R52.reuse ;  /* 0x0000003735107210 */ /* 0x140fe20007ffe134 */
[----:B------:R-:W-:Y:S01]  /*1420*/  IMAD.IADD R60, R54, 0x1, R53 ;  /* 0x00000001363c7824 */ /* 0x000fe200078e0235 */
[----:B------:R-:W-:Y:S01]  /*1430*/  IADD3 R53, PT, PT, -R53, R51, R52 ;  /* 0x0000003335357210 */ /* 0x000fe20007ffe134 */
[----:B------:R-:W-:Y:S01]  /*1440*/  BSSY.RECONVERGENT B0, `(.L_x_41) ;  /* 0x000004a000007945 */ /* 0x000fe20003800200 */
[----:B------:R-:W-:Y:S01]  /*1450*/  PLOP3.LUT P0, PT, PT, PT, PT, 0x8, 0x80 ;  /* 0x000000000080781c */ /* 0x000fe20003f0e170 */
[--C-:B-1----:R-:W-:Y:S01]  /*1460*/  IMAD R44, R60, 0x60, R49.reuse ;  /* 0x000000603c2c7824 */ /* 0x102fe200078e0231 */
[----:B------:R-:W-:Y:S01]  /*1470*/  ISETP.GE.AND P1, PT, R53, R50, PT ;  /* 0x000000323500720c */ /* 0x000fe20003f26270 */
[----:B------:R-:W-:-:S03]  /*1480*/  IMAD R45, R16, 0x60, R49 ;  /* 0x00000060102d7824 */ /* 0x000fc600078e0231 */
[----:B------:R-:W1:Y:S04]  /*1490*/  LDS.128 R4, [R44] ;  /* 0x000000002c047984 */ /* 0x000e680000000c00 */
[----:B------:R-:W2:Y:S04]  /*14a0*/  LDS.128 R8, [R44+0x10] ;  /* 0x000010002c087984 */ /* 0x000ea80000000c00 */
[----:B------:R-:W3:Y:S04]  /*14b0*/  LDS.128 R12, [R44+0x20] ;  /* 0x000020002c0c7984 */ /* 0x000ee80000000c00 */
[----:B------:R-:W4:Y:S04]  /*14c0*/  LDS.128 R16, [R44+0x30] ;  /* 0x000030002c107984 */ /* 0x000f280000000c00 */
[----:B------:R-:W5:Y:S04]  /*14d0*/  LDS.128 R20, [R44+0x40] ;  /* 0x000040002c147984 */ /* 0x000f680000000c00 */
[----:B0-----:R-:W0:Y:S04]  /*14e0*/  LDS.128 R24, [R45+0xc0] ;  /* 0x0000c0002d187984 */ /* 0x001e280000000c00 */
[----:B------:R-:W0:Y:S04]  /*14f0*/  LDS.128 R28, [R45+0xd0] ;  /* 0x0000d0002d1c7984 */ /* 0x000e280000000c00 */
[----:B------:R-:W0:Y:S04]  /*1500*/  LDS.128 R32, [R45+0xe0] ;  /* 0x0000e0002d207984 */ /* 0x000e280000000c00 */
[----:B------:R-:W0:Y:S04]  /*1510*/  LDS.128 R36, [R45+0xf0] ;  /* 0x0000f0002d247984 */ /* 0x000e280000000c00 */
[----:B------:R-:W0:Y:S04]  /*1520*/  LDS.128 R40, [R45+0x100] ;  /* 0x000100002d287984 */ /* 0x000e280000000c00 */
[----:B------:R-:W0:Y:S04]  /*1530*/  LDS R54, [R44+0x50] ;  /* 0x000050002c367984 */ /* 0x000e280000000800 */
[----:B------:R-:W0:Y:S04]  /*1540*/  LDS.64 R56, [R44+0x58] ;  /* 0x000058002c387984 */ /* 0x000e280000000a00 */
[----:B------:R-:W0:Y:S04]  /*1550*/  LDS R58, [R45+0x110] ;  /* 0x000110002d3a7984 */ /* 0x000e280000000800 */
[----:B------:R-:W0:Y:S04]  /*1560*/  LDS.64 R46, [R45+0x118] ;  /* 0x000118002d2e7984 */ /* 0x000e280000000a00 */
[----:B-1----:R1:W-:Y:S04]  /*1570*/  STL.64 [R1], R4 ;  /* 0x0000000401007387 */ /* 0x0023e80000100a00 */
        /* <DEDUP_REMOVED lines=9> */
[----:B0-----:R1:W-:Y:S04]  /*1610*/  STL.64 [R1+0x60], R24 ;  /* 0x0000601801007387 */ /* 0x0013e80000100a00 */
        /* <DEDUP_REMOVED lines=14> */
[----:B------:R-:W-:-:S13]  /*1700*/  ISETP.GE.AND P1, PT, R60, R51, PT ;  /* 0x000000333c00720c */ /* 0x000fda0003f26270 */
[----:B------:R-:W-:Y:S05]  /*1710*/  @P1 BRA `(.L_x_43) ;  /* 0x0000000000101947 */ /* 0x000fea0003800000 */
[----:B------:R-:W2:Y:S04]  /*1720*/  LDL.64 R52, [UR4+0x60] ;  /* 0x00006004ff347983 */ /* 0x000ea80008100a00 */
[----:B------:R-:W2:Y:S02]  /*1730*/  LDL.64 R50, [UR4] ;  /* 0x00000004ff327983 */ /* 0x000ea40008100a00 */
[----:B--2---:R-:W-:-:S14]  /*1740*/  DSETP.GEU.AND P1, PT, R52, R50, PT ;  /* 0x000000323400722a */ /* 0x004fdc0003f2e000 */
[----:B------:R-:W-:Y:S05]  /*1750*/  @P1 BRA `(.L_x_42) ;  /* 0x0000000000601947 */ /* 0x000fea0003800000 */
.L_x_43:
[----:B------:R-:W-:Y:S01]  /*1760*/  PLOP3.LUT P0, PT, PT, PT, PT, 0x80, 0x8 ;  /* 0x000000000008781c */ /* 0x000fe20003f0f070 */
[----:B-1----:R-:W-:Y:S01]  /*1770*/  IMAD.MOV.U32 R4, RZ, RZ, R24 ;  /* 0x000000ffff047224 */ /* 0x002fe200078e0018 */
        /* <DEDUP_REMOVED lines=22> */
.L_x_42:
[----:B------:R-:W-:Y:S05]  /*18e0*/  BSYNC.RECONVERGENT B0 ;  /* 0x0000000000007941 */ /* 0x000fea0003800200 */
.L_x_41:
[----:B------:R-:W-:Y:S04]  /*18f0*/  BSSY.RECONVERGENT B0, `(.L_x_44) ;  /* 0x0000015000007945 */ /* 0x000fe80003800200 */
[----:B------:R-:W-:Y:S05]  /*1900*/  @P0 BRA `(.L_x_45) ;  /* 0x0000000000340947 */ /* 0x000fea0003800000 */
[----:B-1----:R-:W0:Y:S04]  /*1910*/  LDS.128 R24, [R44+0x60] ;  /* 0x000060002c187984 */ /* 0x002e280000000c00 */
[----:B------:R-:W1:Y:S04]  /*1920*/  LDS.128 R28, [R44+0x70] ;  /* 0x000070002c1c7984 */ /* 0x000e680000000c00 */
[----:B------:R-:W2:Y:S04]  /*1930*/  LDS.128 R32, [R44+0x80] ;  /* 0x000080002c207984 */ /* 0x000ea80000000c00 */
[----:B------:R-:W3:Y:S04]  /*1940*/  LDS.128 R36, [R44+0x90] ;  /* 0x000090002c247984 */ /* 0x000ee80000000c00 */
[----:B0-----:R4:W-:Y:S04]  /*1950*/  STL.64 [R1], R24 ;  /* 0x0000001801007387 */ /* 0x0019e80000100a00 */
[----:B------:R4:W-:Y:S04]  /*1960*/  STL.64 [R1+0x8], R26 ;  /* 0x0000081a01007387 */ /* 0x0009e80000100a00 */
[----:B-1----:R4:W-:Y:S04]  /*1970*/  STL.64 [R1+0x10], R28 ;  /* 0x0000101c01007387 */ /* 0x0029e80000100a00 */
[----:B------:R4:W-:Y:S04]  /*1980*/  STL.64 [R1+0x18], R30 ;  /* 0x0000181e01007387 */ /* 0x0009e80000100a00 */
[----:B--2---:R4:W-:Y:S04]  /*1990*/  STL.64 [R1+0x20], R32 ;  /* 0x0000202001007387 */ /* 0x0049e80000100a00 */
[----:B------:R4:W-:Y:S04]  /*19a0*/  STL.64 [R1+0x28], R34 ;  /* 0x0000282201007387 */ /* 0x0009e80000100a00 */
[----:B---3--:R4:W-:Y:S04]  /*19b0*/  STL.64 [R1+0x30], R36 ;  /* 0x0000302401007387 */ /* 0x0089e80000100a00 */
[----:B------:R4:W-:Y:S01]  /*19c0*/  STL.64 [R1+0x38], R38 ;  /* 0x0000382601007387 */ /* 0x0009e20000100a00 */
[----:B------:R-:W-:Y:S05]  /*19d0*/  BRA `(.L_x_46) ;  /* 0x0000000000187947 */ /* 0x000fea0003800000 */
.L_x_45:
[----:B-1----:R-:W0:Y:S04]  /*19e0*/  LDS.128 R24, [R45+0x120] ;  /* 0x000120002d187984 */ /* 0x002e280000000c00 */
[----:B------:R-:W1:Y:S04]  /*19f0*/  LDS.128 R28, [R45+0x130] ;  /* 0x000130002d1c7984 */ /* 0x000e680000000c00 */
[----:B0-----:R0:W-:Y:S04]  /*1a00*/  STL.64 [R1+0x60], R24 ;  /* 0x0000601801007387 */ /* 0x0011e80000100a00 */
[----:B------:R0:W-:Y:S04]  /*1a10*/  STL.64 [R1+0x68], R26 ;  /* 0x0000681a01007387 */ /* 0x0001e80000100a00 */
[----:B-1----:R0:W-:Y:S04]  /*1a20*/  STL.64 [R1+0x70], R28 ;  /* 0x0000701c01007387 */ /* 0x0021e80000100a00 */
[----:B------:R0:W-:Y:S02]  /*1a30*/  STL.64 [R1+0x78], R30 ;  /* 0x0000781e01007387 */ /* 0x0001e40000100a00 */
.L_x_46:
[----:B------:R-:W-:Y:S05]  /*1a40*/  BSYNC.RECONVERGENT B0 ;  /* 0x0000000000007941 */ /* 0x000fea0003800200 */
.L_x_44:
[C---:B------:R-:W-:Y:S01]  /*1a50*/  LOP3.LUT R51, R48.reuse, 0x3f8, RZ, 0xc0, !PT ;  /* 0x000003f830337812 */ /* 0x040fe200078ec0ff */
[----:B------:R-:W-:Y:S01]  /*1a60*/  BAR.SYNC.DEFER_BLOCKING 0x0 ;  /* 0x0000000000007b1d */ /* 0x000fe20000010000 */
[C---:B------:R-:W-:Y:S01]  /*1a70*/  LOP3.LUT R47, R48.reuse, 0x7, RZ, 0xc0, !PT ;  /* 0x00000007302f7812 */ /* 0x040fe200078ec0ff */
[----:B0---4-:R-:W-:Y:S01]  /*1a80*/  IMAD R27, R48, 0x60, R49 ;  /* 0x00000060301b7824 */ /* 0x011fe200078e0231 */
[C---:B------:R-:W-:Y:S02]  /*1a90*/  VIMNMX.U32 R45, PT, PT, R51.reuse, 0xf8, PT ;  /* 0x000000f8332d7848 */ /* 0x040fe40003fe0000 */
[C---:B------:R-:W-:Y:S01]  /*1aa0*/  VIMNMX.U32 R50, PT, PT, R51.reuse, 0xfc, PT ;  /* 0x000000fc33327848 */ /* 0x040fe20003fe0000 */
[----:B------:R-:W-:Y:S01]  /*1ab0*/  BSSY.RECONVERGENT B0, `(.L_x_47) ;  /* 0x000004a000007945 */ /* 0x000fe20003800200 */
[----:B------:R-:W-:Y:S01]  /*1ac0*/  VIMNMX.U32 R51, PT, PT, R51, 0x100, PT ;  /* 0x0000010033337848 */ /* 0x000fe20003fe0000 */
[----:B------:R-:W-:Y:S02]  /*1ad0*/  VIADD R45, R45, 0x8 ;  /* 0x000000082d2d7836 */ /* 0x000fe40000000000 */
[----:B------:R-:W-:-:S04]  /*1ae0*/  VIADD R46, R50, 0x4 ;  /* 0x00000004322e7836 */ /* 0x000fc80000000000 */
[----:B------:R-:W-:Y:S01]  /*1af0*/  IMAD.IADD R24, R45, 0x1, -R46 ;  /* 0x000000012d187824 */ /* 0x000fe200078e0a2e */
[----:B------:R-:W-:-:S04]  /*1b00*/  VIADDMNMX R25, R46, -R51, R47, PT ;  /* 0x800000332e197246 */ /* 0x000fc8000380012f */
[CC--:B------:R-:W-:Y:S02]  /*1b10*/  ISETP.GE.AND P0, PT, R47.reuse, R24.reuse, PT ;  /* 0x000000182f00720c */ /* 0x0c0fe40003f06270 */
[----:B------:R-:W-:Y:S01]  /*1b20*/  IADD3 R24, PT, PT, R47, -R24, RZ ;  /* 0x800000182f187210 */ /* 0x000fe20007ffe0ff */
[----:B------:R0:W-:Y:S03]  /*1b30*/  STS.128 [R27], R4 ;  /* 0x000000041b007388 */ /* 0x0001e60000000c00 */
[----:B------:R-:W-:Y:S01]  /*1b40*/  SEL R44, R24, RZ, P0 ;  /* 0x000000ff182c7207 */ /* 0x000fe20000000000 */
[----:B------:R0:W-:Y:S03]  /*1b50*/  STS.128 [R27+0x10], R8 ;  /* 0x000010081b007388 */ /* 0x0001e60000000c00 */
[----:B------:R-:W-:Y:S01]  /*1b60*/  ISETP.GE.AND P0, PT, R44, R25, PT ;  /* 0x000000192c00720c */ /* 0x000fe20003f06270 */
[----:B------:R0:W-:Y:S04]  /*1b70*/  STS.128 [R27+0x20], R12 ;  /* 0x0000200c1b007388 */ /* 0x0001e80000000c00 */
[----:B------:R0:W-:Y:S04]  /*1b80*/  STS.128 [R27+0x30], R16 ;  /* 0x000030101b007388 */ /* 0x0001e80000000c00 */
[----:B------:R0:W-:Y:S04]  /*1b90*/  STS.128 [R27+0x40], R20 ;  /* 0x000040141b007388 */ /* 0x0001e80000000c00 */
[----:B------:R0:W-:Y:S04]  /*1ba0*/  STS.64 [R27+0x58], R56 ;  /* 0x000058381b007388 */ /* 0x0001e80000000a00 */
[----:B------:R0:W-:Y:S01]  /*1bb0*/  STS [R27+0x50], R54 ;  /* 0x000050361b007388 */ /* 0x0001e20000000800 */
[----:B------:R-:W-:Y:S06]  /*1bc0*/  BAR.SYNC.DEFER_BLOCKING 0x0 ;  /* 0x0000000000007b1d */ /* 0x000fec0000010000 */
[----:B------:R-:W-:Y:S05]  /*1bd0*/  @P0 BRA `(.L_x_48) ;  /* 0x0000000000dc0947 */ /* 0x000fea0003800000 */
[----:B0-----:R-:W-:Y:S02]  /*1be0*/  IMAD.MOV.U32 R57, RZ, RZ, R25 ;  /* 0x000000ffff397224 */ /* 0x001fe400078e0019 */
[----:B------:R-:W-:-:S07]  /*1bf0*/  IMAD.IADD R59, R47, 0x1, R50 ;  /* 0x000000012f3b7824 */ /* 0x000fce00078e0232 */
.L_x_49:
[----:B------:R-:W-:-:S05]  /*1c00*/  IMAD.IADD R4, R57, 0x1, -R44 ;  /* 0x0000000139047824 */ /* 0x000fca00078e0a2c */
        /* <DEDUP_REMOVED lines=52> */
.L_x_48:
[----:B------:R-:W-:Y:S05]  /*1f50*/  BSYNC.RECONVERGENT B0 ;  /* 0x0000000000007941 */ /* 0x000fea0003800200 */
.L_x_47:
[C-C-:B------:R-:W-:Y:S01]  /*1f60*/  IADD3 R50, PT, PT, -R44.reuse, R50, R47.reuse ;  /* 0x000000322c327210 */ /* 0x140fe20007ffe12f */
[----:B------:R-:W-:Y:S01]  /*1f70*/  IMAD.IADD R58, R51, 0x1, R44 ;  /* 0x00000001333a7824 */ /* 0x000fe200078e022c */
[----:B------:R-:W-:Y:S01]  /*1f80*/  IADD3 R44, PT, PT, -R44, R46, R47 ;  /* 0x0000002e2c2c7210 */ /* 0x000fe20007ffe12f */
[----:B------:R-:W-:Y:S01]  /*1f90*/  BSSY.RECONVERGENT B0, `(.L_x_50) ;  /* 0x000004a000007945 */ /* 0x000fe20003800200 */
[----:B------:R-:W-:Y:S01]  /*1fa0*/  PLOP3.LUT P0, PT, PT, PT, PT, 0x8, 0x80 ;  /* 0x000000000080781c */ /* 0x000fe20003f0e170 */
[--C-:B------:R-:W-:Y:S01]  /*1fb0*/  IMAD R51, R58, 0x60, R49.reuse ;  /* 0x000000603a337824 */ /* 0x100fe200078e0231 */
[----:B------:R-:W-:Y:S01]  /*1fc0*/  ISETP.GE.AND P1, PT, R44, R45, PT ;  /* 0x0000002d2c00720c */ /* 0x000fe20003f26270 */
[----:B------:R-:W-:-:S03]  /*1fd0*/  IMAD R53, R50, 0x60, R49 ;  /* 0x0000006032357824 */ /* 0x000fc600078e0231 */
[----:B0-----:R-:W0:Y:S04]  /*1fe0*/  LDS.128 R4, [R51] ;  /* 0x0000000033047984 */ /* 0x001e280000000c00 */
        /* <DEDUP_REMOVED lines=44> */
.L_x_52:
        /* <DEDUP_REMOVED lines=24> */
.L_x_51:
[----:B------:R-:W-:Y:S05]  /*2430*/  BSYNC.RECONVERGENT B0 ;  /* 0x0000000000007941 */ /* 0x000fea0003800200 */
.L_x_50:
[----:B------:R-:W-:Y:S04]  /*2440*/  BSSY.RECONVERGENT B0, `(.L_x_53) ;  /* 0x0000015000007945 */ /* 0x000fe80003800200 */
[----:B------:R-:W-:Y:S05]  /*2450*/  @P0 BRA `(.L_x_54) ;  /* 0x0000000000340947 */ /* 0x000fea0003800000 */
[----:B0-----:R-:W0:Y:S04]  /*2460*/  LDS.128 R24, [R51+0x60] ;  /* 0x0000600033187984 */ /* 0x001e280000000c00 */
        /* <DEDUP_REMOVED lines=12> */
.L_x_54:
[----:B0-----:R-:W0:Y:S04]  /*2530*/  LDS.128 R24, [R53+0x1e0] ;  /* 0x0001e00035187984 */ /* 0x001e280000000c00 */
[----:B------:R-:W1:Y:S04]  /*2540*/  LDS.128 R28, [R53+0x1f0] ;  /* 0x0001f000351c7984 */ /* 0x000e680000000c00 */
[----:B0-----:R2:W-:Y:S04]  /*2550*/  STL.64 [R1+0x60], R24 ;  /* 0x0000601801007387 */ /* 0x0015e80000100a00 */
[----:B------:R2:W-:Y:S04]  /*2560*/  STL.64 [R1+0x68], R26 ;  /* 0x0000681a01007387 */ /* 0x0005e80000100a00 */
[----:B-1----:R2:W-:Y:S04]  /*2570*/  STL.64 [R1+0x70], R28 ;  /* 0x0000701c01007387 */ /* 0x0025e80000100a00 */
[----:B------:R2:W-:Y:S02]  /*2580*/  STL.64 [R1+0x78], R30 ;  /* 0x0000781e01007387 */ /* 0x0005e40000100a00 */
.L_x_55:
[----:B------:R-:W-:Y:S05]  /*2590*/  BSYNC.RECONVERGENT B0 ;  /* 0x0000000000007941 */ /* 0x000fea0003800200 */
.L_x_53:
[C---:B------:R-:W-:Y:S01]  /*25a0*/  LOP3.LUT R51, R48.reuse, 0x3f0, RZ, 0xc0, !PT ;  /* 0x000003f030337812 */ /* 0x040fe200078ec0ff */
[----:B------:R-:W-:Y:S01]  /*25b0*/  BAR.SYNC.DEFER_BLOCKING 0x0 ;  /* 0x0000000000007b1d */ /* 0x000fe20000010000 */
[C---:B------:R-:W-:Y:S01]  /*25c0*/  LOP3.LUT R47, R48.reuse, 0xf, RZ, 0xc0, !PT ;  /* 0x0000000f302f7812 */ /* 0x040fe200078ec0ff */
[----:B0-2---:R-:W-:Y:S01]  /*25d0*/  IMAD R25, R48, 0x60, R49 ;  /* 0x0000006030197824 */ /* 0x005fe200078e0231 */
[C---:B------:R-:W-:Y:S02]  /*25e0*/  VIMNMX.U32 R45, PT, PT, R51.reuse, 0xf0, PT ;  /* 0x000000f0332d7848 */ /* 0x040fe40003fe0000 */
[C---:B------:R-:W-:Y:S01]  /*25f0*/  VIMNMX.U32 R50, PT, PT, R51.reuse, 0xf8, PT ;  /* 0x000000f833327848 */ /* 0x040fe20003fe0000 */
[----:B------:R-:W-:Y:S01]  /*2600*/  BSSY.RECONVERGENT B0, `(.L_x_56) ;  /* 0x0000049000007945 */ /* 0x000fe20003800200 */
[----:B------:R-:W-:Y:S01]  /*2610*/  VIMNMX.U32 R51, PT, PT, R51, 0x100, PT ;  /* 0x0000010033337848 */ /* 0x000fe20003fe0000 */
[----:B------:R-:W-:Y:S01]  /*2620*/  VIADD R45, R45, 0x10 ;  /* 0x000000102d2d7836 */ /* 0x000fe20000000000 */
[----:B------:R-:W-:-:S04]  /*2630*/  IADD3 R46, PT, PT, R50, 0x8, RZ ;  /* 0x00000008322e7810 */ /* 0x000fc80007ffe0ff */
[----:B------:R-:W-:Y:S01]  /*2640*/  VIADDMNMX R57, R46, -R51, R47, PT ;  /* 0x800000332e397246 */ /* 0x000fe2000380012f */
[----:B------:R-:W-:-:S05]  /*2650*/  IMAD.IADD R24, R45, 0x1, -R46 ;  /* 0x000000012d187824 */ /* 0x000fca00078e0a2e */
[C---:B------:R-:W-:Y:S01]  /*2660*/  ISETP.GE.AND P0, PT, R47.reuse, R24, PT ;  /* 0x000000182f00720c */ /* 0x040fe20003f06270 */
[----:B------:R-:W-:Y:S01]  /*2670*/  IMAD.IADD R24, R47, 0x1, -R24 ;  /* 0x000000012f187824 */ /* 0x000fe200078e0a18 */
[----:B------:R0:W-:Y:S04]  /*2680*/  STS.128 [R25], R4 ;  /* 0x0000000419007388 */ /* 0x0001e80000000c00 */
        /* <DEDUP_REMOVED lines=10> */
[----:B------:R-:W-:-:S07]  /*2730*/  IMAD.IADD R59, R47, 0x1, R50 ;  /* 0x000000012f3b7824 */ /* 0x000fce00078e0232 */
.L_x_58:
[----:B0-----:R-:W-:-:S04]  /*2740*/  IADD3 R4, PT, PT, R57, -R44, RZ ;  /* 0x8000002c39047210 */ /* 0x001fc80007ffe0ff */
[----:B------:R-:W-:-:S04]  /*2750*/  LEA.HI R5, R4, R4, RZ, 0x1 ;  /* 0x0000000404057211 */ /* 0x000fc800078f08ff */
[----:B------:R-:W-:-:S04]  /*2760*/  LEA.HI.SX32 R60, R5, R44, 0x1f ;  /* 0x0000002c053c7211 */ /* 0x000fc800078ffaff */
[----:B------:R-:W-:Y:S01]  /*2770*/  LOP3.LUT R8, RZ, R60, RZ, 0x33, !PT ;  /* 0x0000003cff087212 */ /* 0x000fe200078e33ff */
[----:B------:R-:W-:-:S04]  /*2780*/  IMAD.IADD R4, R51, 0x1, R60 ;  /* 0x0000000133047824 */ /* 0x000fc800078e023c */
        /* <DEDUP_REMOVED lines=48> */
.L_x_57:
[----:B------:R-:W-:Y:S05]  /*2a90*/  BSYNC.RECONVERGENT B0 ;  /* 0x0000000000007941 */ /* 0x000fea0003800200 */
.L_x_56:
[----:B------:R-:W-:Y:S01]  /*2aa0*/  IADD3 R58, PT, PT, R51, R44, RZ ;  /* 0x0000002c333a7210 */ /* 0x000fe20007ffe0ff */
[----:B------:R-:W-:Y:S01]  /*2ab0*/  BSSY.RECONVERGENT B0, `(.L_x_59) ;  /* 0x000004c000007945 */ /* 0x000fe20003800200 */
[C-C-:B------:R-:W-:Y:S02]  /*2ac0*/  IADD3 R50, PT, PT, -R44.reuse, R50, R47.reuse ;  /* 0x000000322c327210 */ /* 0x140fe40007ffe12f */
[----:B------:R-:W-:Y:S01]  /*2ad0*/  IADD3 R44, PT, PT, -R44, R46, R47 ;  /* 0x0000002e2c2c7210 */ /* 0x000fe20007ffe12f */
[--C-:B------:R-:W-:Y:S01]  /*2ae0*/  IMAD R51, R58, 0x60, R49.reuse ;  /* 0x000000603a337824 */ /* 0x100fe200078e0231 */
[----:B------:R-:W-:Y:S01]  /*2af0*/  PLOP3.LUT P0, PT, PT, PT, PT, 0x8, 0x80 ;  /* 0x000000000080781c */ /* 0x000fe20003f0e170 */
[----:B------:R-:W-:Y:S01]  /*2b00*/  IMAD R53, R50, 0x60, R49 ;  /* 0x0000006032357824 */ /* 0x000fe200078e0231 */
[----:B------:R-:W-:Y:S02]  /*2b10*/  ISETP.GE.AND P1, PT, R44, R45, PT ;  /* 0x0000002d2c00720c */ /* 0x000fe40003f26270 */
        /* <DEDUP_REMOVED lines=45> */
.L_x_61:
        /* <DEDUP_REMOVED lines=23> */
[----:B------:R-:W-:-:S07]  /*2f60*/  IMAD.MOV.U32 R55, RZ, RZ, R57 ;  /* 0x000000ffff377224 */ /* 0x000fce00078e0039 */
.L_x_60:
[----:B------:R-:W-:Y:S05]  /*2f70*/  BSYNC.RECONVERGENT B0 ;  /* 0x0000000000007941 */ /* 0x000fea0003800200 */
.L_x_59:
        /* <DEDUP_REMOVED lines=15> */
.L_x_63:
[----:B0-----:R-:W0:Y:S04]  /*3070*/  LDS.128 R24, [R53+0x360] ;  /* 0x0003600035187984 */ /* 0x001e280000000c00 */
[----:B------:R-:W1:Y:S04]  /*3080*/  LDS.128 R28, [R53+0x370] ;  /* 0x00037000351c7984 */ /* 0x000e680000000c00 */
[----:B0-----:R0:W-:Y:S04]  /*3090*/  STL.64 [R1+0x60], R24 ;  /* 0x0000601801007387 */ /* 0x0011e80000100a00 */
[----:B------:R0:W-:Y:S04]  /*30a0*/  STL.64 [R1+0x68], R26 ;  /* 0x0000681a01007387 */ /* 0x0001e80000100a00 */
[----:B-1----:R0:W-:Y:S04]  /*30b0*/  STL.64 [R1+0x70], R28 ;  /* 0x0000701c01007387 */ /* 0x0021e80000100a00 */
[----:B------:R0:W-:Y:S02]  /*30c0*/  STL.64 [R1+0x78], R30 ;  /* 0x0000781e01007387 */ /* 0x0001e40000100a00 */
.L_x_64:
[----:B------:R-:W-:Y:S05]  /*30d0*/  BSYNC.RECONVERGENT B0 ;  /* 0x0000000000007941 */ /* 0x000fea0003800200 */
.L_x_62:
[C---:B------:R-:W-:Y:S01]  /*30e0*/  LOP3.LUT R50, R48.reuse, 0x3e0, RZ, 0xc0, !PT ;  /* 0x000003e030327812 */ /* 0x040fe200078ec0ff */
[----:B------:R-:W-:Y:S01]  /*30f0*/  BAR.SYNC.DEFER_BLOCKING 0x0 ;  /* 0x0000000000007b1d */ /* 0x000fe20000010000 */
[C---:B------:R-:W-:Y:S01]  /*3100*/  LOP3.LUT R44, R48.reuse, 0x1f, RZ, 0xc0, !PT ;  /* 0x0000001f302c7812 */ /* 0x040fe200078ec0ff */
[----:B0---4-:R-:W-:Y:S01]  /*3110*/  IMAD R27, R48, 0x60, R49 ;  /* 0x00000060301b7824 */ /* 0x011fe200078e0231 */
[C---:B------:R-:W-:Y:S02]  /*3120*/  VIMNMX.U32 R46, PT, PT, R50.reuse, 0xe0, PT ;  /* 0x000000e0322e7848 */ /* 0x040fe40003fe0000 */
[----:B------:R-:W-:Y:S01]  /*3130*/  VIMNMX.U32 R51, PT, PT, R50, 0xf0, PT ;  /* 0x000000f032337848 */ /* 0x000fe20003fe0000 */
[----:B------:R-:W-:Y:S01]  /*3140*/  BSSY.RECONVERGENT B0, `(.L_x_65) ;  /* 0x0000049000007945 */ /* 0x000fe20003800200 */
[----:B------:R-:W-:Y:S02]  /*3150*/  IADD3 R46, PT, PT, R46, 0x20, RZ ;  /* 0x000000202e2e7810 */ /* 0x000fe40007ffe0ff */
[----:B------:R-:W-:Y:S01]  /*3160*/  VIMNMX.U32 R50, PT, PT, R50, 0x100, PT ;  /* 0x0000010032327848 */ /* 0x000fe20003fe0000 */
[----:B------:R-:W-:-:S04]  /*3170*/  VIADD R47, R51, 0x10 ;  /* 0x00000010332f7836 */ /* 0x000fc80000000000 */
[----:B------:R-:W-:Y:S01]  /*3180*/  IMAD.IADD R25, R46, 0x1, -R47 ;  /* 0x000000012e197824 */ /* 0x000fe200078e0a2f */
[----:B------:R-:W-:-:S04]  /*3190*/  VIADDMNMX R56, R47, -R50, R44, PT ;  /* 0x800000322f387246 */ /* 0x000fc8000380012c */
        /* <DEDUP_REMOVED lines=13> */
[----:B------:R-:W-:-:S07]  /*3270*/  IADD3 R57, PT, PT, R44, R51, RZ ;  /* 0x000000332c397210 */ /* 0x000fce0007ffe0ff */
.L_x_67:
[----:B0-----:R-:W-:-:S05]  /*3280*/  IMAD.IADD R4, R56, 0x1, -R45 ;  /* 0x0000000138047824 */ /* 0x001fca00078e0a2d */
        /* <DEDUP_REMOVED lines=49> */
[----:B------:R-:W-:-:S04]  /*35a0*/  @P0 IADD3 R45, PT, PT, R59, 0x1, RZ ;  /* 0x000000013b2d0810 */ /* 0x000fc80007ffe0ff */
[----:B------:R-:W-:-:S13]  /*35b0*/  ISETP.GE.AND P0, PT, R45, R56, PT ;  /* 0x000000382d00720c */ /* 0x000fda0003f06270 */
[----:B-1----:R-:W-:Y:S05]  /*35c0*/  @!P0 BRA `(.L_x_67) ;  /* 0xfffffffc002c8947 */ /* 0x002fea000383ffff */
.L_x_66:
[----:B------:R-:W-:Y:S05]  /*35d0*/  BSYNC.RECONVERGENT B0 ;  /* 0x0000000000007941 */ /* 0x000fea0003800200 */
.L_x_65:
[C-C-:B0-----:R-:W-:Y:S01]  /*35e0*/  IADD3 R16, PT, PT, -R45.reuse, R51, R44.reuse ;  /* 0x000000332d107210 */ /* 0x141fe20007ffe12c */
[----:B------:R-:W-:Y:S01]  /*35f0*/  IMAD.IADD R60, R50, 0x1, R45 ;  /* 0x00000001323c7824 */ /* 0x000fe200078e022d */
[----:B------:R-:W-:Y:S01]  /*3600*/  IADD3 R45, PT, PT, -R45, R47, R44 ;  /* 0x0000002f2d2d7210 */ /* 0x000fe20007ffe12c */
[----:B------:R-:W-:Y:S01]  /*3610*/  BSSY.RECONVERGENT B0, `(.L_x_68) ;  /* 0x000004a000007945 */ /* 0x000fe20003800200 */
[----:B------:R-:W-:Y:S01]  /*3620*/  PLOP3.LUT P0, PT, PT, PT, PT, 0x8, 0x80 ;  /* 0x000000000080781c */ /* 0x000fe20003f0e170 */
        /* <DEDUP_REMOVED lines=48> */
.L_x_70:
        /* <DEDUP_REMOVED lines=24> */
.L_x_69:
[----:B------:R-:W-:Y:S05]  /*3ab0*/  BSYNC.RECONVERGENT B0 ;  /* 0x0000000000007941 */ /* 0x000fea0003800200 */
.L_x_68:
        /* <DEDUP_REMOVED lines=15> */
.L_x_72:
[----:B0-----:R-:W0:Y:S04]  /*3bb0*/  LDS.128 R24, [R51+0x660] ;  /* 0x0006600033187984 */ /* 0x001e280000000c00 */
[----:B------:R-:W1:Y:S04]  /*3bc0*/  LDS.128 R28, [R51+0x670] ;  /* 0x00067000331c7984 */ /* 0x000e680000000c00 */
[----:B0-----:R2:W-:Y:S04]  /*3bd0*/  STL.64 [R1+0x60], R24 ;  /* 0x0000601801007387 */ /* 0x0015e80000100a00 */
[----:B------:R2:W-:Y:S04]  /*3be0*/  STL.64 [R1+0x68], R26 ;  /* 0x0000681a01007387 */ /* 0x0005e80000100a00 */
[----:B-1----:R2:W-:Y:S04]  /*3bf0*/  STL.64 [R1+0x70], R28 ;  /* 0x0000701c01007387 */ /* 0x0025e80000100a00 */
[----:B------:R2:W-:Y:S02]  /*3c00*/  STL.64 [R1+0x78], R30 ;  /* 0x0000781e01007387 */ /* 0x0005e40000100a00 */
.L_x_73:
[----:B------:R-:W-:Y:S05]  /*3c10*/  BSYNC.RECONVERGENT B0 ;  /* 0x0000000000007941 */ /* 0x000fea0003800200 */
.L_x_71:
        /* <DEDUP_REMOVED lines=26> */
.L_x_76:
[----:B0-----:R-:W-:-:S05]  /*3dc0*/  IMAD.IADD R4, R57, 0x1, -R44 ;  /* 0x0000000139047824 */ /* 0x001fca00078e0a2c */
[----:B------:R-:W-:-:S04]  /*3dd0*/  LEA.HI R5, R4, R4, RZ, 0x1 ;  /* 0x0000000404057211 */ /* 0x000fc800078f08ff */
[----:B------:R-:W-:-:S04]  /*3de0*/  LEA.HI.SX32 R60, R5, R44, 0x1f ;  /* 0x0000002c053c7211 */ /* 0x000fc800078ffaff */
[----:B------:R-:W-:Y:S01]  /*3df0*/  LOP3.LUT R8, RZ, R60, RZ, 0x33, !PT ;  /* 0x0000003cff087212 */ /* 0x000fe200078e33ff */
[----:B------:R-:W-:-:S03]  /*3e00*/  IMAD.IADD R4, R51, 0x1, R60 ;  /* 0x0000000133047824 */ /* 0x000fc600078e023c */
[----:B------:R-:W-:Y:S01]  /*3e10*/  IADD3 R20, PT, PT, R8, R59, RZ ;  /* 0x0000003b08147210 */ /* 0x000fe20007ffe0ff */
[----:B------:R-:W-:-:S04]  /*3e20*/  IMAD R61, R4, 0x60, R49 ;  /* 0x00000060043d7824 */ /* 0x000fc800078e0231 */
[----:B------:R-:W-:Y:S01]  /*3e30*/  IMAD R40, R20, 0x60, R49 ;  /* 0x0000006014287824 */ /* 0x000fe200078e0231 */
        /* <DEDUP_REMOVED lines=45> */
.L_x_75:
[----:B------:R-:W-:Y:S05]  /*4110*/  BSYNC.RECONVERGENT B0 ;  /* 0x0000000000007941 */ /* 0x000fea0003800200 */
.L_x_74:
        /* <DEDUP_REMOVED lines=53> */
.L_x_79:
        /* <DEDUP_REMOVED lines=24> */
.L_x_78:
[----:B------:R-:W-:Y:S05]  /*45f0*/  BSYNC.RECONVERGENT B0 ;  /* 0x0000000000007941 */ /* 0x000fea0003800200 */
.L_x_77:
        /* <DEDUP_REMOVED lines=15> */
.L_x_81:
[----:B0-----:R-:W0:Y:S04]  /*46f0*/  LDS.128 R24, [R53+0xc60] ;  /* 0x000c600035187984 */ /* 0x001e280000000c00 */
[----:B------:R-:W1:Y:S04]  /*4700*/  LDS.128 R28, [R53+0xc70] ;  /* 0x000c7000351c7984 */ /* 0x000e680000000c00 */
[----:B0-----:R2:W-:Y:S04]  /*4710*/  STL.64 [R1+0x60], R24 ;  /* 0x0000601801007387 */ /* 0x0015e80000100a00 */
[----:B------:R2:W-:Y:S04]  /*4720*/  STL.64 [R1+0x68], R26 ;  /* 0x0000681a01007387 */ /* 0x0005e80000100a00 */
[----:B-1----:R2:W-:Y:S04]  /*4730*/  STL.64 [R1+0x70], R28 ;  /* 0x0000701c01007387 */ /* 0x0025e80000100a00 */
[----:B------:R2:W-:Y:S02]  /*4740*/  STL.64 [R1+0x78], R30 ;  /* 0x0000781e01007387 */ /* 0x0005e40000100a00 */
.L_x_82:
[----:B------:R-:W-:Y:S05]  /*4750*/  BSYNC.RECONVERGENT B0 ;  /* 0x0000000000007941 */ /* 0x000fea0003800200 */
.L_x_80:
        /* <DEDUP_REMOVED lines=9> */
[----:B------:R-:W-:-:S05]  /*47f0*/  VIADD R46, R50, 0x40 ;  /* 0x00000040322e7836 */ /* 0x000fca0000000000 */
[C---:B------:R-:W-:Y:S02]  /*4800*/  IADD3 R24, PT, PT, -R46.reuse, R45, RZ ;  /* 0x0000002d2e187210 */ /* 0x040fe40007ffe1ff */
[----:B------:R-:W-:Y:S02]  /*4810*/  VIADDMNMX R57, R46, -R51, R47, PT ;  /* 0x800000332e397246 */ /* 0x000fe4000380012f */
        /* <DEDUP_REMOVED lines=14> */
.L_x_85:
        /* <DEDUP_REMOVED lines=53> */
.L_x_84:
[----:B------:R-:W-:Y:S05]  /*4c50*/  BSYNC.RECONVERGENT B0 ;  /* 0x0000000000007941 */ /* 0x000fea0003800200 */
.L_x_83:
        /* <DEDUP_REMOVED lines=53> */
.L_x_88:
        /* <DEDUP_REMOVED lines=24> */
.L_x_87:
[----:B------:R-:W-:Y:S05]  /*5130*/  BSYNC.RECONVERGENT B0 ;  /* 0x0000000000007941 */ /* 0x000fea0003800200 */
.L_x_86:
        /* <DEDUP_REMOVED lines=15> */
.L_x_90:
[----:B0-----:R-:W0:Y:S04]  /*5230*/  LDS.128 R24, [R53+0x1860] ;  /* 0x0018600035187984 */ /* 0x001e280000000c00 */
[----:B------:R-:W1:Y:S04]  /*5240*/  LDS.128 R28, [R53+0x1870] ;  /* 0x00187000351c7984 */ /* 0x000e680000000c00 */
[----:B0-----:R2:W-:Y:S04]  /*5250*/  STL.64 [R1+0x60], R24 ;  /* 0x0000601801007387 */ /* 0x0015e80000100a00 */
[----:B------:R2:W-:Y:S04]  /*5260*/  STL.64 [R1+0x68], R26 ;  /* 0x0000681a01007387 */ /* 0x0005e80000100a00 */
[----:B-1----:R2:W-:Y:S04]  /*5270*/  STL.64 [R1+0x70], R28 ;  /* 0x0000701c01007387 */ /* 0x0025e80000100a00 */
[----:B------:R2:W-:Y:S02]  /*5280*/  STL.64 [R1+0x78], R30 ;  /* 0x0000781e01007387 */ /* 0x0005e40000100a00 */
.L_x_91:
[----:B------:R-:W-:Y:S05]  /*5290*/  BSYNC.RECONVERGENT B0 ;  /* 0x0000000000007941 */ /* 0x000fea0003800200 */
.L_x_89:
[C---:B------:R-:W-:Y:S01]  /*52a0*/  LOP3.LUT R47, R48.reuse, 0x300, RZ, 0xc0, !PT ;  /* 0x00000300302f7812 */ /* 0x040fe200078ec0ff */
[----:B------:R-:W-:Y:S01]  /*52b0*/  BAR.SYNC.DEFER_BLOCKING 0x0 ;  /* 0x0000000000007b1d */ /* 0x000fe20000010000 */
[C---:B------:R-:W-:Y:S01]  /*52c0*/  LOP3.LUT R45, R48.reuse, 0xff, RZ, 0xc0, !PT ;  /* 0x000000ff302d7812 */ /* 0x040fe200078ec0ff */
[----:B0-2---:R-:W-:Y:S01]  /*52d0*/  IMAD R27, R48, 0x60, R49 ;  /* 0x00000060301b7824 */ /* 0x005fe200078e0231 */
[C---:B------:R-:W-:Y:S02]  /*52e0*/  VIMNMX.U32 R50, PT, PT, R47.reuse, 0x80, PT ;  /* 0x000000802f327848 */ /* 0x040fe40003fe0000 */
[----:B------:R-:W-:Y:S01]  /*52f0*/  VIMNMX.U32 R47, PT, PT, R47, 0x100, PT ;  /* 0x000001002f2f7848 */ /* 0x000fe20003fe0000 */
[----:B------:R-:W-:Y:S01]  /*5300*/  BSSY.RECONVERGENT B0, `(.L_x_92) ;  /* 0x0000046000007945 */ /* 0x000fe20003800200 */
[C---:B------:R-:W-:Y:S01]  /*5310*/  LOP3.LUT R46, R50.reuse, 0x80, RZ, 0x3c, !PT ;  /* 0x00000080322e7812 */ /* 0x040fe200078e3cff */
[----:B------:R-:W-:-:S03]  /*5320*/  VIADD R44, R50, 0x80 ;  /* 0x00000080322c7836 */ /* 0x000fc60000000000 */
[----:B------:R-:W-:Y:S02]  /*5330*/  VIMNMX.U32 R25, PT, PT, R45, R46, !PT ;  /* 0x0000002e2d197248 */ /* 0x000fe40007fe0000 */
[----:B------:R-:W-:Y:S02]  /*5340*/  VIADDMNMX R51, R44, -R47, R45, PT ;  /* 0x8000002f2c337246 */ /* 0x000fe4000380012d */
[----:B------:R-:W-:-:S04]  /*5350*/  IADD3 R46, PT, PT, -R46, R25, RZ ;  /* 0x000000192e2e7210 */ /* 0x000fc80007ffe1ff */
        /* <DEDUP_REMOVED lines=11> */
.L_x_94:
        /* <DEDUP_REMOVED lines=15> */
[----:B------:R-:W5:Y:S04]  /*5500*/  LDS.128 R24, [R60+0x3000] ;  /* 0x003000003c187984 */ /* 0x000f680000000c00 */
        /* <DEDUP_REMOVED lines=37> */
.L_x_93:
[----:B------:R-:W-:Y:S05]  /*5760*/  BSYNC.RECONVERGENT B0 ;  /* 0x0000000000007941 */ /* 0x000fea0003800200 */
.L_x_92:
[C-C-:B------:R-:W-:Y:S01]  /*5770*/  IADD3 R50, PT, PT, -R46.reuse, R50, R45.reuse ;  /* 0x000000322e327210 */ /* 0x140fe20007ffe12d */
[----:B0-----:R-:W-:Y:S01]  /*5780*/  IMAD.IADD R55, R47, 0x1, R46 ;  /* 0x000000012f377824 */ /* 0x001fe200078e022e */
[----:B------:R-:W-:Y:S01]  /*5790*/  IADD3 R45, PT, PT, -R46, R44, R45 ;  /* 0x0000002c2e2d7210 */ /* 0x000fe20007ffe12d */
[----:B------:R-:W-:Y:S02]  /*57a0*/  BSSY.RECONVERGENT B0, `(.L_x_95) ;  /* 0x0000048000007945 */ /* 0x000fe40003800200 */
[--C-:B------:R-:W-:Y:S01]  /*57b0*/  IMAD R53, R55, 0x60, R49.reuse ;  /* 0x0000006037357824 */ /* 0x100fe200078e0231 */
[----:B------:R-:W-:Y:S01]  /*57c0*/  ISETP.GT.AND P0, PT, R45, 0xff, PT ;  /* 0x000000ff2d00780c */ /* 0x000fe20003f04270 */
        /* <DEDUP_REMOVED lines=46> */
.L_x_97:
        /* <DEDUP_REMOVED lines=23> */
.L_x_96:
[----:B------:R-:W-:Y:S05]  /*5c20*/  BSYNC.RECONVERGENT B0 ;  /* 0x0000000000007941 */ /* 0x000fea0003800200 */
.L_x_95:
[----:B------:R-:W1:Y:S02]  /*5c30*/  LDCU.U8 UR4, c[0x0][0x380] ;  /* 0x00007000ff0477ac */ /* 0x000e640008000000 */
[----:B-1----:R-:W-:-:S04]  /*5c40*/  UPRMT UR4, UR4, 0x8880, URZ ;  /* 0x0000888004047896 */ /* 0x002fc800080000ff */
[----:B------:R-:W-:Y:S01]  /*5c50*/  UISETP.NE.AND UP0, UPT, UR4, URZ, UPT ;  /* 0x000000ff0400728c */ /* 0x000fe2000bf05270 */
[----:B------:R-:W-:Y:S08]  /*5c60*/  BAR.SYNC.DEFER_BLOCKING 0x0 ;  /* 0x0000000000007b1d */ /* 0x000ff00000010000 */
[----:B------:R-:W-:Y:S05]  /*5c70*/  BRA.U !UP0, `(.L_x_98) ;  /* 0x0000000108807547 */ /* 0x000fea000b800000 */
[----:B------:R0:W-:Y:S04]  /*5c80*/  STS.128 [R0], R12 ;  /* 0x0000000c00007388 */ /* 0x0001e80000000c00 */
[----:B------:R-:W-:Y:S04]  /*5c90*/  STS.128 [R0+0x10], R8 ;  /* 0x0000100800007388 */ /* 0x000fe80000000c00 */
[----:B------:R-:W-:Y:S04]  /*5ca0*/  STS.128 [R0+0x20], R4 ;  /* 0x0000200400007388 */ /* 0x000fe80000000c00 */
[----:B------:R-:W-:Y:S04]  /*5cb0*/  STS.128 [R0+0x30], R16 ;  /* 0x0000301000007388 */ /* 0x000fe80000000c00 */
[----:B------:R-:W-:Y:S01]  /*5cc0*/  STS.128 [R0+0x40], R20 ;  /* 0x0000401400007388 */ /* 0x000fe20000000c00 */
[----:B0-----:R-:W0:Y:S03]  /*5cd0*/  LDC.64 R14, c[0x0][0x398] ;  /* 0x0000e600ff0e7b82 */ /* 0x001e260000000a00 */
[----:B------:R-:W-:Y:S04]  /*5ce0*/  STS.64 [R0+0x58], R48 ;  /* 0x0000583000007388 */ /* 0x000fe80000000a00 */
[----:B------:R-:W-:Y:S01]  /*5cf0*/  STS [R0+0x50], R47 ;  /* 0x0000502f00007388 */ /* 0x000fe20000000800 */
[----:B------:R-:W-:-:S03]  /*5d00*/  NOP ;  /* 0x0000000000007918 */ /* 0x000fc60000000000 */
[----:B------:R-:W1:Y:S04]  /*5d10*/  LDS.128 R24, [R0] ;  /* 0x0000000000187984 */ /* 0x000e680000000c00 */
[----:B------:R-:W2:Y:S04]  /*5d20*/  LDS.128 R28, [R0+0x10] ;  /* 0x00001000001c7984 */ /* 0x000ea80000000c00 */
[----:B------:R-:W3:Y:S01]  /*5d30*/  LDS.128 R32, [R0+0x20] ;  /* 0x0000200000207984 */ /* 0x000ee20000000c00 */
[----:B0-----:R-:W-:-:S03]  /*5d40*/  IMAD.WIDE.U32 R14, R3, 0x60, R14 ;  /* 0x00000060030e7825 */ /* 0x001fc600078e000e */
[----:B------:R-:W0:Y:S01]  /*5d50*/  LDS.128 R8, [R0+0x30] ;  /* 0x0000300000087984 */ /* 0x000e220000000c00 */
[----:B------:R-:W-:-:S03]  /*5d60*/  IMAD.IADD R3, R2, 0x1, R15 ;  /* 0x0000000102037824 */ /* 0x000fc600078e020f */
[----:B------:R-:W4:Y:S01]  /*5d70*/  LDS.128 R4, [R0+0x40] ;  /* 0x0000400000047984 */ /* 0x000f220000000c00 */
[----:B------:R-:W-:-:S03]  /*5d80*/  IMAD.MOV.U32 R2, RZ, RZ, R14 ;  /* 0x000000ffff027224 */ /* 0x000fc600078e000e */
[----:B------:R-:W5:Y:S04]  /*5d90*/  LDS R17, [R0+0x50] ;  /* 0x0000500000117984 */ /* 0x000f680000000800 */
[----:B------:R-:W5:Y:S04]  /*5da0*/  LDS.64 R12, [R0+0x58] ;  /* 0x00005800000c7984 */ /* 0x000f680000000a00 */
[----:B-1----:R-:W-:Y:S04]  /*5db0*/  STG.E.64 desc[UR8][R2.64], R24 ;  /* 0x0000001802007986 */ /* 0x002fe8000c101b08 */
[----:B------:R-:W-:Y:S04]  /*5dc0*/  STG.E.64 desc[UR8][R2.64+0x8], R26 ;  /* 0x0000081a02007986 */ /* 0x000fe8000c101b08 */
[----:B--2---:R-:W-:Y:S04]  /*5dd0*/  STG.E.64 desc[UR8][R2.64+0x10], R28 ;  /* 0x0000101c02007986 */ /* 0x004fe8000c101b08 */
[----:B------:R-:W-:Y:S04]  /*5de0*/  STG.E.64 desc[UR8][R2.64+0x18], R30 ;  /* 0x0000181e02007986 */ /* 0x000fe8000c101b08 */
[----:B---3--:R-:W-:Y:S04]  /*5df0*/  STG.E.64 desc[UR8][R2.64+0x20], R32 ;  /* 0x0000202002007986 */ /* 0x008fe8000c101b08 */
[----:B------:R-:W-:Y:S04]  /*5e00*/  STG.E.64 desc[UR8][R2.64+0x28], R34 ;  /* 0x0000282202007986 */ /* 0x000fe8000c101b08 */
[----:B0-----:R-:W-:Y:S04]  /*5e10*/  STG.E.64 desc[UR8][R2.64+0x30], R8 ;  /* 0x0000300802007986 */ /* 0x001fe8000c101b08 */
[----:B------:R-:W-:Y:S04]  /*5e20*/  STG.E.64 desc[UR8][R2.64+0x38], R10 ;  /* 0x0000380a02007986 */ /* 0x000fe8000c101b08 */
[----:B----4-:R-:W-:Y:S04]  /*5e30*/  STG.E.64 desc[UR8][R2.64+0x40], R4 ;  /* 0x0000400402007986 */ /* 0x010fe8000c101b08 */
[----:B------:R-:W-:Y:S04]  /*5e40*/  STG.E.64 desc[UR8][R2.64+0x48], R6 ;  /* 0x0000480602007986 */ /* 0x000fe8000c101b08 */
[----:B-----5:R-:W-:Y:S04]  /*5e50*/  STG.E desc[UR8][R2.64+0x50], R17 ;  /* 0x0000501102007986 */ /* 0x020fe8000c101908 */
[----:B------:R-:W-:Y:S01]  /*5e60*/  STG.E.64 desc[UR8][R2.64+0x58], R12 ;  /* 0x0000580c02007986 */ /* 0x000fe2000c101b08 */
[----:B------:R-:W-:Y:S05]  /*5e70*/  EXIT ;  /* 0x000000000000794d */ /* 0x000fea0003800000 */
.L_x_98:
        /* <DEDUP_REMOVED lines=13> */
[----:B------:R-:W0:Y:S02]  /*5f50*/  LDS.128 R8, [R0+0x30] ;  /* 0x0000300000087984 */ /* 0x000e240000000c00 */
[----:B------:R-:W-:Y:S02]  /*5f60*/  IADD3 R3, PT, PT, R2, R15, RZ ;  /* 0x0000000f02037210 */ /* 0x000fe40007ffe0ff */
        /* <DEDUP_REMOVED lines=17> */
.L_x_29:
[----:B------:R-:W0:Y:S01]  /*6080*/  LDC.64 R4, c[0x0][0x388] ;  /* 0x0000e200ff047b82 */ /* 0x000e220000000a00 */
[----:B------:R-:W-:Y:S01]  /*6090*/  IMAD.WIDE.U32 R6, R2, 0x100, RZ ;  /* 0x0000010002067825 */ /* 0x000fe200078e00ff */
[----:B------:R-:W-:-:S03]  /*60a0*/  ACQBULK ;  /* 0x000000000000782e */ /* 0x000fc60000000000 */
[----:B------:R-:W-:Y:S01]  /*60b0*/  IMAD R3, R7, 0x60, RZ ;  /* 0x0000006007037824 */ /* 0x000fe200078e02ff */
[----:B------:R-:W1:Y:S02]  /*60c0*/  S2R R49, SR_TID.X ;  /* 0x0000000000317919 */ /* 0x000e640000002100 */
[----:B------:R-:W2:Y:S01]  /*60d0*/  LDC R0, c[0x0][0x3a8] ;  /* 0x0000ea00ff007b82 */ /* 0x000ea20000000800 */
[----:B0-----:R-:W-:-:S04]  /*60e0*/  IMAD.WIDE.U32 R4, R6, 0x60, R4 ;  /* 0x0000006006047825 */ /* 0x001fc800078e0004 */
[----:B------:R-:W-:-:S05]  /*60f0*/  IMAD.IADD R5, R5, 0x1, R3 ;  /* 0x0000000105057824 */ /* 0x000fca00078e0203 */
[----:B------:R-:W3:Y:S04]  /*6100*/  LDG.E.64 R8, desc[UR8][R4.64] ;  /* 0x0000000804087981 */ /* 0x000ee8000c1e1b00 */
[----:B------:R-:W4:Y:S04]  /*6110*/  LDG.E.64 R10, desc[UR8][R4.64+0x8] ;  /* 0x00000808040a7981 */ /* 0x000f28000c1e1b00 */
[----:B------:R-:W5:Y:S04]  /*6120*/  LDG.E.64 R12, desc[UR8][R4.64+0x10] ;  /* 0x00001008040c7981 */ /* 0x000f68000c1e1b00 */
[----:B------:R-:W5:Y:S04]  /*6130*/  LDG.E.64 R14, desc[UR8][R4.64+0x18] ;  /* 0x00001808040e7981 */ /* 0x000f68000c1e1b00 */
[----:B------:R-:W5:Y:S04]  /*6140*/  LDG.E.64 R16, desc[UR8][R4.64+0x20] ;  /* 0x0000200804107981 */ /* 0x000f68000c1e1b00 */
[----:B------:R-:W5:Y:S04]  /*6150*/  LDG.E.64 R18, desc[UR8][R4.64+0x28] ;  /* 0x0000280804127981 */ /* 0x000f68000c1e1b00 */
[----:B------:R-:W5:Y:S04]  /*6160*/  LDG.E.64 R20, desc[UR8][R4.64+0x30] ;  /* 0x0000300804147981 */ /* 0x000f68000c1e1b00 */
[----:B------:R-:W5:Y:S04]  /*6170*/  LDG.E.64 R22, desc[UR8][R4.64+0x38] ;  /* 0x0000380804167981 */ /* 0x000f68000c1e1b00 */
[----:B------:R-:W5:Y:S04]  /*6180*/  LDG.E.64 R24, desc[UR8][R4.64+0x40] ;  /* 0x0000400804187981 */ /* 0x000f68000c1e1b00 */
[----:B------:R-:W5:Y:S04]  /*6190*/  LDG.E.64 R26, desc[UR8][R4.64+0x48] ;  /* 0x00004808041a7981 */ /* 0x000f68000c1e1b00 */
[----:B------:R-:W5:Y:S04]  /*61a0*/  LDG.E R32, desc[UR8][R4.64+0x50] ;  /* 0x0000500804207981 */ /* 0x000f68000c1e1900 */
[----:B------:R0:W5:Y:S01]  /*61b0*/  LDG.E.64 R28, desc[UR8][R4.64+0x58] ;  /* 0x00005808041c7981 */ /* 0x000162000c1e1b00 */
[----:B------:R-:W-:Y:S01]  /*61c0*/  IMAD.MOV R3, RZ, RZ, -R6 ;  /* 0x000000ffff037224 */ /* 0x000fe200078e0a06 */
[----:B-1----:R-:W-:-:S04]  /*61d0*/  LOP3.LUT R6, R49, 0x3e0, RZ, 0xc0, !PT ;  /* 0x000003e031067812 */ /* 0x002fc800078ec0ff */
[----:B--2---:R-:W-:Y:S02]  /*61e0*/  VIADDMNMX R3, R3, R0, 0x100, PT ;  /* 0x0000010003037446 */ /* 0x004fe40003800100 */
[----:B------:R-:W-:-:S04]  /*61f0*/  LOP3.LUT R6, R6, 0x1f, R49, 0xf8, !PT ;  /* 0x0000001f06067812 */ /* 0x000fc800078ef831 */
[----:B------:R-:W-:-:S13]  /*6200*/  ISETP.GE.AND P0, PT, R6, R3, PT ;  /* 0x000000030600720c */ /* 0x000fda0003f06270 */
[----:B------:R-:W-:-:S05]  /*6210*/  @!P0 IMAD R7, R6, 0x60, RZ ;  /* 0x0000006006078824 */ /* 0x000fca00078e02ff */
[----:B------:R-:W-:-:S04]  /*6220*/  @!P0 IADD3 R6, P1, PT, R7, R4, RZ ;  /* 0x0000000407068210 */ /* 0x000fc80007f3e0ff */
[----:B------:R-:W-:-:S05]  /*6230*/  @!P0 IADD3.X R7, PT, PT, RZ, R5, RZ, P1, !PT ;  /* 0x00000005ff078210 */ /* 0x000fca0000ffe4ff */
[----:B---3--:R-:W2:Y:S04]  /*6240*/  @!P0 LDG.E.64 R8, desc[UR8][R6.64] ;  /* 0x0000000806088981 */ /* 0x008ea8000c1e1b00 */
[----:B----4-:R-:W2:Y:S04]  /*6250*/  @!P0 LDG.E.64 R10, desc[UR8][R6.64+0x8] ;  /* 0x00000808060a8981 */ /* 0x010ea8000c1e1b00 */
[----:B-----5:R-:W3:Y:S04]  /*6260*/  @!P0 LDG.E.64 R12, desc[UR8][R6.64+0x10] ;  /* 0x00001008060c8981 */ /* 0x020ee8000c1e1b00 */
[----:B------:R-:W3:Y:S04]  /*6270*/  @!P0 LDG.E.64 R14, desc[UR8][R6.64+0x18] ;  /* 0x00001808060e8981 */ /* 0x000ee8000c1e1b00 */
[----:B------:R-:W4:Y:S04]  /*6280*/  @!P0 LDG.E.64 R16, desc[UR8][R6.64+0x20] ;  /* 0x0000200806108981 */ /* 0x000f28000c1e1b00 */
[----:B------:R-:W4:Y:S04]  /*6290*/  @!P0 LDG.E.64 R18, desc[UR8][R6.64+0x28] ;  /* 0x0000280806128981 */ /* 0x000f28000c1e1b00 */
[----:B------:R-:W5:Y:S04]  /*62a0*/  @!P0 LDG.E.64 R20, desc[UR8][R6.64+0x30] ;  /* 0x0000300806148981 */ /* 0x000f68000c1e1b00 */
[----:B------:R-:W5:Y:S04]  /*62b0*/  @!P0 LDG.E.64 R22, desc[UR8][R6.64+0x38] ;  /* 0x0000380806168981 */ /* 0x000f68000c1e1b00 */
[----:B------:R-:W5:Y:S04]  /*62c0*/  @!P0 LDG.E.64 R24, desc[UR8][R6.64+0x40] ;  /* 0x0000400806188981 */ /* 0x000f68000c1e1b00 */
[----:B------:R-:W5:Y:S04]  /*62d0*/  @!P0 LDG.E.64 R26, desc[UR8][R6.64+0x48] ;  /* 0x00004808061a8981 */ /* 0x000f68000c1e1b00 */
[----:B------:R-:W5:Y:S04]  /*62e0*/  @!P0 LDG.E R32, desc[UR8][R6.64+0x50] ;  /* 0x0000500806208981 */ /* 0x000f68000c1e1900 */
[----:B------:R-:W5:Y:S01]  /*62f0*/  @!P0 LDG.E.64 R28, desc[UR8][R6.64+0x58] ;  /* 0x00005808061c8981 */ /* 0x000f62000c1e1b00 */
[----:B------:R-:W-:-:S02]  /*6300*/  MOV R0, 0x400 ;  /* 0x0000040000007802 */ /* 0x000fc40000000f00 */
[----:B------:R-:W-:Y:S01]  /*6310*/  LOP3.LUT R31, R49, 0x3e0, RZ, 0xc0, !PT ;  /* 0x000003e0311f7812 */ /* 0x000fe200078ec0ff */
[----:B0-----:R-:W0:Y:S01]  /*6320*/  S2R R5, SR_CgaCtaId ;  /* 0x0000000000057919 */ /* 0x001e220000008800 */
[----:B------:R-:W1:Y:S01]  /*6330*/  S2R R4, SR_LANEID ;  /* 0x0000000000047919 */ /* 0x000e620000000000 */
[----:B0-----:R-:W-:Y:S02]  /*6340*/  LEA R0, R5, R0, 0x18 ;  /* 0x0000000005007211 */ /* 0x001fe400078ec0ff */
[----:B-1----:R-:W-:-:S04]  /*6350*/  IMAD.IADD R5, R31, 0x1, R4 ;  /* 0x000000011f057824 */ /* 0x002fc800078e0204 */
[----:B------:R-:W-:-:S05]  /*6360*/  IMAD R35, R5, 0x60, R0 ;  /* 0x0000006005237824 */ /* 0x000fca00078e0200 */
[----:B--2---:R-:W-:Y:S04]  /*6370*/  STS.128 [R35], R8 ;  /* 0x0000000823007388 */ /* 0x004fe80000000c00 */
[----:B---3--:R-:W-:Y:S04]  /*6380*/  STS.128 [R35+0x10], R12 ;  /* 0x0000100c23007388 */ /* 0x008fe80000000c00 */
[----:B----4-:R-:W-:Y:S04]  /*6390*/  STS.128 [R35+0x20], R16 ;  /* 0x0000201023007388 */ /* 0x010fe80000000c00 */
[----:B-----5:R-:W-:Y:S04]  /*63a0*/  STS.128 [R35+0x30], R20 ;  /* 0x0000301423007388 */ /* 0x020fe80000000c00 */
[----:B------:R0:W-:Y:S04]  /*63b0*/  STS.128 [R35+0x40], R24 ;  /* 0x0000401823007388 */ /* 0x0001e80000000c00 */
[----:B------:R-:W-:Y:S04]  /*63c0*/  STS [R35+0x50], R32 ;  /* 0x0000502023007388 */ /* 0x000fe80000000800 */
[----:B------:R-:W-:Y:S01]  /*63d0*/  STS.64 [R35+0x58], R28 ;  /* 0x0000581c23007388 */ /* 0x000fe20000000a00 */
        /* <DEDUP_REMOVED lines=11> */
[C---:B0-----:R-:W-:Y:S01]  /*6490*/  LOP3.LUT R24, R49.reuse, 0x1, RZ, 0xc0, !PT ;  /* 0x0000000131187812 */ /* 0x041fe200078ec0ff */
[----:B------:R-:W0:Y:S01]  /*64a0*/  LDCU UR4, c[0x0][0x3c0] ;  /* 0x00007800ff0477ac */ /* 0x000e220008000800 */
[-C--:B------:R-:W-:Y:S01]  /*64b0*/  VIMNMX R58, PT, PT, R58, R3.reuse, PT ;  /* 0x000000033a3a7248 */ /* 0x080fe20003fe0100 */
[----:B------:R-:W-:Y:S01]  /*64c0*/  IMAD R25, R49, 0x60, R0 ;  /* 0x0000006031197824 */ /* 0x000fe200078e0200 */
[----:B------:R-:W-:-:S03]  /*64d0*/  VIMNMX R55, PT, PT, R24, R3, PT ;  /* 0x0000000318377248 */ /* 0x000fc60003fe0100 */
[----:B------:R-:W-:Y:S01]  /*64e0*/  BAR.SYNC.DEFER_BLOCKING 0x0 ;  /* 0x0000000000007b1d */ /* 0x000fe20000010000 */
[----:B------:R-:W-:-:S04]  /*64f0*/  VIADDMNMX R50, R58, 0x1, R3, PT ;  /* 0x000000013a327846 */ /* 0x000fc80003800103 */
[C---:B------:R-:W-:Y:S01]  /*6500*/  VIADDMNMX R48, R50.reuse, 0x1, R3, PT ;  /* 0x0000000132307846 */ /* 0x040fe20003800103 */
[----:B------:R-:W-:Y:S01]  /*6510*/  BSSY.RECONVERGENT B0, `(.L_x_99) ;  /* 0x0000047000007945 */ /* 0x000fe20003800200 */
[----:B------:R-:W-:-:S03]  /*6520*/  VIADDMNMX R52, R50, -R58, R55, PT ;  /* 0x8000003a32347246 */ /* 0x000fc60003800137 */
[----:B------:R-:W-:Y:S01]  /*6530*/  IMAD.IADD R24, R48, 0x1, -R50 ;  /* 0x0000000130187824 */ /* 0x000fe200078e0a32 */
[----:B0-----:R-:W-:-:S04]  /*6540*/  ULEA UR5, UR4, UR5, 0x3 ;  /* 0x0000000504057291 */ /* 0x001fc8000f8e18ff */
[C---:B------:R-:W-:Y:S01]  /*6550*/  ISETP.GE.AND P0, PT, R55.reuse, R24, PT ;  /* 0x000000183700720c */ /* 0x040fe20003f06270 */
[----:B------:R-:W-:-:S05]  /*6560*/  IMAD.IADD R24, R55, 0x1, -R24 ;  /* 0x0000000137187824 */ /* 0x000fca00078e0a18 */
[----:B------:R-:W-:Y:S01]  /*6570*/  SEL R53, R24, RZ, P0 ;  /* 0x000000ff18357207 */ /* 0x000fe20000000000 */
[----:B-1----:R0:W-:Y:S03]  /*6580*/  STS.128 [R25], R4 ;  /* 0x0000000419007388 */ /* 0x0021e60000000c00 */
[----:B------:R-:W-:Y:S01]  /*6590*/  ISETP.GE.AND P0, PT, R53, R52, PT ;  /* 0x000000343500720c */ /* 0x000fe20003f06270 */
        /* <DEDUP_REMOVED lines=8> */
[----:B------:R-:W-:-:S07]  /*6620*/  IADD3 R51, PT, PT, R55, R50, RZ ;  /* 0x0000003237337210 */ /* 0x000fce0007ffe0ff */
.L_x_101:
        /* <DEDUP_REMOVED lines=53> */
.L_x_100:
[----:B------:R-:W-:Y:S05]  /*6980*/  BSYNC.RECONVERGENT B0 ;  /* 0x0000000000007941 */ /* 0x000fea0003800200 */
.L_x_99:
[----:B0-----:R-:W-:Y:S01]  /*6990*/  IMAD.IADD R25, R58, 0x1, R53 ;  /* 0x000000013a197824 */ /* 0x001fe200078e0235 */
[----:B------:R-:W-:Y:S01]  /*69a0*/  IADD3 R53, PT, PT, -R53, R50, R55 ;  /* 0x0000003235357210 */ /* 0x000fe20007ffe137 */
[----:B------:R-:W-:Y:S01]  /*69b0*/  ULEA UR4, UR4, UR6, 0x3 ;  /* 0x0000000604047291 */ /* 0x000fe2000f8e18ff */
[----:B------:R-:W-:Y:S01]  /*69c0*/  BSSY.RECONVERGENT B0, `(.L_x_102) ;  /* 0x000004a000007945 */ /* 0x000fe20003800200 */
[--C-:B------:R-:W-:Y:S01]  /*69d0*/  IMAD R51, R25, 0x60, R0.reuse ;  /* 0x0000006019337824 */ /* 0x100fe200078e0200 */
[C---:B------:R-:W-:Y:S01]  /*69e0*/  ISETP.GE.AND P0, PT, R53.reuse, R48, PT ;  /* 0x000000303500720c */ /* 0x040fe20003f06270 */
[----:B------:R-:W-:-:S03]  /*69f0*/  IMAD R24, R53, 0x60, R0 ;  /* 0x0000006035187824 */ /* 0x000fc600078e0200 */
[----:B------:R-:W0:Y:S04]  /*6a00*/  LDS.128 R20, [R51] ;  /* 0x0000000033147984 */ /* 0x000e280000000c00 */
[----:B------:R-:W1:Y:S04]  /*6a10*/  LDS.128 R16, [R51+0x10] ;  /* 0x0000100033107984 */ /* 0x000e680000000c00 */
[----:B------:R-:W2:Y:S04]  /*6a20*/  LDS.128 R12, [R51+0x20] ;  /* 0x00002000330c7984 */ /* 0x000ea80000000c00 */
[----:B------:R-:W3:Y:S04]  /*6a30*/  LDS.128 R8, [R51+0x30] ;  /* 0x0000300033087984 */ /* 0x000ee80000000c00 */
[----:B------:R-:W4:Y:S04]  /*6a40*/  LDS.128 R4, [R51+0x40] ;  /* 0x0000400033047984 */ /* 0x000f280000000c00 */
[----:B------:R-:W5:Y:S04]  /*6a50*/  LDS.128 R28, [R24] ;  /* 0x00000000181c7984 */ /* 0x000f680000000c00 */
        /* <DEDUP_REMOVED lines=33> */
[----:B------:R-:W-:Y:S02]  /*6c70*/  ISETP.GE.AND P1, PT, R25, R50, PT ;  /* 0x000000321900720c */ /* 0x000fe40003f26270 */
[----:B------:R-:W-:-:S11]  /*6c80*/  PLOP3.LUT P0, PT, PT, PT, PT, 0x80, 0x8 ;  /* 0x000000000008781c */ /* 0x000fd60003f0f070 */
[----:B------:R-:W-:Y:S05]  /*6c90*/  @P1 BRA `(.L_x_104) ;  /* 0x0000000000701947 */ /* 0x000fea0003800000 */
[----:B------:R-:W2:Y:S04]  /*6ca0*/  LDL.64 R60, [UR4+0x60] ;  /* 0x00006004ff3c7983 */ /* 0x000ea80008100a00 */
[----:B------:R-:W2:Y:S02]  /*6cb0*/  LDL.64 R56, [UR4] ;  /* 0x00000004ff387983 */ /* 0x000ea40008100a00 */
[----:B--2---:R-:W-:-:S14]  /*6cc0*/  DSETP.GEU.AND P1, PT, R60, R56, PT ;  /* 0x000000383c00722a */ /* 0x004fdc0003f2e000 */
[----:B------:R-:W-:Y:S05]  /*6cd0*/  @!P1 BRA `(.L_x_104) ;  /* 0x0000000000609947 */ /* 0x000fea0003800000 */
.L_x_103:
        /* <DEDUP_REMOVED lines=24> */
.L_x_104:
[----:B------:R-:W-:Y:S05]  /*6e60*/  BSYNC.RECONVERGENT B0 ;  /* 0x0000000000007941 */ /* 0x000fea0003800200 */
.L_x_102:
[----:B0-----:R0:W1:Y:S01]  /*6e70*/  @P0 LDS.128 R4, [R24+0x60] ;  /* 0x0000600018040984 */ /* 0x0010620000000c00 */
[----:B------:R-:W-:Y:S01]  /*6e80*/  LOP3.LUT R50, R49, 0x3fc, RZ, 0xc0, !PT ;  /* 0x000003fc31327812 */ /* 0x000fe200078ec0ff */
[----:B------:R-:W-:Y:S02]  /*6e90*/  BSSY.RECONVERGENT B0, `(.L_x_105) ;  /* 0x0000011000007945 */ /* 0x000fe40003800200 */
[----:B------:R0:W2:Y:S01]  /*6ea0*/  @P0 LDS.128 R8, [R24+0x70] ;  /* 0x0000700018080984 */ /* 0x0000a20000000c00 */
[----:B------:R-:W-:-:S04]  /*6eb0*/  VIMNMX R50, PT, PT, R50, R3, PT ;  /* 0x0000000332327248 */ /* 0x000fc80003fe0100 */
[----:B------:R-:W-:Y:S01]  /*6ec0*/  VIADDMNMX R48, R50, 0x2, R3, PT ;  /* 0x0000000232307846 */ /* 0x000fe20003800103 */
[----:B------:R-:W-:Y:S06]  /*6ed0*/  @P0 BRA `(.L_x_106) ;  /* 0x0000000000300947 */ /* 0x000fec0003800000 */
        /* <DEDUP_REMOVED lines=12> */
.L_x_106:
[----:B------:R-:W-:Y:S05]  /*6fa0*/  BSYNC.RECONVERGENT B0 ;  /* 0x0000000000007941 */ /* 0x000fea0003800200 */
.L_x_105:
[C---:B---3--:R-:W-:Y:S01]  /*6fb0*/  LOP3.LUT R12, R49.reuse, 0x3, RZ, 0xc0, !PT ;  /* 0x00000003310c7812 */ /* 0x048fe200078ec0ff */
[----:B------:R-:W-:Y:S01]  /*6fc0*/  BAR.SYNC.DEFER_BLOCKING 0x0 ;  /* 0x0000000000007b1d */ /* 0x000fe20000010000 */
[----:B------:R-:W-:Y:S01]  /*6fd0*/  VIADDMNMX R53, R48, 0x2, R3, PT ;  /* 0x0000000230357846 */ /* 0x000fe20003800103 */
[----:B------:R-:W-:Y:S01]  /*6fe0*/  IMAD R51, R49, 0x60, R0 ;  /* 0x0000006031337824 */ /* 0x000fe200078e0200 */
[----:B------:R-:W-:-:S03]  /*6ff0*/  VIMNMX R55, PT, PT, R12, R3, PT ;  /* 0x000000030c377248 */ /* 0x000fc60003fe0100 */
[----:B------:R-:W-:Y:S01]  /*7000*/  IMAD.IADD R12, R53, 0x1, -R48 ;  /* 0x00000001350c7824 */ /* 0x000fe200078e0a30 */
[----:B------:R-:W-:Y:S01]  /*7010*/  BSSY.RECONVERGENT B0, `(.L_x_107) ;  /* 0x000004a000007945 */ /* 0x000fe20003800200 */
[----:B-1----:R1:W-:Y:S02]  /*7020*/  @P0 STL.64 [R1+0x60], R4 ;  /* 0x0000600401000387 */ /* 0x0023e40000100a00 */
[C---:B------:R-:W-:Y:S01]  /*7030*/  IMAD.IADD R57, R55.reuse, 0x1, -R12 ;  /* 0x0000000137397824 */ /* 0x040fe200078e0a0c */
[----:B------:R-:W-:Y:S01]  /*7040*/  ISETP.GE.AND P1, PT, R55, R12, PT ;  /* 0x0000000c3700720c */ /* 0x000fe20003f26270 */
[----:B------:R1:W-:Y:S01]  /*7050*/  @P0 STL.64 [R1+0x68], R6 ;  /* 0x0000680601000387 */ /* 0x0003e20000100a00 */
[----:B------:R-:W-:Y:S02]  /*7060*/  VIADDMNMX R12, R48, -R50, R55, PT ;  /* 0x80000032300c7246 */ /* 0x000fe40003800137 */
[----:B------:R-:W-:Y:S01]  /*7070*/  SEL R57, R57, RZ, P1 ;  /* 0x000000ff39397207 */ /* 0x000fe20000800000 */
[----:B--2---:R1:W-:Y:S04]  /*7080*/  @P0 STL.64 [R1+0x70], R8 ;  /* 0x0000700801000387 */ /* 0x0043e80000100a00 */
[----:B------:R1:W-:Y:S01]  /*7090*/  @P0 STL.64 [R1+0x78], R10 ;  /* 0x0000780a01000387 */ /* 0x0003e20000100a00 */
[----:B------:R-:W-:-:S03]  /*70a0*/  ISETP.GE.AND P0, PT, R57, R12, PT ;  /* 0x0000000c3900720c */ /* 0x000fc60003f06270 */
        /* <DEDUP_REMOVED lines=11> */
.L_x_109:
        /* <DEDUP_REMOVED lines=9> */
[----:B------:R-:W2:Y:S04]  /*71f0*/  LDS.128 R8, [R60+0x10] ;  /* 0x000010003c087984 */ /* 0x000ea80000000c00 */
[----:B------:R-:W3:Y:S04]  /*7200*/  LDS.128 R12, [R60+0x20] ;  /* 0x000020003c0c7984 */ /* 0x000ee80000000c00 */
[----:B------:R-:W4:Y:S04]  /*7210*/  LDS.128 R16, [R60+0x30] ;  /* 0x000030003c107984 */ /* 0x000f280000000c00 */
[----:B------:R-:W5:Y:S04]  /*7220*/  LDS.128 R20, [R60+0x40] ;  /* 0x000040003c147984 */ /* 0x000f680000000c00 */
[----:B------:R-:W5:Y:S04]  /*7230*/  LDS R54, [R60+0x50] ;  /* 0x000050003c367984 */ /* 0x000f680000000800 */
[----:B------:R-:W5:Y:S04]  /*7240*/  LDS.64 R44, [R60+0x58] ;  /* 0x000058003c2c7984 */ /* 0x000f680000000a00 */
[----:B0-----:R-:W0:Y:S04]  /*7250*/  LDS.128 R24, [R61] ;  /* 0x000000003d187984 */ /* 0x001e280000000c00 */
[----:B------:R-:W0:Y:S04]  /*7260*/  LDS.128 R28, [R61+0x10] ;  /* 0x000010003d1c7984 */ /* 0x000e280000000c00 */
[----:B------:R-:W0:Y:S04]  /*7270*/  LDS.128 R32, [R61+0x20] ;  /* 0x000020003d207984 */ /* 0x000e280000000c00 */
[----:B------:R-:W0:Y:S04]  /*7280*/  LDS.128 R36, [R61+0x30] ;  /* 0x000030003d247984 */ /* 0x000e280000000c00 */
[----:B------:R-:W0:Y:S04]  /*7290*/  LDS.128 R40, [R61+0x40] ;  /* 0x000040003d287984 */ /* 0x000e280000000c00 */
        /* <DEDUP_REMOVED lines=26> */
[----:B-1----:R-:W3:Y:S04]  /*7440*/  LDL.64 R4, [UR5+0x60] ;  /* 0x00006005ff047983 */ /* 0x002ee80008100a00 */
[----:B------:R-:W3:Y:S02]  /*7450*/  LDL.64 R6, [UR5] ;  /* 0x00000005ff067983 */ /* 0x000ee40008100a00 */
[----:B---3--:R-:W-:-:S06]  /*7460*/  DSETP.GEU.AND P0, PT, R4, R6, PT ;  /* 0x000000060400722a */ /* 0x008fcc0003f0e000 */
[----:B------:R-:W-:-:S08]  /*7470*/  SEL R52, R52, R59, P0 ;  /* 0x0000003b34347207 */ /* 0x000fd00000000000 */
[----:B------:R-:W-:-:S04]  /*7480*/  @P0 IADD3 R57, PT, PT, R59, 0x1, RZ ;  /* 0x000000013b390810 */ /* 0x000fc80007ffe0ff */
[----:B------:R-:W-:-:S13]  /*7490*/  ISETP.GE.AND P0, PT, R57, R52, PT ;  /* 0x000000343900720c */ /* 0x000fda0003f06270 */
[----:B--2---:R-:W-:Y:S05]  /*74a0*/  @!P0 BRA `(.L_x_109) ;  /* 0xfffffffc002c8947 */ /* 0x004fea000383ffff */
.L_x_108:
[----:B------:R-:W-:Y:S05]  /*74b0*/  BSYNC.RECONVERGENT B0 ;  /* 0x0000000000007941 */ /* 0x000fea0003800200 */
.L_x_107:
[----:B-1----:R-:W-:Y:S01]  /*74c0*/  IMAD.IADD R59, R50, 0x1, R57 ;  /* 0x00000001323b7824 */ /* 0x002fe200078e0239 */
[----:B------:R-:W-:Y:S01]  /*74d0*/  IADD3 R57, PT, PT, -R57, R48, R55 ;  /* 0x0000003039397210 */ /* 0x000fe20007ffe137 */
[----:B------:R-:W-:Y:S01]  /*74e0*/  BSSY.RECONVERGENT B0, `(.L_x_110) ;  /* 0x000004a000007945 */ /* 0x000fe20003800200 */
[----:B------:R-:W-:Y:S01]  /*74f0*/  PLOP3.LUT P0, PT, PT, PT, PT, 0x8, 0x80 ;  /* 0x000000000080781c */ /* 0x000fe20003f0e170 */
[--C-:B------:R-:W-:Y:S01]  /*7500*/  IMAD R44, R59, 0x60, R0.reuse ;  /* 0x000000603b2c7824 */ /* 0x100fe200078e0200 */
[C---:B------:R-:W-:Y:S01]  /*7510*/  ISETP.GE.AND P1, PT, R57.reuse, R53, PT ;  /* 0x000000353900720c */ /* 0x040fe20003f26270 */
[----:B------:R-:W-:-:S03]  /*7520*/  IMAD R45, R57, 0x60, R0 ;  /* 0x00000060392d7824 */ /* 0x000fc600078e0200 */
[----:B------:R-:W1:Y:S04]  /*7530*/  LDS.128 R4, [R44] ;  /* 0x000000002c047984 */ /* 0x000e680000000c00 */
[----:B------:R-:W2:Y:S04]  /*7540*/  LDS.128 R8, [R44+0x10] ;  /* 0x000010002c087984 */ /* 0x000ea80000000c00 */
[----:B------:R-:W3:Y:S04]  /*7550*/  LDS.128 R12, [R44+0x20] ;  /* 0x000020002c0c7984 */ /* 0x000ee80000000c00 */
[----:B------:R-:W4:Y:S04]  /*7560*/  LDS.128 R16, [R44+0x30] ;  /* 0x000030002c107984 */ /* 0x000f280000000c00 */
[----:B------:R-:W5:Y:S04]  /*7570*/  LDS.128 R20, [R44+0x40] ;  /* 0x000040002c147984 */ /* 0x000f680000000c00 */
[----:B0-----:R-:W0:Y:S04]  /*7580*/  LDS.128 R24, [R45] ;  /* 0x000000002d187984 */ /* 0x001e280000000c00 */
        /* <DEDUP_REMOVED lines=39> */
.L_x_112:
        /* <DEDUP_REMOVED lines=24> */
.L_x_111:
[----:B------:R-:W-:Y:S05]  /*7980*/  BSYNC.RECONVERGENT B0 ;  /* 0x0000000000007941 */ /* 0x000fea0003800200 */
.L_x_110:
        /* <DEDUP_REMOVED lines=15> */
.L_x_114:
[----:B-1----:R-:W0:Y:S04]  /*7a80*/  LDS.128 R24, [R45+0x60] ;  /* 0x000060002d187984 */ /* 0x002e280000000c00 */
[----:B------:R-:W1:Y:S04]  /*7a90*/  LDS.128 R28, [R45+0x70] ;  /* 0x000070002d1c7984 */ /* 0x000e680000000c00 */
[----:B0-----:R0:W-:Y:S04]  /*7aa0*/  STL.64 [R1+0x60], R24 ;  /* 0x0000601801007387 */ /* 0x0011e80000100a00 */
[----:B------:R0:W-:Y:S04]  /*7ab0*/  STL.64 [R1+0x68], R26 ;  /* 0x0000681a01007387 */ /* 0x0001e80000100a00 */
[----:B-1----:R0:W-:Y:S04]  /*7ac0*/  STL.64 [R1+0x70], R28 ;  /* 0x0000701c01007387 */ /* 0x0021e80000100a00 */
[----:B------:R0:W-:Y:S02]  /*7ad0*/  STL.64 [R1+0x78], R30 ;  /* 0x0000781e01007387 */ /* 0x0001e40000100a00 */
.L_x_115:
[----:B------:R-:W-:Y:S05]  /*7ae0*/  BSYNC.RECONVERGENT B0 ;  /* 0x0000000000007941 */ /* 0x000fea0003800200 */
.L_x_113:
[C---:B------:R-:W-:Y:S01]  /*7af0*/  LOP3.LUT R48, R49.reuse, 0x3f8, RZ, 0xc0, !PT ;  /* 0x000003f831307812 */ /* 0x040fe200078ec0ff */
[----:B------:R-:W-:Y:S01]  /*7b00*/  BAR.SYNC.DEFER_BLOCKING 0x0 ;  /* 0x0000000000007b1d */ /* 0x000fe20000010000 */
[----:B------:R-:W-:Y:S02]  /*7b10*/  LOP3.LUT R50, R49, 0x7, RZ, 0xc0, !PT ;  /* 0x0000000731327812 */ /* 0x000fe400078ec0ff */
[-C--:B------:R-:W-:Y:S02]  /*7b20*/  VIMNMX R48, PT, PT, R48, R3.reuse, PT ;  /* 0x0000000330307248 */ /* 0x080fe40003fe0100 */
[----:B------:R-:W-:Y:S01]  /*7b30*/  VIMNMX R50, PT, PT, R50, R3, PT ;  /* 0x0000000332327248 */ /* 0x000fe20003fe0100 */
[----:B------:R-:W-:Y:S01]  /*7b40*/  BSSY.RECONVERGENT B0, `(.L_x_116) ;  /* 0x0000048000007945 */ /* 0x000fe20003800200 */
[----:B------:R-:W-:-:S04]  /*7b50*/  VIADDMNMX R45, R48, 0x4, R3, PT ;  /* 0x00000004302d7846 */ /* 0x000fc80003800103 */
[C---:B------:R-:W-:Y:S02]  /*7b60*/  VIADDMNMX R44, R45.reuse, 0x4, R3, PT ;  /* 0x000000042d2c7846 */ /* 0x040fe40003800103 */
[----:B------:R-:W-:-:S03]  /*7b70*/  VIADDMNMX R47, R45, -R48, R50, PT ;  /* 0x800000302d2f7246 */ /* 0x000fc60003800132 */
[----:B0---4-:R-:W-:-:S05]  /*7b80*/  IMAD.IADD R25, R44, 0x1, -R45 ;  /* 0x000000012c197824 */ /* 0x011fca00078e0a2d */
        /* <DEDUP_REMOVED lines=14> */
.L_x_118:
        /* <DEDUP_REMOVED lines=53> */
.L_x_117:
[----:B------:R-:W-:Y:S05]  /*7fc0*/  BSYNC.RECONVERGENT B0 ;  /* 0x0000000000007941 */ /* 0x000fea0003800200 */
.L_x_116:
[----:B------:R-:W-:Y:S01]  /*7fd0*/  IADD3 R58, PT, PT, R48, R46, RZ ;  /* 0x0000002e303a7210 */ /* 0x000fe20007ffe0ff */
[----:B------:R-:W-:Y:S01]  /*7fe0*/  BSSY.RECONVERGENT B0, `(.L_x_119) ;  /* 0x000004b000007945 */ /* 0x000fe20003800200 */
[----:B------:R-:W-:Y:S02]  /*7ff0*/  IADD3 R53, PT, PT, -R46, R45, R50 ;  /* 0x0000002d2e357210 */ /* 0x000fe40007ffe132 */
[----:B------:R-:W-:Y:S01]  /*8000*/  PLOP3.LUT P0, PT, PT, PT, PT, 0x8, 0x80 ;  /* 0x000000000080781c */ /* 0x000fe20003f0e170 */
[--C-:B------:R-:W-:Y:S01]  /*8010*/  IMAD R47, R58, 0x60, R0.reuse ;  /* 0x000000603a2f7824 */ /* 0x100fe200078e0200 */
[C---:B------:R-:W-:Y:S01]  /*8020*/  ISETP.GE.AND P1, PT, R53.reuse, R44, PT ;  /* 0x0000002c3500720c */ /* 0x040fe20003f26270 */
[----:B------:R-:W-:-:S03]  /*8030*/  IMAD R46, R53, 0x60, R0 ;  /* 0x00000060352e7824 */ /* 0x000fc600078e0200 */
[----:B0-----:R-:W0:Y:S04]  /*8040*/  LDS.128 R4, [R47] ;  /* 0x000000002f047984 */ /* 0x001e280000000c00 */
        /* <DEDUP_REMOVED lines=44> */
.L_x_121:
        /* <DEDUP_REMOVED lines=24> */
.L_x_120:
[----:B------:R-:W-:Y:S05]  /*8490*/  BSYNC.RECONVERGENT B0 ;  /* 0x0000000000007941 */ /* 0x000fea0003800200 */
.L_x_119:
        /* <DEDUP_REMOVED lines=15> */
.L_x_123:
[----:B0-----:R-:W0:Y:S04]  /*8590*/  LDS.128 R24, [R46+0x60] ;  /* 0x000060002e187984 */ /* 0x001e280000000c00 */
[----:B------:R-:W1:Y:S04]  /*85a0*/  LDS.128 R28, [R46+0x70] ;  /* 0x000070002e1c7984 */ /* 0x000e680000000c00 */
[----:B0-----:R2:W-:Y:S04]  /*85b0*/  STL.64 [R1+0x60], R24 ;  /* 0x0000601801007387 */ /* 0x0015e80000100a00 */
[----:B------:R2:W-:Y:S04]  /*85c0*/  STL.64 [R1+0x68], R26 ;  /* 0x0000681a01007387 */ /* 0x0005e80000100a00 */
[----:B-1----:R2:W-:Y:S04]  /*85d0*/  STL.64 [R1+0x70], R28 ;  /* 0x0000701c01007387 */ /* 0x0025e80000100a00 */
[----:B------:R2:W-:Y:S02]  /*85e0*/  STL.64 [R1+0x78], R30 ;  /* 0x0000781e01007387 */ /* 0x0005e40000100a00 */
.L_x_124:
[----:B------:R-:W-:Y:S05]  /*85f0*/  BSYNC.RECONVERGENT B0 ;  /* 0x0000000000007941 */ /* 0x000fea0003800200 */
.L_x_122:
        /* <DEDUP_REMOVED lines=8> */
[C---:B------:R-:W-:Y:S02]  /*8680*/  VIADDMNMX R47, R45.reuse, -R48, R50, PT ;  /* 0x800000302d2f7246 */ /* 0x040fe40003800132 */
[----:B0-2---:R-:W-:-:S04]  /*8690*/  IADD3 R25, PT, PT, -R45, R44, RZ ;  /* 0x0000002c2d197210 */ /* 0x005fc80007ffe1ff */
        /* <DEDUP_REMOVED lines=14> */
.L_x_127:
        /* <DEDUP_REMOVED lines=53> */
.L_x_126:
[----:B------:R-:W-:Y:S05]  /*8ad0*/  BSYNC.RECONVERGENT B0 ;  /* 0x0000000000007941 */ /* 0x000fea0003800200 */
.L_x_125:
[----:B------:R-:W-:Y:S01]  /*8ae0*/  IADD3 R53, PT, PT, -R46, R45, R50 ;  /* 0x0000002d2e357210 */ /* 0x000fe20007ffe132 */
[----:B------:R-:W-:Y:S01]  /*8af0*/  IMAD.IADD R58, R48, 0x1, R46 ;  /* 0x00000001303a7824 */ /* 0x000fe200078e022e */
[----:B------:R-:W-:Y:S01]  /*8b00*/  BSSY.RECONVERGENT B0, `(.L_x_128) ;  /* 0x000004a000007945 */ /* 0x000fe20003800200 */
[----:B------:R-:W-:Y:S02]  /*8b10*/  PLOP3.LUT P0, PT, PT, PT, PT, 0x8, 0x80 ;  /* 0x000000000080781c */ /* 0x000fe40003f0e170 */
        /* <DEDUP_REMOVED lines=48> */
.L_x_130:
        /* <DEDUP_REMOVED lines=24> */
.L_x_129:
[----:B------:R-:W-:Y:S05]  /*8fa0*/  BSYNC.RECONVERGENT B0 ;  /* 0x0000000000007941 */ /* 0x000fea0003800200 */
.L_x_128:
        /* <DEDUP_REMOVED lines=15> */
.L_x_132:
[----:B0-----:R-:W0:Y:S04]  /*90a0*/  LDS.128 R24, [R46+0x60] ;  /* 0x000060002e187984 */ /* 0x001e280000000c00 */
[----:B------:R-:W1:Y:S04]  /*90b0*/  LDS.128 R28, [R46+0x70] ;  /* 0x000070002e1c7984 */ /* 0x000e680000000c00 */
[----:B0-----:R0:W-:Y:S04]  /*90c0*/  STL.64 [R1+0x60], R24 ;  /* 0x0000601801007387 */ /* 0x0011e80000100a00 */
[----:B------:R0:W-:Y:S04]  /*90d0*/  STL.64 [R1+0x68], R26 ;  /* 0x0000681a01007387 */ /* 0x0001e80000100a00 */
[----:B-1----:R0:W-:Y:S04]  /*90e0*/  STL.64 [R1+0x70], R28 ;  /* 0x0000701c01007387 */ /* 0x0021e80000100a00 */
[----:B------:R0:W-:Y:S02]  /*90f0*/  STL.64 [R1+0x78], R30 ;  /* 0x0000781e01007387 */ /* 0x0001e40000100a00 */
.L_x_133:
[----:B------:R-:W-:Y:S05]  /*9100*/  BSYNC.RECONVERGENT B0 ;  /* 0x0000000000007941 */ /* 0x000fea0003800200 */
.L_x_131:
        /* <DEDUP_REMOVED lines=24> */
.L_x_136:
        /* <DEDUP_REMOVED lines=53> */
.L_x_135:
[----:B------:R-:W-:Y:S05]  /*95e0*/  BSYNC.RECONVERGENT B0 ;  /* 0x0000000000007941 */ /* 0x000fea0003800200 */
.L_x_134:
        /* <DEDUP_REMOVED lines=52> */
.L_x_139:
        /* <DEDUP_REMOVED lines=23> */
[----:B------:R-:W-:-:S07]  /*9aa0*/  IMAD.MOV.U32 R55, RZ, RZ, R57 ;  /* 0x000000ffff377224 */ /* 0x000fce00078e0039 */
.L_x_138:
[----:B------:R-:W-:Y:S05]  /*9ab0*/  BSYNC.RECONVERGENT B0 ;  /* 0x0000000000007941 */ /* 0x000fea0003800200 */
.L_x_137:
        /* <DEDUP_REMOVED lines=15> */
.L_x_141:
[----:B0-----:R-:W0:Y:S04]  /*9bb0*/  LDS.128 R24, [R46+0x60] ;  /* 0x000060002e187984 */ /* 0x001e280000000c00 */
[----:B------:R-:W1:Y:S04]  /*9bc0*/  LDS.128 R28, [R46+0x70] ;  /* 0x000070002e1c7984 */ /* 0x000e680000000c00 */
[----:B0-----:R2:W-:Y:S04]  /*9bd0*/  STL.64 [R1+0x60], R24 ;  /* 0x0000601801007387 */ /* 0x0015e80000100a00 */
[----:B------:R2:W-:Y:S04]  /*9be0*/  STL.64 [R1+0x68], R26 ;  /* 0x0000681a01007387 */ /* 0x0005e80000100a00 */
[----:B-1----:R2:W-:Y:S04]  /*9bf0*/  STL.64 [R1+0x70], R28 ;  /* 0x0000701c01007387 */ /* 0x0025e80000100a00 */
[----:B------:R2:W-:Y:S02]  /*9c00*/  STL.64 [R1+0x78], R30 ;  /* 0x0000781e01007387 */ /* 0x0005e40000100a00 */
.L_x_142:
[----:B------:R-:W-:Y:S05]  /*9c10*/  BSYNC.RECONVERGENT B0 ;  /* 0x0000000000007941 */ /* 0x000fea0003800200 */
.L_x_140:
        /* <DEDUP_REMOVED lines=24> */
.L_x_145:
        /* <DEDUP_REMOVED lines=53> */
.L_x_144:
[----:B------:R-:W-:Y:S05]  /*a0f0*/  BSYNC.RECONVERGENT B0 ;  /* 0x0000000000007941 */ /* 0x000fea0003800200 */
.L_x_143:
        /* <DEDUP_REMOVED lines=52> */
.L_x_148:
        /* <DEDUP_REMOVED lines=23> */
[----:B------:R-:W-:-:S07]  /*a5b0*/  IMAD.MOV.U32 R54, RZ, RZ, R56 ;  /* 0x000000ffff367224 */ /* 0x000fce00078e0038 */
.L_x_147:
[----:B------:R-:W-:Y:S05]  /*a5c0*/  BSYNC.RECONVERGENT B0 ;  /* 0x0000000000007941 */ /* 0x000fea0003800200 */
.L_x_146:
        /* <DEDUP_REMOVED lines=15> */
.L_x_150:
[----:B0-----:R-:W0:Y:S04]  /*a6c0*/  LDS.128 R24, [R46+0x60] ;  /* 0x000060002e187984 */ /* 0x001e280000000c00 */
[----:B------:R-:W1:Y:S04]  /*a6d0*/  LDS.128 R28, [R46+0x70] ;  /* 0x000070002e1c7984 */ /* 0x000e680000000c00 */
[----:B0-----:R0:W-:Y:S04]  /*a6e0*/  STL.64 [R1+0x60], R24 ;  /* 0x0000601801007387 */ /* 0x0011e80000100a00 */
[----:B------:R0:W-:Y:S04]  /*a6f0*/  STL.64 [R1+0x68], R26 ;  /* 0x0000681a01007387 */ /* 0x0001e80000100a00 */
[----:B-1----:R0:W-:Y:S04]  /*a700*/  STL.64 [R1+0x70], R28 ;  /* 0x0000701c01007387 */ /* 0x0021e80000100a00 */
[----:B------:R0:W-:Y:S02]  /*a710*/  STL.64 [R1+0x78], R30 ;  /* 0x0000781e01007387 */ /* 0x0001e40000100a00 */
.L_x_151:
[----:B------:R-:W-:Y:S05]  /*a720*/  BSYNC.RECONVERGENT B0 ;  /* 0x0000000000007941 */ /* 0x000fea0003800200 */
.L_x_149:
        /* <DEDUP_REMOVED lines=24> */
.L_x_154:
        /* <DEDUP_REMOVED lines=53> */
.L_x_153:
[----:B------:R-:W-:Y:S05]  /*ac00*/  BSYNC.RECONVERGENT B0 ;  /* 0x0000000000007941 */ /* 0x000fea0003800200 */
.L_x_152:
        /* <DEDUP_REMOVED lines=52> */
.L_x_157:
        /* <DEDUP_REMOVED lines=24> */
.L_x_156:
[----:B------:R-:W-:Y:S05]  /*b0d0*/  BSYNC.RECONVERGENT B0 ;  /* 0x0000000000007941 */ /* 0x000fea0003800200 */
.L_x_155:
        /* <DEDUP_REMOVED lines=15> */
.L_x_159:
[----:B0-----:R-:W0:Y:S04]  /*b1d0*/  LDS.128 R24, [R46+0x60] ;  /* 0x000060002e187984 */ /* 0x001e280000000c00 */
[----:B------:R-:W1:Y:S04]  /*b1e0*/  LDS.128 R28, [R46+0x70] ;  /* 0x000070002e1c7984 */ /* 0x000e680000000c00 */
[----:B0-----:R2:W-:Y:S04]  /*b1f0*/  STL.64 [R1+0x60], R24 ;  /* 0x0000601801007387 */ /* 0x0015e80000100a00 */
[----:B------:R2:W-:Y:S04]  /*b200*/  STL.64 [R1+0x68], R26 ;  /* 0x0000681a01007387 */ /* 0x0005e80000100a00 */
[----:B-1----:R2:W-:Y:S04]  /*b210*/  STL.64 [R1+0x70], R28 ;  /* 0x0000701c01007387 */ /* 0x0025e80000100a00 */
[----:B------:R2:W-:Y:S02]  /*b220*/  STL.64 [R1+0x78], R30 ;  /* 0x0000781e01007387 */ /* 0x0005e40000100a00 */
.L_x_160:
[----:B------:R-:W-:Y:S05]  /*b230*/  BSYNC.RECONVERGENT B0 ;  /* 0x0000000000007941 */ /* 0x000fea0003800200 */
.L_x_158:
        /* <DEDUP_REMOVED lines=9> */
[----:B0-2---:R-:W-:-:S05]  /*b2d0*/  IMAD.IADD R25, R44, 0x1, -R45 ;  /* 0x000000012c197824 */ /* 0x005fca00078e0a2d */
        /* <DEDUP_REMOVED lines=13> */
[----:B0-----:R-:W-:-:S07]  /*b3b0*/  IMAD.IADD R51, R50, 0x1, R45 ;  /* 0x0000000132337824 */ /* 0x001fce00078e022d */
.L_x_163:
        /* <DEDUP_REMOVED lines=53> */
.L_x_162:
[----:B------:R-:W-:Y:S05]  /*b710*/  BSYNC.RECONVERGENT B0 ;  /* 0x0000000000007941 */ /* 0x000fea0003800200 */
.L_x_161:
[----:B------:R-:W-:Y:S01]  /*b720*/  IADD3 R56, PT, PT, R48, R46, RZ ;  /* 0x0000002e30387210 */ /* 0x000fe20007ffe0ff */
[----:B------:R-:W-:Y:S01]  /*b730*/  BSSY.RECONVERGENT B0, `(.L_x_164) ;  /* 0x0000049000007945 */ /* 0x000fe20003800200 */
[----:B------:R-:W-:-:S03]  /*b740*/  IADD3 R53, PT, PT, -R46, R45, R50 ;  /* 0x0000002d2e357210 */ /* 0x000fc60007ffe132 */
[--C-:B0-----:R-:W-:Y:S01]  /*b750*/  IMAD R54, R56, 0x60, R0.reuse ;  /* 0x0000006038367824 */ /* 0x101fe200078e0200 */
        /* <DEDUP_REMOVED lines=47> */
.L_x_166:
        /* <DEDUP_REMOVED lines=23> */
.L_x_165:
[----:B------:R-:W-:Y:S05]  /*bbc0*/  BSYNC.RECONVERGENT B0 ;  /* 0x0000000000007941 */ /* 0x000fea0003800200 */
.L_x_164:
[----:B0-----:R-:W0:Y:S01]  /*bbd0*/  S2R R24, SR_LANEID ;  /* 0x0000000000187919 */ /* 0x001e220000000000 */
[----:B------:R-:W1:Y:S01]  /*bbe0*/  LDCU.U8 UR4, c[0x0][0x380] ;  /* 0x00007000ff0477ac */ /* 0x000e620008000000 */
[----:B------:R-:W-:Y:S01]  /*bbf0*/  LOP3.LUT R27, R49, 0x3e0, RZ, 0xc0, !PT ;  /* 0x000003e0311b7812 */ /* 0x000fe200078ec0ff */
[----:B------:R-:W2:Y:S01]  /*bc00*/  S2R R26, SR_TID.X ;  /* 0x00000000001a7919 */ /* 0x000ea20000002100 */
[----:B-1----:R-:W-:-:S04]  /*bc10*/  UPRMT UR4, UR4, 0x8880, URZ ;  /* 0x0000888004047896 */ /* 0x002fc800080000ff */
[----:B------:R-:W-:Y:S01]  /*bc20*/  UISETP.NE.AND UP0, UPT, UR4, URZ, UPT ;  /* 0x000000ff0400728c */ /* 0x000fe2000bf05270 */
[C---:B0-----:R-:W-:Y:S01]  /*bc30*/  IADD3 R29, PT, PT, R27.reuse, R24, RZ ;  /* 0x000000181b1d7210 */ /* 0x041fe20007ffe0ff */
[----:B------:R-:W-:Y:S01]  /*bc40*/  IMAD.WIDE.U32 R24, R2, 0x100, RZ ;  /* 0x0000010002187825 */ /* 0x000fe200078e00ff */
[----:B--2---:R-:W-:-:S03]  /*bc50*/  LOP3.LUT R27, R27, 0x1f, R26, 0xf8, !PT ;  /* 0x0000001f1b1b7812 */ /* 0x004fc600078ef81a */
[----:B------:R-:W-:Y:S01]  /*bc60*/  IMAD R29, R29, 0x60, R0 ;  /* 0x000000601d1d7824 */ /* 0x000fe200078e0200 */
[----:B------:R-:W-:Y:S06]  /*bc70*/  BAR.SYNC.DEFER_BLOCKING 0x0 ;  /* 0x0000000000007b1d */ /* 0x000fec0000010000 */
[----:B------:R-:W-:Y:S05]  /*bc80*/  BRA.U !UP0, `(.L_x_167) ;  /* 0x0000000108a07547 */ /* 0x000fea000b800000 */
[----:B------:R-:W-:Y:S01]  /*bc90*/  ISETP.NE.AND P0, PT, R49, RZ, PT ;  /* 0x000000ff3100720c */ /* 0x000fe20003f05270 */
[----:B------:R-:W-:Y:S01]  /*bca0*/  STS.128 [R29], R4 ;  /* 0x000000041d007388 */ /* 0x000fe20000000c00 */
[----:B------:R-:W0:Y:S03]  /*bcb0*/  LDC.64 R32, c[0x0][0x398] ;  /* 0x0000e600ff207b82 */ /* 0x000e260000000a00 */
[----:B------:R-:W-:Y:S04]  /*bcc0*/  STS.128 [R29+0x10], R8 ;  /* 0x000010081d007388 */ /* 0x000fe80000000c00 */
[----:B------:R-:W-:Y:S04]  /*bcd0*/  STS.128 [R29+0x20], R12 ;  /* 0x0000200c1d007388 */ /* 0x000fe80000000c00 */
[----:B------:R-:W-:Y:S04]  /*bce0*/  STS.128 [R29+0x30], R16 ;  /* 0x000030101d007388 */ /* 0x000fe80000000c00 */
[----:B------:R-:W-:Y:S04]  /*bcf0*/  STS.128 [R29+0x40], R20 ;  /* 0x000040141d007388 */ /* 0x000fe80000000c00 */
[----:B------:R-:W-:Y:S04]  /*bd00*/  STS.64 [R29+0x58], R46 ;  /* 0x0000582e1d007388 */ /* 0x000fe80000000a00 */
[----:B------:R-:W-:Y:S01]  /*bd10*/  STS [R29+0x50], R48 ;  /* 0x000050301d007388 */ /* 0x000fe20000000800 */
[----:B------:R-:W-:-:S03]  /*bd20*/  NOP ;  /* 0x0000000000007918 */ /* 0x000fc60000000000 */
[----:B------:R-:W-:Y:S04]  /*bd30*/  LDS R35, [R29+0x50] ;  /* 0x000050001d237984 */ /* 0x000fe80000000800 */
[----:B------:R-:W-:Y:S04]  /*bd40*/  LDS.64 R30, [R29+0x58] ;  /* 0x000058001d1e7984 */ /* 0x000fe80000000a00 */
[----:B------:R-:W-:Y:S04]  /*bd50*/  LDS.128 R4, [R29] ;  /* 0x000000001d047984 */ /* 0x000fe80000000c00 */
[----:B------:R-:W-:Y:S04]  /*bd60*/  LDS.128 R8, [R29+0x10] ;  /* 0x000010001d087984 */ /* 0x000fe80000000c00 */
[----:B------:R-:W-:Y:S04]  /*bd70*/  LDS.128 R12, [R29+0x20] ;  /* 0x000020001d0c7984 */ /* 0x000fe80000000c00 */
[----:B------:R-:W-:Y:S04]  /*bd80*/  LDS.128 R16, [R29+0x30] ;  /* 0x000030001d107984 */ /* 0x000fe80000000c00 */
[----:B------:R-:W-:Y:S04]  /*bd90*/  LDS.128 R20, [R29+0x40] ;  /* 0x000040001d147984 */ /* 0x000fe80000000c00 */
[----:B------:R-:W-:Y:S01]  /*bda0*/  @!P0 STS [R0+0x6000], R3 ;  /* 0x0060000300008388 */ /* 0x000fe20000000800 */
[----:B------:R-:W-:Y:S01]  /*bdb0*/  BAR.SYNC.DEFER_BLOCKING 0x0 ;  /* 0x0000000000007b1d */ /* 0x000fe20000010000 */
[----:B------:R-:W-:-:S05]  /*bdc0*/  IADD3 R37, P0, PT, R24, R27, RZ ;  /* 0x0000001b18257210 */ /* 0x000fca0007f1e0ff */
[----:B------:R-:W-:Y:S02]  /*bdd0*/  IMAD.X R24, RZ, RZ, R25, P0 ;  /* 0x000000ffff187224 */ /* 0x000fe400000e0619 */
[----:B0-----:R-:W-:-:S04]  /*bde0*/  IMAD.WIDE.U32 R32, R37, 0x60, R32 ;  /* 0x0000006025207825 */ /* 0x001fc800078e0020 */
[----:B------:R-:W-:-:S04]  /*bdf0*/  IMAD R25, R24, 0x60, RZ ;  /* 0x0000006018197824 */ /* 0x000fc800078e02ff */
[----:B------:R-:W-:Y:S01]  /*be00*/  IMAD.IADD R33, R25, 0x1, R33 ;  /* 0x0000000119217824 */ /* 0x000fe200078e0221 */
        /* <DEDUP_REMOVED lines=16> */
.L_x_167:
        /* <DEDUP_REMOVED lines=19> */
[----:B------:R-:W-:-:S04]  /*c040*/  IADD3 R37, P0, PT, R24, R27, RZ ;  /* 0x0000001b18257210 */ /* 0x000fc80007f1e0ff */
[----:B------:R-:W-:Y:S01]  /*c050*/  IADD3.X R24, PT, PT, RZ, R25, RZ, P0, !PT ;  /* 0x00000019ff187210 */ /* 0x000fe200007fe4ff */
        /* <DEDUP_REMOVED lines=19> */
.L_x_168:
        /* <DEDUP_REMOVED lines=15> */
.L_x_1248:


//--------------------- .text._ZN3cub18CUB_300001_SM_10006detail10merge_sort26DeviceMergeSortMergeKernelINS2_10policy_hubIP8DataNodeE9Policy600ES6_PNS0_8NullTypeES6_SA_j11cmp_featureS5_S9_EEvbT2_T3_T4_PT6_PT7_T5_PSE_SE_NS1_7vsmem_tE --------------------------
	.section	.text._ZN3cub18CUB_300001_SM_10006detail10merge_sort26DeviceMergeSortMergeKernelINS2_10policy_hubIP8DataNodeE9Policy600ES6_PNS0_8NullTypeES6_SA_j11cmp_featureS5_S9_EEvbT2_T3_T4_PT6_PT7_T5_PSE_SE_NS1_7vsmem_tE,"ax",@progbits
	.align	128
        .global         _ZN3cub18CUB_300001_SM_10006detail10merge_sort26DeviceMergeSortMergeKernelINS2_10policy_hubIP8DataNodeE9Policy600ES6_PNS0_8NullTypeES6_SA_j11cmp_featureS5_S9_EEvbT2_T3_T4_PT6_PT7_T5_PSE_SE_NS1_7vsmem_tE
        .type           _ZN3cub18CUB_300001_SM_10006detail10merge_sort26DeviceMergeSortMergeKernelINS2_10policy_hubIP8DataNodeE9Policy600ES6_PNS0_8NullTypeES6_SA_j11cmp_featureS5_S9_EEvbT2_T3_T4_PT6_PT7_T5_PSE_SE_NS1_7vsmem_tE,@function
        .size           _ZN3cub18CUB_300001_SM_10006detail10merge_sort26DeviceMergeSortMergeKernelINS2_10policy_hubIP8DataNodeE9Policy600ES6_PNS0_8NullTypeES6_SA_j11cmp_featureS5_S9_EEvbT2_T3_T4_PT6_PT7_T5_PSE_SE_NS1_7vsmem_tE,(.L_x_1249 - _ZN3cub18CUB_300001_SM_10006detail10merge_sort26DeviceMergeSortMergeKernelINS2_10policy_hubIP8DataNodeE9Policy600ES6_PNS0_8NullTypeES6_SA_j11cmp_featureS5_S9_EEvbT2_T3_T4_PT6_PT7_T5_PSE_SE_NS1_7vsmem_tE)
        .other          _ZN3cub18CUB_300001_SM_10006detail10merge_sort26DeviceMergeSortMergeKernelINS2_10policy_hubIP8DataNodeE9Policy600ES6_PNS0_8NullTypeES6_SA_j11cmp_featureS5_S9_EEvbT2_T3_T4_PT6_PT7_T5_PSE_SE_NS1_7vsmem_tE,@"STO_CUDA_ENTRY STV_DEFAULT"
_ZN3cub18CUB_300001_SM_10006detail10merge_sort26DeviceMergeSortMergeKernelINS2_10policy_hubIP8DataNodeE9Policy600ES6_PNS0_8NullTypeES6_SA_j11cmp_featureS5_S9_EEvbT2_T3_T4_PT6_PT7_T5_PSE_SE_NS1_7vsmem_tE:
.text._ZN3cub18CUB_300001_SM_10006detail10merge_sort26DeviceMergeSortMergeKernelINS2_10policy_hubIP8DataNodeE9Policy600ES6_PNS0_8NullTypeES6_SA_j11cmp_featureS5_S9_EEvbT2_T3_T4_PT6_PT7_T5_PSE_SE_NS1_7vsmem_tE:
[----:B------:R-:W0:Y:S01]  /*0000*/  LDC R1, c[0x0][0x37c] ;  /* 0x0000df00ff017b82 */ /* 0x000e220000000800 */
[----:B------:R-:W1:Y:S01]  /*0010*/  S2R R2, SR_CTAID.X ;  /* 0x0000000000027919 */ /* 0x000e620000002500 */
[----:B------:R-:W2:Y:S06]  /*0020*/  LDCU UR4, c[0x0][0x370] ;  /* 0x00006e00ff0477ac */ /* 0x000eac0008000800 */
[----:B------:R-:W3:Y:S01]  /*0030*/  LDC R7, c[0x0][0x3c0] ;  /* 0x0000f000ff077b82 */ /* 0x000ee20000000800 */
[----:B0-----:R-:W-:Y:S01]  /*0040*/  VIADD R1, R1, 0xffffff40 ;  /* 0xffffff4001017836 */ /* 0x001fe20000000000 */
[----:B------:R-:W0:Y:S01]  /*0050*/  S2R R3, SR_TID.X ;  /* 0x0000000000037919 */ /* 0x000e220000002100 */
[----:B------:R-:W4:Y:S01]  /*0060*/  LDCU.64 UR6, c[0x0][0x358] ;  /* 0x00006b00ff0677ac */ /* 0x000f220008000a00 */
[----:B--2---:R-:W-:Y:S01]  /*0070*/  UIADD3 UR4, UPT, UPT, UR4, -0x1, URZ ;  /* 0xffffffff04047890 */ /* 0x004fe2000fffe0ff */
[----:B---3--:R-:W-:-:S05]  /*0080*/  IMAD.SHL.U32 R8, R7, 0x80, RZ ;  /* 0x0000008007087824 */ /* 0x008fca00078e00ff */
[----:B-1----:R-:W-:-:S13]  /*0090*/  ISETP.GE.U32.AND P0, PT, R2, UR4, PT ;  /* 0x0000000402007c0c */ /* 0x002fda000bf06070 */
[----:B----4-:R-:W-:Y:S05]  /*00a0*/  @P0 BRA `(.L_x_169) ;  /* 0x00000014001c0947 */ /* 0x010fea0003800000 */
[----:B------:R-:W1:Y:S01]  /*00b0*/  LDC.64 R4, c[0x0][0x3b8] ;  /* 0x0000ee00ff047b82 */ /* 0x000e620000000a00 */
[----:B------:R-:W-:Y:S01]  /*00c0*/  IMAD.MOV R11, RZ, RZ, -R7 ;  /* 0x000000ffff0b7224 */ /* 0x000fe200078e0a07 */
[----:B------:R-:W2:Y:S06]  /*00d0*/  LDCU.U8 UR4, c[0x0][0x380] ;  /* 0x00007000ff0477ac */ /* 0x000eac0008000000 */
[----:B------:R-:W3:Y:S01]  /*00e0*/  LDC R12, c[0x0][0x398] ;  /* 0x0000e600ff0c7b82 */ /* 0x000ee20000000800 */
[----:B-1----:R-:W-:-:S05]  /*00f0*/  IMAD.WIDE.U32 R4, R2, 0x4, R4 ;  /* 0x0000000402047825 */ /* 0x002fca00078e0004 */
[----:B------:R-:W4:Y:S04]  /*0100*/  LDG.E R6, desc[UR6][R4.64+0x4] ;  /* 0x0000040604067981 */ /* 0x000f28000c1e1900 */
[----:B------:R1:W5:Y:S01]  /*0110*/  LDG.E R0, desc[UR6][R4.64] ;  /* 0x0000000604007981 */ /* 0x000362000c1e1900 */
[CC--:B------:R-:W-:Y:S01]  /*0120*/  LOP3.LUT R7, R2.reuse, R11.reuse, RZ, 0xc0, !PT ;  /* 0x0000000b02077212 */ /* 0x0c0fe200078ec0ff */
[----:B--2---:R-:W-:Y:S01]  /*0130*/  UPRMT UR4, UR4, 0x8880, URZ ;  /* 0x0000888004047896 */ /* 0x004fe200080000ff */
[----:B------:R-:W-:Y:S01]  /*0140*/  LOP3.LUT R10, R2, R11, RZ, 0xfc, !PT ;  /* 0x0000000b020a7212 */ /* 0x000fe200078efcff */
[----:B------:R-:W-:Y:S01]  /*0150*/  ACQBULK ;  /* 0x000000000000782e */ /* 0x000fe20000000000 */
[----:B------:R-:W-:Y:S01]  /*0160*/  LOP3.LUT R8, R8, 0xffffff00, RZ, 0xc0, !PT ;  /* 0xffffff0008087812 */ /* 0x000fe200078ec0ff */
[----:B------:R-:W-:Y:S01]  /*0170*/  IMAD.IADD R9, R2, 0x1, -R7 ;  /* 0x0000000102097824 */ /* 0x000fe200078e0a07 */
[----:B------:R-:W-:Y:S01]  /*0180*/  SHF.L.U32 R7, R7, 0x8, RZ ;  /* 0x0000000807077819 */ /* 0x000fe200000006ff */
[----:B------:R-:W-:Y:S01]  /*0190*/  UISETP.NE.AND UP0, UPT, UR4, URZ, UPT ;  /* 0x000000ff0400728c */ /* 0x000fe2000bf05270 */
[----:B------:R-:W-:Y:S01]  /*01a0*/  ISETP.NE.AND P1, PT, R10, -0x1, PT ;  /* 0xffffffff0a00780c */ /* 0x000fe20003f25270 */
[----:B------:R-:W-:-:S02]  /*01b0*/  IMAD.SHL.U32 R9, R9, 0x100, RZ ;  /* 0x0000010009097824 */ /* 0x000fc400078e00ff */
[----:B---3--:R-:W-:Y:S02]  /*01c0*/  IMAD.IADD R11, R12, 0x1, -R7 ;  /* 0x000000010c0b7824 */ /* 0x008fe400078e0a07 */
[C---:B-1----:R-:W-:Y:S01]  /*01d0*/  VIADD R4, R9.reuse, 0xff ;  /* 0x000000ff09047836 */ /* 0x042fe20000000000 */
[----:B------:R-:W-:Y:S02]  /*01e0*/  ISETP.NE.AND P0, PT, R9, -0x100, PT ;  /* 0xffffff000900780c */ /* 0x000fe40003f05270 */
[----:B------:R-:W-:-:S05]  /*01f0*/  VIMNMX.U32 R13, PT, PT, R8, R11, !PT ;  /* 0x0000000b080d7248 */ /* 0x000fca0007fe0000 */
[----:B------:R-:W-:-:S06]  /*0200*/  IMAD.IADD R13, R13, 0x1, -R8 ;  /* 0x000000010d0d7824 */ /* 0x000fcc00078e0a08 */
[----:B------:R-:W-:Y:S02]  /*0210*/  @P0 VIADD R4, R9, 0x100 ;  /* 0x0000010009040836 */ /* 0x000fe40000000000 */
[----:B----4-:R-:W-:-:S04]  /*0220*/  IMAD.IADD R5, R6, 0x1, -R7 ;  /* 0x0000000106057824 */ /* 0x010fc800078e0a07 */
[----:B------:R-:W-:Y:S01]  /*0230*/  IMAD.IADD R15, R4, 0x1, -R5 ;  /* 0x00000001040f7824 */ /* 0x000fe200078e0a05 */
[----:B------:R-:W-:Y:S02]  /*0240*/  @!P1 VIMNMX.U32 R5, PT, PT, R8, R11, PT ;  /* 0x0000000b08059248 */ /* 0x000fe40003fe0000 */
[----:B-----5:R-:W-:Y:S02]  /*0250*/  IADD3 R4, PT, PT, R0, -R7, RZ ;  /* 0x8000000700047210 */ /* 0x020fe40007ffe0ff */
[----:B------:R-:W-:Y:S02]  /*0260*/  SEL R6, R8, R15, !P1 ;  /* 0x0000000f08067207 */ /* 0x000fe40004800000 */
[----:B------:R-:W-:Y:S01]  /*0270*/  VIADDMNMX.U32 R0, R9, -R4, R13, PT ;  /* 0x8000000409007246 */ /* 0x000fe2000380000d */
[----:B------:R-:W-:Y:S01]  /*0280*/  IMAD.IADD R46, R5, 0x1, -R4 ;  /* 0x00000001052e7824 */ /* 0x000fe200078e0a04 */
[----:B------:R-:W-:Y:S01]  /*0290*/  VIMNMX.U32 R25, PT, PT, R13, R6, PT ;  /* 0x000000060d197248 */ /* 0x000fe20003fe0000 */
[----:B------:R-:W-:Y:S06]  /*02a0*/  BRA.U !UP0, `(.L_x_170) ;  /* 0x0000000108787547 */ /* 0x000fec000b800000 */
[----:B------:R-:W1:Y:S01]  /*02b0*/  LDC.64 R26, c[0x0][0x388] ;  /* 0x0000e200ff1a7b82 */ /* 0x000e620000000a00 */
[----:B------:R-:W-:Y:S01]  /*02c0*/  IADD3 R5, P1, PT, R7, R4, RZ ;  /* 0x0000000407057210 */ /* 0x000fe20007f3e0ff */
[C---:B0-----:R-:W-:Y:S01]  /*02d0*/  IMAD.IADD R4, R3.reuse, 0x1, -R46 ;  /* 0x0000000103047824 */ /* 0x041fe200078e0a2e */
[----:B------:R-:W-:Y:S02]  /*02e0*/  IADD3 R6, P2, P3, R0, R7, R8 ;  /* 0x0000000700067210 */ /* 0x000fe40007b5e008 */
[----:B------:R-:W-:Y:S01]  /*02f0*/  ISETP.GE.AND P0, PT, R3, R46, PT ;  /* 0x0000002e0300720c */ /* 0x000fe20003f06270 */
[----:B------:R-:W-:Y:S01]  /*0300*/  IMAD.X R8, RZ, RZ, RZ, P1 ;  /* 0x000000ffff087224 */ /* 0x000fe200008e06ff */
[----:B------:R-:W-:Y:S02]  /*0310*/  IADD3.X R7, PT, PT, RZ, RZ, RZ, P2, P3 ;  /* 0x000000ffff077210 */ /* 0x000fe400017e64ff */
        /* <DEDUP_REMOVED lines=8> */
[----:B------:R-:W-:-:S05]  /*03a0*/  IMAD R5, R4, 0x60, RZ ;  /* 0x0000006004057824 */ /* 0x000fca00078e02ff */
[----:B------:R-:W-:-:S05]  /*03b0*/  IADD3 R27, PT, PT, R27, R5, RZ ;  /* 0x000000051b1b7210 */ /* 0x000fca0007ffe0ff */
        /* <DEDUP_REMOVED lines=13> */
.L_x_170:
[----:B------:R-:W1:Y:S01]  /*0490*/  LDC.64 R26, c[0x0][0x3a0] ;  /* 0x0000e800ff1a7b82 */ /* 0x000e620000000a00 */
[----:B------:R-:W-:Y:S01]  /*04a0*/  IADD3 R4, P1, PT, R7, R4, RZ ;  /* 0x0000000407047210 */ /* 0x000fe20007f3e0ff */
[C---:B0-----:R-:W-:Y:S01]  /*04b0*/  IMAD.IADD R6, R3.reuse, 0x1, -R46 ;  /* 0x0000000103067824 */ /* 0x041fe200078e0a2e */
[----:B------:R-:W-:Y:S02]  /*04c0*/  IADD3 R7, P2, P3, R0, R7, R8 ;  /* 0x0000000700077210 */ /* 0x000fe40007b5e008 */
[C---:B------:R-:W-:Y:S02]  /*04d0*/  ISETP.GE.AND P0, PT, R3.reuse, R46, PT ;  /* 0x0000002e0300720c */ /* 0x040fe40003f06270 */
[----:B------:R-:W-:Y:S02]  /*04e0*/  IADD3.X R5, PT, PT, RZ, RZ, RZ, P2, P3 ;  /* 0x000000ffff057210 */ /* 0x000fe400017e64ff */
[----:B------:R-:W-:Y:S01]  /*04f0*/  SEL R7, R4, R7, !P0 ;  /* 0x0000000704077207 */ /* 0x000fe20004000000 */
[----:B------:R-:W-:Y:S01]  /*0500*/  IMAD.X R4, RZ, RZ, RZ, P1 ;  /* 0x000000ffff047224 */ /* 0x000fe200008e06ff */
[----:B------:R-:W-:-:S02]  /*0510*/  SEL R8, R3, R6, !P0 ;  /* 0x0000000603087207 */ /* 0x000fc40004000000 */
[----:B------:R-:W-:Y:S02]  /*0520*/  SHF.R.S32.HI R6, RZ, 0x1f, R6 ;  /* 0x0000001fff067819 */ /* 0x000fe40000011406 */
        /* <DEDUP_REMOVED lines=19> */
.L_x_171:
[----:B01----:R-:W0:Y:S01]  /*0660*/  S2R R26, SR_CgaCtaId ;  /* 0x00000000001a7919 */ /* 0x003e220000008800 */
[----:B------:R-:W-:Y:S01]  /*0670*/  MOV R45, 0x400 ;  /* 0x00000400002d7802 */ /* 0x000fe20000000f00 */
[----:B------:R-:W-:-:S03]  /*0680*/  IMAD.IADD R44, R25, 0x1, -R0 ;  /* 0x00000001192c7824 */ /* 0x000fc600078e0a00 */
        /* <DEDUP_REMOVED lines=10> */
[----:B------:R-:W-:-:S07]  /*0730*/  IADD3 R0, PT, PT, R46, R44, RZ ;  /* 0x0000002c2e007210 */ /* 0x000fce0007ffe0ff */
        /* <DEDUP_REMOVED lines=12> */
.L_x_174:
[----:B------:R-:W-:-:S05]  /*0800*/  IMAD.IADD R4, R47, 0x1, -R44 ;  /* 0x000000012f047824 */ /* 0x000fca00078e0a2c */
[----:B------:R-:W-:-:S04]  /*0810*/  LEA.HI R5, R4, R4, RZ, 0x1 ;  /* 0x0000000404057211 */ /* 0x000fc800078f08ff */
[----:B------:R-:W-:-:S04]  /*0820*/  LEA.HI.SX32 R58, R5, R44, 0x1f ;  /* 0x0000002c053a7211 */ /* 0x000fc800078ffaff */
[----:B------:R-:W-:Y:S01]  /*0830*/  LOP3.LUT R9, RZ, R58, RZ, 0x33, !PT ;  /* 0x0000003aff097212 */ /* 0x000fe200078e33ff */
[----:B------:R-:W-:-:S03]  /*0840*/  IMAD R57, R58, 0x60, R45 ;  /* 0x000000603a397824 */ /* 0x000fc600078e022d */
[----:B------:R-:W-:Y:S02]  /*0850*/  IADD3 R20, PT, PT, R56, R9, RZ ;  /* 0x0000000938147210 */ /* 0x000fe40007ffe0ff */
        /* <DEDUP_REMOVED lines=46> */
.L_x_173:
[----:B------:R-:W-:Y:S05]  /*0b40*/  BSYNC.RECONVERGENT B0 ;  /* 0x0000000000007941 */ /* 0x000fea0003800200 */
.L_x_172:
        /* <DEDUP_REMOVED lines=52> */
.L_x_176:
        /* <DEDUP_REMOVED lines=23> */
.L_x_177:
[----:B------:R-:W-:Y:S05]  /*1000*/  BSYNC.RECONVERGENT B0 ;  /* 0x0000000000007941 */ /* 0x000fea0003800200 */
.L_x_175:
[----:B0-----:R-:W0:Y:S01]  /*1010*/  S2R R5, SR_CgaCtaId ;  /* 0x0000000000057919 */ /* 0x001e220000008800 */
[----:B------:R-:W-:Y:S01]  /*1020*/  MOV R0, 0x400 ;  /* 0x0000040000007802 */ /* 0x000fe20000000f00 */
[----:B------:R-:W-:Y:S03]  /*1030*/  BAR.SYNC.DEFER_BLOCKING 0x0 ;  /* 0x0000000000007b1d */ /* 0x000fe60000010000 */
[----:B0-----:R-:W-:-:S03]  /*1040*/  LEA R47, R5, R0, 0x18 ;  /* 0x00000000052f7211 */ /* 0x001fc600078ec0ff */
[----:B------:R-:W-:Y:S05]  /*1050*/  BRA.U !UP0, `(.L_x_178) ;  /* 0x0000000108987547 */ /* 0x000fea000b800000 */
[----:B------:R-:W0:Y:S01]  /*1060*/  S2R R5, SR_LANEID ;  /* 0x0000000000057919 */ /* 0x000e220000000000 */
[----:B------:R-:W-:Y:S01]  /*1070*/  LOP3.LUT R0, R3, 0x3e0, RZ, 0xc0, !PT ;  /* 0x000003e003007812 */ /* 0x000fe200078ec0ff */
[----:B------:R-:W1:Y:S01]  /*1080*/  LDC.64 R44, c[0x0][0x3a0] ;  /* 0x0000e800ff2c7b82 */ /* 0x000e620000000a00 */
[----:B------:R-:W-:-:S05]  /*1090*/  LEA R3, P0, R2, R3, 0x8 ;  /* 0x0000000302037211 */ /* 0x000fca00078040ff */
[----:B-1----:R-:W-:-:S04]  /*10a0*/  IMAD.WIDE.U32 R2, R3, 0x60, R44 ;  /* 0x0000006003027825 */ /* 0x002fc800078e002c */
[----:B0-----:R-:W-:-:S04]  /*10b0*/  IMAD.IADD R0, R0, 0x1, R5 ;  /* 0x0000000100007824 */ /* 0x001fc800078e0205 */
[----:B------:R-:W-:Y:S02]  /*10c0*/  IMAD R47, R0, 0x60, R47 ;  /* 0x00000060002f7824 */ /* 0x000fe400078e022f */
[----:B------:R-:W-:-:S03]  /*10d0*/  IMAD.X R0, RZ, RZ, RZ, P0 ;  /* 0x000000ffff007224 */ /* 0x000fc600000e06ff */
[----:B------:R-:W-:Y:S04]  /*10e0*/  STS.128 [R47], R24 ;  /* 0x000000182f007388 */ /* 0x000fe80000000c00 */
[----:B------:R0:W-:Y:S04]  /*10f0*/  STS.128 [R47+0x10], R28 ;  /* 0x0000101c2f007388 */ /* 0x0001e80000000c00 */
[----:B------:R-:W-:Y:S04]  /*1100*/  STS.128 [R47+0x20], R32 ;  /* 0x000020202f007388 */ /* 0x000fe80000000c00 */
[----:B------:R-:W-:Y:S04]  /*1110*/  STS.128 [R47+0x30], R36 ;  /* 0x000030242f007388 */ /* 0x000fe80000000c00 */
[----:B------:R-:W-:Y:S04]  /*1120*/  STS.128 [R47+0x40], R40 ;  /* 0x000040282f007388 */ /* 0x000fe80000000c00 */
[----:B------:R-:W-:Y:S01]  /*1130*/  STS.64 [R47+0x58], R54 ;  /* 0x000058362f007388 */ /* 0x000fe20000000a00 */
[----:B0-----:R-:W-:-:S03]  /*1140*/  IMAD R29, R0, 0x60, RZ ;  /* 0x00000060001d7824 */ /* 0x001fc600078e02ff */
[----:B------:R-:W-:Y:S01]  /*1150*/  STS [R47+0x50], R50 ;  /* 0x000050322f007388 */ /* 0x000fe20000000800 */
[----:B------:R-:W-:-:S03]  /*1160*/  NOP ;  /* 0x0000000000007918 */ /* 0x000fc60000000000 */
[----:B------:R-:W0:Y:S01]  /*1170*/  LDS.128 R20, [R47] ;  /* 0x000000002f147984 */ /* 0x000e220000000c00 */
[----:B------:R-:W-:-:S03]  /*1180*/  IMAD.IADD R3, R3, 0x1, R29 ;  /* 0x0000000103037824 */ /* 0x000fc600078e021d */
[----:B------:R-:W1:Y:S04]  /*1190*/  LDS.128 R16, [R47+0x10] ;  /* 0x000010002f107984 */ /* 0x000e680000000c00 */
[----:B------:R-:W2:Y:S04]  /*11a0*/  LDS.128 R12, [R47+0x20] ;  /* 0x000020002f0c7984 */ /* 0x000ea80000000c00 */
[----:B------:R-:W3:Y:S04]  /*11b0*/  LDS.128 R8, [R47+0x30] ;  /* 0x000030002f087984 */ /* 0x000ee80000000c00 */
[----:B------:R-:W4:Y:S04]  /*11c0*/  LDS.128 R4, [R47+0x40] ;  /* 0x000040002f047984 */ /* 0x000f280000000c00 */
[----:B------:R-:W5:Y:S04]  /*11d0*/  LDS R27, [R47+0x50] ;  /* 0x000050002f1b7984 */ /* 0x000f680000000800 */
[----:B------:R-:W5:Y:S04]  /*11e0*/  LDS.64 R24, [R47+0x58] ;  /* 0x000058002f187984 */ /* 0x000f680000000a00 */
[----:B0-----:R-:W-:Y:S04]  /*11f0*/  STG.E.64 desc[UR6][R2.64], R20 ;  /* 0x0000001402007986 */ /* 0x001fe8000c101b06 */
[----:B------:R-:W-:Y:S04]  /*1200*/  STG.E.64 desc[UR6][R2.64+0x8], R22 ;  /* 0x0000081602007986 */ /* 0x000fe8000c101b06 */
[----:B-1----:R-:W-:Y:S04]  /*1210*/  STG.E.64 desc[UR6][R2.64+0x10], R16 ;  /* 0x0000101002007986 */ /* 0x002fe8000c101b06 */
[----:B------:R-:W-:Y:S04]  /*1220*/  STG.E.64 desc[UR6][R2.64+0x18], R18 ;  /* 0x0000181202007986 */ /* 0x000fe8000c101b06 */
[----:B--2---:R-:W-:Y:S04]  /*1230*/  STG.E.64 desc[UR6][R2.64+0x20], R12 ;  /* 0x0000200c02007986 */ /* 0x004fe8000c101b06 */
[----:B------:R-:W-:Y:S04]  /*1240*/  STG.E.64 desc[UR6][R2.64+0x28], R14 ;  /* 0x0000280e02007986 */ /* 0x000fe8000c101b06 */
[----:B---3--:R-:W-:Y:S04]  /*1250*/  STG.E.64 desc[UR6][R2.64+0x30], R8 ;  /* 0x0000300802007986 */ /* 0x008fe8000c101b06 */
[----:B------:R-:W-:Y:S04]  /*1260*/  STG.E.64 desc[UR6][R2.64+0x38], R10 ;  /* 0x0000380a02007986 */ /* 0x000fe8000c101b06 */
[----:B----4-:R-:W-:Y:S04]  /*1270*/  STG.E.64 desc[UR6][R2.64+0x40], R4 ;  /* 0x0000400402007986 */ /* 0x010fe8000c101b06 */
[----:B------:R-:W-:Y:S04]  /*1280*/  STG.E.64 desc[UR6][R2.64+0x48], R6 ;  /* 0x0000480602007986 */ /* 0x000fe8000c101b06 */
[----:B-----5:R-:W-:Y:S04]  /*1290*/  STG.E desc[UR6][R2.64+0x50], R27 ;  /* 0x0000501b02007986 */ /* 0x020fe8000c101906 */
[----:B------:R-:W-:Y:S01]  /*12a0*/  STG.E.64 desc[UR6][R2.64+0x58], R24 ;  /* 0x0000581802007986 */ /* 0x000fe2000c101b06 */
[----:B------:R-:W-:Y:S05]  /*12b0*/  EXIT ;  /* 0x000000000000794d */ /* 0x000fea0003800000 */
.L_x_178:
[----:B------:R-:W0:Y:S01]  /*12c0*/  S2R R0, SR_LANEID ;  /* 0x0000000000007919 */ /* 0x000e220000000000 */
[----:B------:R-:W-:Y:S01]  /*12d0*/  LOP3.LUT R5, R3, 0x3e0, RZ, 0xc0, !PT ;  /* 0x000003e003057812 */ /* 0x000fe200078ec0ff */
[----:B------:R-:W1:Y:S01]  /*12e0*/  LDC.64 R44, c[0x0][0x388] ;  /* 0x0000e200ff2c7b82 */ /* 0x000e620000000a00 */
[----:B------:R-:W-:-:S05]  /*12f0*/  LEA R3, P0, R2, R3, 0x8 ;  /* 0x0000000302037211 */ /* 0x000fca00078040ff */
[----:B-1----:R-:W-:-:S04]  /*1300*/  IMAD.WIDE.U32 R2, R3, 0x60, R44 ;  /* 0x0000006003027825 */ /* 0x002fc800078e002c */
[----:B0-----:R-:W-:-:S04]  /*1310*/  IMAD.IADD R0, R5, 0x1, R0 ;  /* 0x0000000105007824 */ /* 0x001fc800078e0200 */
[----:B------:R-:W-:Y:S01]  /*1320*/  IMAD R47, R0, 0x60, R47 ;  /* 0x00000060002f7824 */ /* 0x000fe200078e022f */
[----:B------:R-:W-:-:S04]  /*1330*/  IADD3.X R0, PT, PT, RZ, RZ, RZ, P0, !PT ;  /* 0x000000ffff007210 */ /* 0x000fc800007fe4ff */
        /* <DEDUP_REMOVED lines=30> */
.L_x_169:
        /* <DEDUP_REMOVED lines=10> */
[----:B------:R-:W-:Y:S01]  /*15c0*/  BSSY.RECONVERGENT B0, `(.L_x_179) ;  /* 0x0000059000007945 */ /* 0x000fe20003800200 */
[----:B------:R-:W-:Y:S01]  /*15d0*/  LOP3.LUT R11, R8, 0xffffff00, RZ, 0xc0, !PT ;  /* 0xffffff00080b7812 */ /* 0x000fe200078ec0ff */
[----:B------:R-:W-:Y:S01]  /*15e0*/  IMAD.IADD R10, R2, 0x1, -R9 ;  /* 0x00000001020a7824 */ /* 0x000fe200078e0a09 */
[----:B------:R-:W-:Y:S01]  /*15f0*/  SHF.L.U32 R9, R9, 0x8, RZ ;  /* 0x0000000809097819 */ /* 0x000fe200000006ff */
[----:B------:R-:W-:Y:S01]  /*1600*/  UISETP.NE.AND UP0, UPT, UR4, URZ, UPT ;  /* 0x000000ff0400728c */ /* 0x000fe2000bf05270 */
[----:B------:R-:W-:Y:S01]  /*1610*/  ISETP.NE.AND P1, PT, R7, -0x1, PT ;  /* 0xffffffff0700780c */ /* 0x000fe20003f25270 */
[----:B------:R-:W-:Y:S01]  /*1620*/  IMAD.SHL.U32 R13, R10, 0x100, RZ ;  /* 0x000001000a0d7824 */ /* 0x000fe200078e00ff */
[----:B------:R-:W-:Y:S01]  /*1630*/  ACQBULK ;  /* 0x000000000000782e */ /* 0x000fe20000000000 */
[----:B---3--:R-:W-:-:S02]  /*1640*/  IMAD.IADD R12, R12, 0x1, -R9 ;  /* 0x000000010c0c7824 */ /* 0x008fc400078e0a09 */
[C---:B-1----:R-:W-:Y:S01]  /*1650*/  VIADD R4, R13.reuse, 0xff ;  /* 0x000000ff0d047836 */ /* 0x042fe20000000000 */
[----:B------:R-:W-:Y:S02]  /*1660*/  ISETP.NE.AND P0, PT, R13, -0x100, PT ;  /* 0xffffff000d00780c */ /* 0x000fe40003f05270 */
[----:B------:R-:W-:-:S05]  /*1670*/  VIMNMX.U32 R8, PT, PT, R11, R12, !PT ;  /* 0x0000000c0b087248 */ /* 0x000fca0007fe0000 */
[----:B------:R-:W-:-:S06]  /*1680*/  IMAD.IADD R7, R8, 0x1, -R11 ;  /* 0x0000000108077824 */ /* 0x000fcc00078e0a0b */
[----:B------:R-:W-:Y:S02]  /*1690*/  @P0 VIADD R4, R13, 0x100 ;  /* 0x000001000d040836 */ /* 0x000fe40000000000 */
[----:B----4-:R-:W-:-:S05]  /*16a0*/  IMAD.IADD R5, R6, 0x1, -R9 ;  /* 0x0000000106057824 */ /* 0x010fca00078e0a09 */
[----:B------:R-:W-:Y:S01]  /*16b0*/  IADD3 R6, PT, PT, -R5, R4, RZ ;  /* 0x0000000405067210 */ /* 0x000fe20007ffe1ff */
[----:B-----5:R-:W-:Y:S01]  /*16c0*/  IMAD.IADD R4, R0, 0x1, -R9 ;  /* 0x0000000100047824 */ /* 0x020fe200078e0a09 */
[C---:B------:R-:W-:Y:S02]  /*16d0*/  @!P1 VIMNMX.U32 R5, PT, PT, R11.reuse, R12, PT ;  /* 0x0000000c0b059248 */ /* 0x040fe40003fe0000 */
[----:B------:R-:W-:Y:S02]  /*16e0*/  SEL R0, R11, R6, !P1 ;  /* 0x000000060b007207 */ /* 0x000fe40004800000 */
[----:B------:R-:W-:Y:S01]  /*16f0*/  VIADDMNMX.U32 R6, R13, -R4, R7, PT ;  /* 0x800000040d067246 */ /* 0x000fe20003800007 */
[----:B------:R-:W-:Y:S01]  /*1700*/  IMAD.IADD R46, R5, 0x1, -R4 ;  /* 0x00000001052e7824 */ /* 0x000fe200078e0a04 */
[----:B------:R-:W-:-:S05]  /*1710*/  VIMNMX.U32 R7, PT, PT, R7, R0, PT ;  /* 0x0000000007077248 */ /* 0x000fca0003fe0000 */
[----:B------:R-:W-:Y:S01]  /*1720*/  IMAD.IADD R0, R7, 0x1, -R6 ;  /* 0x0000000107007824 */ /* 0x000fe200078e0a06 */
[----:B------:R-:W-:Y:S06]  /*1730*/  BRA.U !UP0, `(.L_x_180) ;  /* 0x0000000108847547 */ /* 0x000fec000b800000 */
[----:B------:R-:W-:-:S04]  /*1740*/  IADD3 R44, PT, PT, R46, R0, RZ ;  /* 0x000000002e2c7210 */ /* 0x000fc80007ffe0ff */
[----:B0-----:R-:W-:-:S13]  /*1750*/  ISETP.GE.AND P0, PT, R3, R44, PT ;  /* 0x0000002c0300720c */ /* 0x001fda0003f06270 */
[----:B------:R-:W-:Y:S05]  /*1760*/  @P0 BRA `(.L_x_181) ;  /* 0x0000000000f80947 */ /* 0x000fea0003800000 */
[----:B------:R-:W0:Y:S01]  /*1770*/  LDC.64 R24, c[0x0][0x388] ;  /* 0x0000e200ff187b82 */ /* 0x000e220000000a00 */
[----:B------:R-:W-:Y:S02]  /*1780*/  IADD3 R5, P1, P2, R6, R9, R11 ;  /* 0x0000000906057210 */ /* 0x000fe40007a3e00b */
[----:B------:R-:W-:Y:S01]  /*1790*/  IADD3 R6, P3, PT, R9, R4, RZ ;  /* 0x0000000409067210 */ /* 0x000fe20007f7e0ff */
[C---:B------:R-:W-:Y:S01]  /*17a0*/  IMAD.IADD R4, R3.reuse, 0x1, -R46 ;  /* 0x0000000103047824 */ /* 0x040fe200078e0a2e */
[C---:B------:R-:W-:Y:S02]  /*17b0*/  ISETP.GE.AND P0, PT, R3.reuse, R46, PT ;  /* 0x0000002e0300720c */ /* 0x040fe40003f06270 */
[----:B------:R-:W-:Y:S01]  /*17c0*/  IADD3.X R8, PT, PT, RZ, RZ, RZ, P1, P2 ;  /* 0x000000ffff087210 */ /* 0x000fe20000fe44ff */
[----:B------:R-:W-:Y:S01]  /*17d0*/  IMAD.X R7, RZ, RZ, RZ, P3 ;  /* 0x000000ffff077224 */ /* 0x000fe200018e06ff */
[----:B------:R-:W-:Y:S02]  /*17e0*/  SEL R6, R6, R5, !P0 ;  /* 0x0000000506067207 */ /* 0x000fe40004000000 */
[----:B------:R-:W-:-:S02]  /*17f0*/  SEL R5, R3, R4, !P0 ;  /* 0x0000000403057207 */ /* 0x000fc40004000000 */
        /* <DEDUP_REMOVED lines=21> */
.L_x_180:
[----:B------:R-:W-:-:S04]  /*1950*/  IADD3 R44, PT, PT, R46, R0, RZ ;  /* 0x000000002e2c7210 */ /* 0x000fc80007ffe0ff */
[----:B0-----:R-:W-:-:S13]  /*1960*/  ISETP.GE.AND P0, PT, R3, R44, PT ;  /* 0x0000002c0300720c */ /* 0x001fda0003f06270 */
[----:B------:R-:W-:Y:S05]  /*1970*/  @P0 BRA `(.L_x_181) ;  /* 0x0000000000740947 */ /* 0x000fea0003800000 */
[----:B------:R-:W0:Y:S01]  /*1980*/  LDC.64 R24, c[0x0][0x3a0] ;  /* 0x0000e800ff187b82 */ /* 0x000e220000000a00 */
[----:B------:R-:W-:Y:S02]  /*1990*/  IADD3 R6, P1, P2, R6, R9, R11 ;  /* 0x0000000906067210 */ /* 0x000fe40007a3e00b */
[----:B------:R-:W-:Y:S01]  /*19a0*/  IADD3 R9, P3, PT, R9, R4, RZ ;  /* 0x0000000409097210 */ /* 0x000fe20007f7e0ff */
[C---:B------:R-:W-:Y:S01]  /*19b0*/  IMAD.IADD R4, R3.reuse, 0x1, -R46 ;  /* 0x0000000103047824 */ /* 0x040fe200078e0a2e */
[----:B------:R-:W-:Y:S02]  /*19c0*/  ISETP.GE.AND P0, PT, R3, R46, PT ;  /* 0x0000002e0300720c */ /* 0x000fe40003f06270 */
[----:B------:R-:W-:Y:S02]  /*19d0*/  IADD3.X R5, PT, PT, RZ, RZ, RZ, P1, P2 ;  /* 0x000000ffff057210 */ /* 0x000fe40000fe44ff */
[----:B------:R-:W-:Y:S01]  /*19e0*/  SEL R9, R9, R6, !P0 ;  /* 0x0000000609097207 */ /* 0x000fe20004000000 */
[----:B------:R-:W-:Y:S01]  /*19f0*/  IMAD.X R6, RZ, RZ, RZ, P3 ;  /* 0x000000ffff067224 */ /* 0x000fe200018e06ff */
        /* <DEDUP_REMOVED lines=21> */
.L_x_181:
[----:B------:R-:W-:Y:S05]  /*1b50*/  BSYNC.RECONVERGENT B0 ;  /* 0x0000000000007941 */ /* 0x000fea0003800200 */
.L_x_179:
        /* <DEDUP_REMOVED lines=15> */
[----:B------:R-:W-:Y:S02]  /*1c50*/  ISETP.GE.AND P0, PT, R53, R0, PT ;  /* 0x000000003500720c */ /* 0x000fe40003f06270 */
[-C--:B------:R-:W-:Y:S02]  /*1c60*/  IADD3 R0, PT, PT, -R0, R53.reuse, RZ ;  /* 0x0000003500007210 */ /* 0x080fe40007ffe1ff */
[----:B------:R-:W-:Y:S02]  /*1c70*/  VIMNMX R47, PT, PT, R46, R53, PT ;  /* 0x000000352e2f7248 */ /* 0x000fe40003fe0100 */
[----:B------:R-:W-:-:S04]  /*1c80*/  SEL R0, R0, RZ, P0 ;  /* 0x000000ff00007207 */ /* 0x000fc80000000000 */
[----:B------:R-:W-:-:S13]  /*1c90*/  ISETP.GE.AND P0, PT, R0, R47, PT ;  /* 0x0000002f0000720c */ /* 0x000fda0003f06270 */
[----:B0-----:R-:W-:Y:S05]  /*1ca0*/  @P0 BRA `(.L_x_183) ;  /* 0x0000000000dc0947 */ /* 0x001fea0003800000 */
[----:B------:R-:W0:Y:S01]  /*1cb0*/  LDC R4, c[0x0][0x3b0] ;  /* 0x0000ec00ff047b82 */ /* 0x000e220000000800 */
[----:B------:R-:W-:Y:S02]  /*1cc0*/  IMAD.IADD R56, R46, 0x1, R53 ;  /* 0x000000012e387824 */ /* 0x000fe400078e0235 */
[----:B0-----:R-:W-:-:S07]  /*1cd0*/  IMAD R55, R4, 0x8, R1 ;  /* 0x0000000804377824 */ /* 0x001fce00078e0201 */
.L_x_184:
        /* <DEDUP_REMOVED lines=49> */
[----:B------:R-:W-:-:S04]  /*1ff0*/  @P0 IADD3 R0, PT, PT, R58, 0x1, RZ ;  /* 0x000000013a000810 */ /* 0x000fc80007ffe0ff */
[----:B------:R-:W-:-:S13]  /*2000*/  ISETP.GE.AND P0, PT, R0, R47, PT ;  /* 0x0000002f0000720c */ /* 0x000fda0003f06270 */
[----:B-1----:R-:W-:Y:S05]  /*2010*/  @!P0 BRA `(.L_x_184) ;  /* 0xfffffffc00308947 */ /* 0x002fea000383ffff */
.L_x_183:
[----:B------:R-:W-:Y:S05]  /*2020*/  BSYNC.RECONVERGENT B0 ;  /* 0x0000000000007941 */ /* 0x000fea0003800200 */
.L_x_182:
        /* <DEDUP_REMOVED lines=52> */
.L_x_186:
        /* <DEDUP_REMOVED lines=22> */
[----:B------:R-:W-:-:S07]  /*24d0*/  IMAD.MOV.U32 R55, RZ, RZ, R53 ;  /* 0x000000ffff377224 */ /* 0x000fce00078e0035 */
.L_x_187:
[----:B------:R-:W-:Y:S05]  /*24e0*/  BSYNC.RECONVERGENT B0 ;  /* 0x0000000000007941 */ /* 0x000fea0003800200 */
.L_x_185:
[----:B------:R-:W1:Y:S01]  /*24f0*/  S2R R0, SR_CgaCtaId ;  /* 0x0000000000007919 */ /* 0x000e620000008800 */
[----:B0-----:R-:W-:Y:S02]  /*2500*/  MOV R5, 0x400 ;  /* 0x0000040000057802 */ /* 0x001fe40000000f00 */
[----:B------:R-:W-:Y:S01]  /*2510*/  SHF.L.U32 R2, R2, 0x8, RZ ;  /* 0x0000000802027819 */ /* 0x000fe200000006ff */
[----:B------:R-:W-:Y:S01]  /*2520*/  BAR.SYNC.DEFER_BLOCKING 0x0 ;  /* 0x0000000000007b1d */ /* 0x000fe20000010000 */
[----:B-1----:R-:W-:-:S05]  /*2530*/  LEA R5, R0, R5, 0x18 ;  /* 0x0000000500057211 */ /* 0x002fca00078ec0ff */
[----:B------:R-:W-:Y:S05]  /*2540*/  BRA.U !UP0, `(.L_x_188) ;  /* 0x0000000108b87547 */ /* 0x000fea000b800000 */
[----:B------:R-:W0:Y:S01]  /*2550*/  S2R R0, SR_LANEID ;  /* 0x0000000000007919 */ /* 0x000e220000000000 */
[C---:B------:R-:W-:Y:S02]  /*2560*/  LOP3.LUT R4, R3.reuse, 0x3e0, RZ, 0xc0, !PT ;  /* 0x000003e003047812 */ /* 0x040fe400078ec0ff */
[C---:B------:R-:W-:Y:S02]  /*2570*/  ISETP.NE.AND P0, PT, R3.reuse, RZ, PT ;  /* 0x000000ff0300720c */ /* 0x040fe40003f05270 */
[----:B------:R-:W-:Y:S01]  /*2580*/  LOP3.LUT R3, R3, 0x1f, RZ, 0xc0, !PT ;  /* 0x0000001f03037812 */ /* 0x000fe200078ec0ff */
[----:B0-----:R-:W-:-:S04]  /*2590*/  IMAD.IADD R0, R4, 0x1, R0 ;  /* 0x0000000104007824 */ /* 0x001fc800078e0200 */
[----:B------:R-:W-:-:S05]  /*25a0*/  IMAD R47, R0, 0x60, R5 ;  /* 0x00000060002f7824 */ /* 0x000fca00078e0205 */
[----:B------:R-:W-:Y:S04]  /*25b0*/  STS.128 [R47], R24 ;  /* 0x000000182f007388 */ /* 0x000fe80000000c00 */
[----:B------:R0:W-:Y:S04]  /*25c0*/  STS.128 [R47+0x10], R28 ;  /* 0x0000101c2f007388 */ /* 0x0001e80000000c00 */
[----:B------:R-:W-:Y:S04]  /*25d0*/  STS.128 [R47+0x20], R32 ;  /* 0x000020202f007388 */ /* 0x000fe80000000c00 */
[----:B------:R-:W-:Y:S04]  /*25e0*/  STS.128 [R47+0x30], R36 ;  /* 0x000030242f007388 */ /* 0x000fe80000000c00 */
[----:B------:R-:W-:Y:S04]  /*25f0*/  STS.128 [R47+0x40], R40 ;  /* 0x000040282f007388 */ /* 0x000fe80000000c00 */
[----:B------:R-:W-:Y:S01]  /*2600*/  STS.64 [R47+0x58], R54 ;  /* 0x000058362f007388 */ /* 0x000fe20000000a00 */
[----:B0-----:R-:W0:Y:S01]  /*2610*/  LDC.64 R28, c[0x0][0x3a0] ;  /* 0x0000e800ff1c7b82 */ /* 0x001e220000000a00 */
[----:B------:R-:W-:-:S02]  /*2620*/  IMAD.IADD R31, R4, 0x1, R3 ;  /* 0x00000001041f7824 */ /* 0x000fc400078e0203 */
        /* <DEDUP_REMOVED lines=12> */
[----:B------:R-:W-:Y:S02]  /*26f0*/  IMAD.X R4, RZ, RZ, RZ, P0 ;  /* 0x000000ffff047224 */ /* 0x000fe400000e06ff */
        /* <DEDUP_REMOVED lines=19> */
.L_x_188:
[----:B------:R-:W0:Y:S01]  /*2830*/  S2R R0, SR_LANEID ;  /* 0x0000000000007919 */ /* 0x000e220000000000 */
[C---:B------:R-:W-:Y:S02]  /*2840*/  LOP3.LUT R47, R3.reuse, 0x3e0, RZ, 0xc0, !PT ;  /* 0x000003e0032f7812 */ /* 0x040fe400078ec0ff */
[C---:B------:R-:W-:Y:S02]  /*2850*/  ISETP.NE.AND P0, PT, R3.reuse, RZ, PT ;  /* 0x000000ff0300720c */ /* 0x040fe40003f05270 */
[----:B------:R-:W-:Y:S02]  /*2860*/  LOP3.LUT R4, R3, 0x1f, RZ, 0xc0, !PT ;  /* 0x0000001f03047812 */ /* 0x000fe400078ec0ff */
[----:B0-----:R-:W-:-:S03]  /*2870*/  IADD3 R0, PT, PT, R47, R0, RZ ;  /* 0x000000002f007210 */ /* 0x001fc60007ffe0ff */
[----:B------:R-:W-:Y:S02]  /*2880*/  IMAD.IADD R47, R47, 0x1, R4 ;  /* 0x000000012f2f7824 */ /* 0x000fe400078e0204 */
[----:B------:R-:W-:-:S05]  /*2890*/  IMAD R49, R0, 0x60, R5 ;  /* 0x0000006000317824 */ /* 0x000fca00078e0205 */
[----:B------:R-:W-:Y:S04]  /*28a0*/  STS.128 [R49], R24 ;  /* 0x0000001831007388 */ /* 0x000fe80000000c00 */
[----:B------:R0:W-:Y:S04]  /*28b0*/  STS.128 [R49+0x10], R28 ;  /* 0x0000101c31007388 */ /* 0x0001e80000000c00 */
[----:B------:R-:W-:Y:S04]  /*28c0*/  STS.128 [R49+0x20], R32 ;  /* 0x0000202031007388 */ /* 0x000fe80000000c00 */
[----:B------:R-:W-:Y:S04]  /*28d0*/  STS.128 [R49+0x30], R36 ;  /* 0x0000302431007388 */ /* 0x000fe80000000c00 */
[----:B------:R-:W-:Y:S04]  /*28e0*/  STS.128 [R49+0x40], R40 ;  /* 0x0000402831007388 */ /* 0x000fe80000000c00 */
[----:B------:R-:W-:Y:S01]  /*28f0*/  STS.64 [R49+0x58], R54 ;  /* 0x0000583631007388 */ /* 0x000fe20000000a00 */
[----:B0-----:R-:W0:Y:S03]  /*2900*/  LDC.64 R28, c[0x0][0x388] ;  /* 0x0000e200ff1c7b82 */ /* 0x001e260000000a00 */
        /* <DEDUP_REMOVED lines=32> */
.L_x_189:
        /* <DEDUP_REMOVED lines=15> */
.L_x_1249:


//--------------------- .text._ZN3cub18CUB_300001_SM_10006detail10merge_sort30DeviceMergeSortPartitionKernelIP8DataNodej11cmp_featureS4_EEvbT_PT2_T0_SA_PSA_T1_SA_i --------------------------
	.section	.text._ZN3cub18CUB_300001_SM_10006detail10merge_sort30DeviceMergeSortPartitionKernelIP8DataNodej11cmp_featureS4_EEvbT_PT2_T0_SA_PSA_T1_SA_i,"ax",@progbits
	.align	128
        .global         _ZN3cub18CUB_300001_SM_10006detail10merge_sort30DeviceMergeSortPartitionKernelIP8DataNodej11cmp_featureS4_EEvbT_PT2_T0_SA_PSA_T1_SA_i
        .type           _ZN3cub18CUB_300001_SM_10006detail10merge_sort30DeviceMergeSortPartitionKernelIP8DataNodej11cmp_featureS4_EEvbT_PT2_T0_SA_PSA_T1_SA_i,@function
        .size           _ZN3cub18CUB_300001_SM_10006detail10merge_sort30DeviceMergeSortPartitionKernelIP8DataNodej11cmp_featureS4_EEvbT_PT2_T0_SA_PSA_T1_SA_i,(.L_x_1250 - _ZN3cub18CUB_300001_SM_10006detail10merge_sort30DeviceMergeSortPartitionKernelIP8DataNodej11cmp_featureS4_EEvbT_PT2_T0_SA_PSA_T1_SA_i)
        .other          _ZN3cub18CUB_300001_SM_10006detail10merge_sort30DeviceMergeSortPartitionKernelIP8DataNodej11cmp_featureS4_EEvbT_PT2_T0_SA_PSA_T1_SA_i,@"STO_CUDA_ENTRY STV_DEFAULT"
_ZN3cub18CUB_300001_SM_10006detail10merge_sort30DeviceMergeSortPartitionKernelIP8DataNodej11cmp_featureS4_EEvbT_PT2_T0_SA_PSA_T1_SA_i:
.text._ZN3cub18CUB_300001_SM_10006detail10merge_sort30DeviceMergeSortPartitionKernelIP8DataNodej11cmp_featureS4_EEvbT_PT2_T0_SA_PSA_T1_SA_i:
[----:B------:R-:W0:Y:S01]  /*0000*/  LDC R1, c[0x0][0x37c] ;  /* 0x0000df00ff017b82 */ /* 0x000e220000000800 */
[----:B------:R-:W1:Y:S01]  /*0010*/  S2R R24, SR_CTAID.X ;  /* 0x0000000000187919 */ /* 0x000e620000002500 */
[----:B------:R-:W1:Y:S01]  /*0020*/  LDCU UR4, c[0x0][0x360] ;  /* 0x00006c00ff0477ac */ /* 0x000e620008000800 */
[----:B0-----:R-:W-:Y:S01]  /*0030*/  VIADD R1, R1, 0xffffff40 ;  /* 0xffffff4001017836 */ /* 0x001fe20000000000 */
[----:B------:R-:W1:Y:S01]  /*0040*/  S2R R3, SR_TID.X ;  /* 0x0000000000037919 */ /* 0x000e620000002100 */
[----:B------:R-:W0:Y:S01]  /*0050*/  LDCU UR6, c[0x0][0x39c] ;  /* 0x00007380ff0677ac */ /* 0x000e220008000800 */
[----:B-1----:R-:W-:-:S05]  /*0060*/  IMAD R24, R24, UR4, R3 ;  /* 0x0000000418187c24 */ /* 0x002fca000f8e0203 */
[----:B0-----:R-:W-:-:S13]  /*0070*/  ISETP.GE.U32.AND P0, PT, R24, UR6, PT ;  /* 0x0000000618007c0c */ /* 0x001fda000bf06070 */
[----:B------:R-:W-:Y:S05]  /*0080*/  @P0 EXIT ;  /* 0x000000000000094d */ /* 0x000fea0003800000 */
[----:B------:R-:W0:Y:S01]  /*0090*/  LDCU UR5, c[0x0][0x3ac] ;  /* 0x00007580ff0577ac */ /* 0x000e220008000800 */
[----:B------:R-:W-:Y:S01]  /*00a0*/  VIADD R0, R24, 0x1 ;  /* 0x0000000118007836 */ /* 0x000fe20000000000 */
[----:B------:R-:W-:Y:S01]  /*00b0*/  ACQBULK ;  /* 0x000000000000782e */ /* 0x000fe20000000000 */
[----:B------:R-:W1:Y:S03]  /*00c0*/  LDCU UR7, c[0x0][0x3b0] ;  /* 0x00007600ff0777ac */ /* 0x000e660008000800 */
[----:B------:R-:W-:Y:S01]  /*00d0*/  ISETP.NE.AND P0, PT, R0, UR6, PT ;  /* 0x0000000600007c0c */ /* 0x000fe2000bf05270 */
[----:B------:R-:W2:Y:S01]  /*00e0*/  LDCU UR10, c[0x0][0x398] ;  /* 0x00007300ff0a77ac */ /* 0x000ea20008000800 */
[----:B------:R-:W3:Y:S01]  /*00f0*/  LDCU.64 UR8, c[0x0][0x358] ;  /* 0x00006b00ff0877ac */ /* 0x000ee20008000a00 */
[----:B0-----:R-:W-:-:S10]  /*0100*/  UIADD3 UR4, UPT, UPT, -UR5, URZ, URZ ;  /* 0x000000ff05047290 */ /* 0x001fd4000fffe1ff */
[----:B------:R-:W0:Y:S01]  /*0110*/  @!P0 LDC.64 R2, c[0x0][0x3a0] ;  /* 0x0000e800ff028b82 */ /* 0x000e220000000a00 */
[----:B------:R-:W-:Y:S01]  /*0120*/  LOP3.LUT R0, R24, UR4, RZ, 0xc0, !PT ;  /* 0x0000000418007c12 */ /* 0x000fe2000f8ec0ff */
[----:B------:R-:W-:-:S04]  /*0130*/  USHF.R.U32.HI UR4, URZ, 0x1, UR5 ;  /* 0x00000001ff047899 */ /* 0x000fc80008011605 */
[----:B-1----:R-:W-:Y:S01]  /*0140*/  IMAD R0, R0, UR7, RZ ;  /* 0x0000000700007c24 */ /* 0x002fe2000f8e02ff */
[----:B------:R-:W-:-:S04]  /*0150*/  UIMAD UR4, UR4, UR7, URZ ;  /* 0x00000007040472a4 */ /* 0x000fc8000f8e02ff */
[----:B------:R-:W-:Y:S02]  /*0160*/  LOP3.LUT R4, RZ, R0, RZ, 0x33, !PT ;  /* 0x00000000ff047212 */ /* 0x000fe400078e33ff */
[----:B--2---:R-:W-:Y:S02]  /*0170*/  VIMNMX.U32 R26, PT, PT, R0, UR10, PT ;  /* 0x0000000a001a7c48 */ /* 0x004fe4000bfe0000 */
[----:B------:R-:W-:-:S04]  /*0180*/  VIMNMX.U32 R25, PT, PT, R4, UR4, PT ;  /* 0x0000000404197c48 */ /* 0x000fc8000bfe0000 */
[----:B------:R-:W-:Y:S01]  /*0190*/  VIADDMNMX.U32 R25, R25, R0, UR10, PT ;  /* 0x0000000a19197e46 */ /* 0x000fe2000b800000 */
[----:B0-----:R-:W-:-:S03]  /*01a0*/  @!P0 IMAD.WIDE.U32 R2, R24, 0x4, R2 ;  /* 0x0000000418028825 */ /* 0x001fc600078e0002 */
[----:B------:R-:W-:Y:S02]  /*01b0*/  LOP3.LUT R4, RZ, R25, RZ, 0x33, !PT ;  /* 0x00000019ff047212 */ /* 0x000fe400078e33ff */
[----:B---3--:R0:W-:Y:S02]  /*01c0*/  @!P0 STG.E desc[UR8][R2.64], R25 ;  /* 0x0000001902008986 */ /* 0x0081e4000c101908 */
[----:B------:R-:W-:-:S04]  /*01d0*/  VIMNMX.U32 R4, PT, PT, R4, UR4, PT ;  /* 0x0000000404047c48 */ /* 0x000fc8000bfe0000 */
[----:B------:R-:W-:Y:S01]  /*01e0*/  VIADDMNMX.U32 R4, R4, R25, UR10, PT ;  /* 0x0000000a04047e46 */ /* 0x000fe2000b800019 */
[----:B------:R-:W-:Y:S06]  /*01f0*/  @!P0 EXIT ;  /* 0x000000000000894d */ /* 0x000fec0003800000 */
[----:B------:R-:W1:Y:S01]  /*0200*/  LDCU.U8 UR6, c[0x0][0x380] ;  /* 0x00007000ff0677ac */ /* 0x000e620008000000 */
[----:B------:R-:W-:Y:S01]  /*0210*/  BSSY.RECONVERGENT B0, `(.L_x_190) ;  /* 0x00000a8000007945 */ /* 0x000fe20003800200 */
[----:B------:R-:W-:-:S06]  /*0220*/  UIADD3 UR4, UPT, UPT, UR5, -0x1, URZ ;  /* 0xffffffff05047890 */ /* 0x000fcc000fffe0ff */
[----:B------:R-:W-:-:S05]  /*0230*/  LOP3.LUT R0, R24, UR4, RZ, 0xc0, !PT ;  /* 0x0000000418007c12 */ /* 0x000fca000f8ec0ff */
[----:B------:R-:W-:Y:S01]  /*0240*/  IMAD R27, R0, UR7, RZ ;  /* 0x00000007001b7c24 */ /* 0x000fe2000f8e02ff */
[----:B-1----:R-:W-:-:S04]  /*0250*/  UPRMT UR6, UR6, 0x8880, URZ ;  /* 0x0000888006067896 */ /* 0x002fc800080000ff */
[----:B------:R-:W-:-:S03]  /*0260*/  VIADDMNMX.U32 R27, R4, -R26, R27, PT ;  /* 0x8000001a041b7246 */ /* 0x000fc6000380001b */
[----:B------:R-:W-:Y:S02]  /*0270*/  UMOV UR4, UR6 ;  /* 0x0000000600047c82 */ /* 0x000fe40008000000 */
[----:B------:R-:W-:-:S09]  /*0280*/  UISETP.NE.AND UP0, UPT, UR4, URZ, UPT ;  /* 0x000000ff0400728c */ /* 0x000fd2000bf05270 */
[----:B------:R-:W-:Y:S05]  /*0290*/  BRA.U !UP0, `(.L_x_191) ;  /* 0x0000000508447547 */ /* 0x000fea000b800000 */
[----:B------:R-:W-:Y:S01]  /*02a0*/  IMAD.IADD R0, R4, 0x1, -R25 ;  /* 0x0000000104007824 */ /* 0x000fe200078e0a19 */
[----:B------:R-:W-:Y:S01]  /*02b0*/  VIADDMNMX.U32 R21, R25, -R26, R27, PT ;  /* 0x8000001a19157246 */ /* 0x000fe2000380001b */
[----:B------:R-:W-:Y:S03]  /*02c0*/  BSSY.RECONVERGENT B1, `(.L_x_192) ;  /* 0x000004d000017945 */ /* 0x000fe60003800200 */
[----:B0-----:R-:W-:-:S05]  /*02d0*/  VIMNMX.U32 R3, PT, PT, R27, R0, !PT ;  /* 0x000000001b037248 */ /* 0x001fca0007fe0000 */
[----:B------:R-:W-:-:S05]  /*02e0*/  IMAD.IADD R0, R3, 0x1, -R0 ;  /* 0x0000000103007824 */ /* 0x000fca00078e0a00 */
[----:B------:R-:W-:-:S13]  /*02f0*/  ISETP.GE.U32.AND P0, PT, R0, R21, PT ;  /* 0x000000150000720c */ /* 0x000fda0003f06070 */
[----:B------:R-:W-:Y:S05]  /*0300*/  @P0 BRA `(.L_x_193) ;  /* 0x0000000400200947 */ /* 0x000fea0003800000 */
[----:B------:R-:W0:Y:S02]  /*0310*/  LDC R28, c[0x0][0x3a8] ;  /* 0x0000ea00ff1c7b82 */ /* 0x000e240000000800 */
[----:B0-----:R-:W-:-:S07]  /*0320*/  IMAD R28, R28, 0x8, R1 ;  /* 0x000000081c1c7824 */ /* 0x001fce00078e0201 */
.L_x_194:
[----:B------:R-:W0:Y:S01]  /*0330*/  LDC.64 R14, c[0x0][0x388] ;  /* 0x0000e200ff0e7b82 */ /* 0x000e220000000a00 */
[----:B------:R-:W-:-:S04]  /*0340*/  IADD3 R29, PT, PT, R21, -R0, RZ ;  /* 0x80000000151d7210 */ /* 0x000fc80007ffe0ff */
[----:B------:R-:W-:-:S04]  /*0350*/  LEA.HI R29, R29, R0, RZ, 0x1f ;  /* 0x000000001d1d7211 */ /* 0x000fc800078ff8ff */
[----:B------:R-:W-:-:S05]  /*0360*/  IADD3 R11, P0, PT, R26, R29, RZ ;  /* 0x0000001d1a0b7210 */ /* 0x000fca0007f1e0ff */
[----:B------:R-:W-:-:S04]  /*0370*/  IMAD.X R2, RZ, RZ, RZ, P0 ;  /* 0x000000ffff027224 */ /* 0x000fc800000e06ff */
[----:B------:R-:W-:Y:S02]  /*0380*/  IMAD R3, R2, 0x60, RZ ;  /* 0x0000006002037824 */ /* 0x000fe400078e02ff */
[----:B0-----:R-:W-:-:S04]  /*0390*/  IMAD.WIDE.U32 R10, R11, 0x60, R14 ;  /* 0x000000600b0a7825 */ /* 0x001fc800078e000e */
[----:B------:R-:W-:-:S05]  /*03a0*/  IMAD.IADD R11, R11, 0x1, R3 ;  /* 0x000000010b0b7824 */ /* 0x000fca00078e0203 */
[----:B------:R-:W2:Y:S04]  /*03b0*/  LDG.E.64 R18, desc[UR8][R10.64] ;  /* 0x000000080a127981 */ /* 0x000ea8000c1e1b00 */
[----:B------:R-:W3:Y:S04]  /*03c0*/  LDG.E.64 R12, desc[UR8][R10.64+0x8] ;  /* 0x000008080a0c7981 */ /* 0x000ee8000c1e1b00 */
[----:B------:R-:W4:Y:S04]  /*03d0*/  LDG.E.64 R22, desc[UR8][R10.64+0x10] ;  /* 0x000010080a167981 */ /* 0x000f28000c1e1b00 */
[----:B------:R-:W5:Y:S04]  /*03e0*/  LDG.E.64 R2, desc[UR8][R10.64+0x18] ;  /* 0x000018080a027981 */ /* 0x000f68000c1e1b00 */
[----:B------:R-:W5:Y:S04]  /*03f0*/  LDG.E.64 R4, desc[UR8][R10.64+0x20] ;  /* 0x000020080a047981 */ /* 0x000f68000c1e1b00 */
[----:B------:R-:W5:Y:S01]  /*0400*/  LDG.E.64 R8, desc[UR8][R10.64+0x28] ;  /* 0x000028080a087981 */ /* 0x000f62000c1e1b00 */
[----:B------:R-:W-:-:S03]  /*0410*/  LOP3.LUT R16, RZ, R29, RZ, 0x33, !PT ;  /* 0x0000001dff107212 */ /* 0x000fc600078e33ff */
[----:B------:R-:W5:Y:S02]  /*0420*/  LDG.E.64 R6, desc[UR8][R10.64+0x30] ;  /* 0x000030080a067981 */ /* 0x000f64000c1e1b00 */
[----:B------:R-:W-:-:S05]  /*0430*/  IMAD.IADD R16, R27, 0x1, R16 ;  /* 0x000000011b107824 */ /* 0x000fca00078e0210 */
[----:B------:R-:W-:-:S05]  /*0440*/  IADD3 R17, P0, PT, R25, R16, RZ ;  /* 0x0000001019117210 */ /* 0x000fca0007f1e0ff */
[----:B------:R-:W-:Y:S02]  /*0450*/  IMAD.X R20, RZ, RZ, RZ, P0 ;  /* 0x000000ffff147224 */ /* 0x000fe400000e06ff */
[----:B------:R-:W-:-:S04]  /*0460*/  IMAD.WIDE.U32 R16, R17, 0x60, R14 ;  /* 0x0000006011107825 */ /* 0x000fc800078e000e */
[----:B------:R-:W-:Y:S02]  /*0470*/  IMAD R15, R20, 0x60, RZ ;  /* 0x00000060140f7824 */ /* 0x000fe400078e02ff */
[----:B------:R-:W5:Y:S03]  /*0480*/  LDG.E R20, desc[UR8][R10.64+0x50] ;  /* 0x000050080a147981 */ /* 0x000f66000c1e1900 */
[----:B------:R-:W-:Y:S02]  /*0490*/  IADD3 R17, PT, PT, R17, R15, RZ ;  /* 0x0000000f11117210 */ /* 0x000fe40007ffe0ff */
[----:B------:R-:W5:Y:S04]  /*04a0*/  LDG.E.64 R14, desc[UR8][R10.64+0x58] ;  /* 0x000058080a0e7981 */ /* 0x000f68000c1e1b00 */
[----:B--2---:R-:W-:Y:S04]  /*04b0*/  STL.64 [R1], R18 ;  /* 0x0000001201007387 */ /* 0x004fe80000100a00 */
[----:B---3--:R0:W-:Y:S04]  /*04c0*/  STL.64 [R1+0x8], R12 ;  /* 0x0000080c01007387 */ /* 0x0081e80000100a00 */
[----:B----4-:R-:W-:Y:S04]  /*04d0*/  STL.64 [R1+0x10], R22 ;  /* 0x0000101601007387 */ /* 0x010fe80000100a00 */
[----:B-----5:R-:W-:Y:S04]  /*04e0*/  STL.64 [R1+0x18], R2 ;  /* 0x0000180201007387 */ /* 0x020fe80000100a00 */
[----:B------:R1:W-:Y:S04]  /*04f0*/  STL.64 [R1+0x20], R4 ;  /* 0x0000200401007387 */ /* 0x0003e80000100a00 */
[----:B------:R2:W-:Y:S04]  /*0500*/  STL.64 [R1+0x28], R8 ;  /* 0x0000280801007387 */ /* 0x0005e80000100a00 */
[----:B0-----:R-:W3:Y:S04]  /*0510*/  LDG.E.64 R12, desc[UR8][R10.64+0x40] ;  /* 0x000040080a0c7981 */ /* 0x001ee8000c1e1b00 */
[----:B-1----:R-:W4:Y:S04]  /*0520*/  LDG.E.64 R4, desc[UR8][R10.64+0x48] ;  /* 0x000048080a047981 */ /* 0x002f28000c1e1b00 */
[----:B--2---:R-:W2:Y:S04]  /*0530*/  LDG.E.64 R8, desc[UR8][R10.64+0x38] ;  /* 0x000038080a087981 */ /* 0x004ea8000c1e1b00 */
[----:B------:R-:W5:Y:S04]  /*0540*/  LDG.E.64 R18, desc[UR8][R16.64] ;  /* 0x0000000810127981 */ /* 0x000f68000c1e1b00 */
[----:B------:R-:W5:Y:S04]  /*0550*/  LDG.E.64 R2, desc[UR8][R16.64+0x8] ;  /* 0x0000080810027981 */ /* 0x000f68000c1e1b00 */
[----:B------:R-:W5:Y:S04]  /*0560*/  LDG.E.64 R22, desc[UR8][R16.64+0x10] ;  /* 0x0000100810167981 */ /* 0x000f68000c1e1b00 */
[----:B------:R0:W-:Y:S04]  /*0570*/  STL.64 [R1+0x30], R6 ;  /* 0x0000300601007387 */ /* 0x0001e80000100a00 */
[----:B------:R1:W-:Y:S04]  /*0580*/  STL.64 [R1+0x58], R14 ;  /* 0x0000580e01007387 */ /* 0x0003e80000100a00 */
[----:B------:R-:W5:Y:S04]  /*0590*/  LDG.E.64 R10, desc[UR8][R16.64+0x38] ;  /* 0x00003808100a7981 */ /* 0x000f68000c1e1b00 */
[----:B0-----:R-:W5:Y:S04]  /*05a0*/  LDG.E.64 R6, desc[UR8][R16.64+0x28] ;  /* 0x0000280810067981 */ /* 0x001f68000c1e1b00 */
[----:B-1----:R-:W5:Y:S04]  /*05b0*/  LDG.E.64 R14, desc[UR8][R16.64+0x48] ;  /* 0x00004808100e7981 */ /* 0x002f68000c1e1b00 */
[----:B---3--:R-:W-:Y:S04]  /*05c0*/  STL.64 [R1+0x40], R12 ;  /* 0x0000400c01007387 */ /* 0x008fe80000100a00 */
[----:B----4-:R0:W-:Y:S04]  /*05d0*/  STL.64 [R1+0x48], R4 ;  /* 0x0000480401007387 */ /* 0x0101e80000100a00 */
[----:B--2---:R-:W-:Y:S04]  /*05e0*/  STL.64 [R1+0x38], R8 ;  /* 0x0000380801007387 */ /* 0x004fe80000100a00 */
[----:B-----5:R-:W-:Y:S04]  /*05f0*/  STL.64 [R1+0x60], R18 ;  /* 0x0000601201007387 */ /* 0x020fe80000100a00 */
[----:B------:R1:W-:Y:S04]  /*0600*/  STL.64 [R1+0x68], R2 ;  /* 0x0000680201007387 */ /* 0x0003e80000100a00 */
[----:B------:R2:W-:Y:S04]  /*0610*/  STL.64 [R1+0x70], R22 ;  /* 0x0000701601007387 */ /* 0x0005e80000100a00 */
[----:B0-----:R-:W3:Y:S04]  /*0620*/  LDG.E.64 R4, desc[UR8][R16.64+0x20] ;  /* 0x0000200810047981 */ /* 0x001ee8000c1e1b00 */
[----:B-1----:R-:W4:Y:S04]  /*0630*/  LDG.E.64 R2, desc[UR8][R16.64+0x18] ;  /* 0x0000180810027981 */ /* 0x002f28000c1e1b00 */
[----:B------:R-:W5:Y:S04]  /*0640*/  LDG.E.64 R8, desc[UR8][R16.64+0x30] ;  /* 0x0000300810087981 */ /* 0x000f68000c1e1b00 */
[----:B------:R-:W5:Y:S04]  /*0650*/  LDG.E.64 R12, desc[UR8][R16.64+0x40] ;  /* 0x00004008100c7981 */ /* 0x000f68000c1e1b00 */
[----:B--2---:R-:W2:Y:S04]  /*0660*/  LDG.E R22, desc[UR8][R16.64+0x50] ;  /* 0x0000500810167981 */ /* 0x004ea8000c1e1900 */
[----:B------:R-:W2:Y:S04]  /*0670*/  LDG.E.64 R18, desc[UR8][R16.64+0x58] ;  /* 0x0000580810127981 */ /* 0x000ea8000c1e1b00 */
[----:B------:R-:W-:Y:S04]  /*0680*/  STL [R1+0x50], R20 ;  /* 0x0000501401007387 */ /* 0x000fe80000100800 */
[----:B------:R-:W-:Y:S04]  /*0690*/  STL.64 [R1+0x88], R6 ;  /* 0x0000880601007387 */ /* 0x000fe80000100a00 */
[----:B------:R-:W-:Y:S04]  /*06a0*/  STL.64 [R1+0x98], R10 ;  /* 0x0000980a01007387 */ /* 0x000fe80000100a00 */
[----:B------:R-:W-:Y:S04]  /*06b0*/  STL.64 [R1+0xa8], R14 ;  /* 0x0000a80e01007387 */ /* 0x000fe80000100a00 */
[----:B---3--:R-:W-:Y:S04]  /*06c0*/  STL.64 [R1+0x80], R4 ;  /* 0x0000800401007387 */ /* 0x008fe80000100a00 */
[----:B----4-:R0:W-:Y:S04]  /*06d0*/  STL.64 [R1+0x78], R2 ;  /* 0x0000780201007387 */ /* 0x0101e80000100a00 */
[----:B-----5:R1:W-:Y:S04]  /*06e0*/  STL.64 [R1+0x90], R8 ;  /* 0x0000900801007387 */ /* 0x0203e80000100a00 */
[----:B------:R1:W-:Y:S04]  /*06f0*/  STL.64 [R1+0xa0], R12 ;  /* 0x0000a00c01007387 */ /* 0x0003e80000100a00 */
[----:B--2---:R1:W-:Y:S04]  /*0700*/  STL [R1+0xb0], R22 ;  /* 0x0000b01601007387 */ /* 0x0043e80000100800 */
[----:B------:R1:W-:Y:S04]  /*0710*/  STL.64 [R1+0xb8], R18 ;  /* 0x0000b81201007387 */ /* 0x0003e80000100a00 */
[----:B------:R-:W2:Y:S04]  /*0720*/  LDL.64 R16, [R28+0x60] ;  /* 0x000060001c107983 */ /* 0x000ea80000100a00 */
[----:B0-----:R-:W2:Y:S02]  /*0730*/  LDL.64 R2, [R28] ;  /* 0x000000001c027983 */ /* 0x001ea40000100a00 */
[----:B--2---:R-:W-:-:S06]  /*0740*/  DSETP.GEU.AND P0, PT, R16, R2, PT ;  /* 0x000000021000722a */ /* 0x004fcc0003f0e000 */
[----:B------:R-:W-:-:S08]  /*0750*/  SEL R21, R21, R29, P0 ;  /* 0x0000001d15157207 */ /* 0x000fd00000000000 */
[----:B------:R-:W-:-:S05]  /*0760*/  @P0 VIADD R0, R29, 0x1 ;  /* 0x000000011d000836 */ /* 0x000fca0000000000 */
[----:B------:R-:W-:-:S13]  /*0770*/  ISETP.GE.U32.AND P0, PT, R0, R21, PT ;  /* 0x000000150000720c */ /* 0x000fda0003f06070 */
[----:B-1----:R-:W-:Y:S05]  /*0780*/  @!P0 BRA `(.L_x_194) ;  /* 0xfffffff800e88947 */ /* 0x002fea000383ffff */
.L_x_193:
[----:B------:R-:W-:Y:S05]  /*0790*/  BSYNC.RECONVERGENT B1 ;  /* 0x0000000000017941 */ /* 0x000fea0003800200 */
.L_x_192:
[----:B------:R-:W-:Y:S05]  /*07a0*/  BRA `(.L_x_195) ;  /* 0x0000000400387947 */ /* 0x000fea0003800000 */
.L_x_191:
[----:B------:R-:W-:Y:S01]  /*07b0*/  IMAD.IADD R0, R4, 0x1, -R25 ;  /* 0x0000000104007824 */ /* 0x000fe200078e0a19 */
[----:B------:R-:W-:-:S04]  /*07c0*/  VIADDMNMX.U32 R21, R25, -R26, R27, PT ;  /* 0x8000001a19157246 */ /* 0x000fc8000380001b */
[----:B0-----:R-:W-:-:S05]  /*07d0*/  VIMNMX.U32 R3, PT, PT, R27, R0, !PT ;  /* 0x000000001b037248 */ /* 0x001fca0007fe0000 */
[----:B------:R-:W-:-:S05]  /*07e0*/  IMAD.IADD R0, R3, 0x1, -R0 ;  /* 0x0000000103007824 */ /* 0x000fca00078e0a00 */
[----:B------:R-:W-:-:S13]  /*07f0*/  ISETP.GE.U32.AND P0, PT, R0, R21, PT ;  /* 0x000000150000720c */ /* 0x000fda0003f06070 */
[----:B------:R-:W-:Y:S05]  /*0800*/  @P0 BRA `(.L_x_195) ;  /* 0x0000000400200947 */ /* 0x000fea0003800000 */
[----:B------:R-:W0:Y:S02]  /*0810*/  LDC R28, c[0x0][0x3a8] ;  /* 0x0000ea00ff1c7b82 */ /* 0x000e240000000800 */
[----:B0-----:R-:W-:-:S07]  /*0820*/  IMAD R28, R28, 0x8, R1 ;  /* 0x000000081c1c7824 */ /* 0x001fce00078e0201 */
.L_x_196:
        /* <DEDUP_REMOVED lines=16> */
[----:B------:R-:W-:Y:S02]  /*0930*/  IMAD.IADD R18, R27, 0x1, R18 ;  /* 0x000000011b127824 */ /* 0x000fe400078e0212 */
[----:B------:R-:W5:Y:S03]  /*0940*/  LDG.E R20, desc[UR8][R12.64+0x50] ;  /* 0x000050080c147981 */ /* 0x000f66000c1e1900 */
[----:B------:R-:W-:-:S05]  /*0950*/  IADD3 R19, P0, PT, R25, R18, RZ ;  /* 0x0000001219137210 */ /* 0x000fca0007f1e0ff */
[----:B------:R-:W-:Y:S02]  /*0960*/  IMAD.X R18, RZ, RZ, RZ, P0 ;  /* 0x000000ffff127224 */ /* 0x000fe400000e06ff */
[----:B------:R-:W-:-:S04]  /*0970*/  IMAD.WIDE.U32 R4, R19, 0x60, R4 ;  /* 0x0000006013047825 */ /* 0x000fc800078e0004 */
[----:B------:R-:W-:-:S05]  /*0980*/  IMAD R19, R18, 0x60, RZ ;  /* 0x0000006012137824 */ /* 0x000fca00078e02ff */
[----:B------:R-:W-:-:S05]  /*0990*/  IADD3 R5, PT, PT, R5, R19, RZ ;  /* 0x0000001305057210 */ /* 0x000fca0007ffe0ff */
        /* <DEDUP_REMOVED lines=47> */
.L_x_195:
[----:B------:R-:W-:Y:S05]  /*0c90*/  BSYNC.RECONVERGENT B0 ;  /* 0x0000000000007941 */ /* 0x000fea0003800200 */
.L_x_190:
[----:B------:R-:W0:Y:S01]  /*0ca0*/  LDC.64 R2, c[0x0][0x3a0] ;  /* 0x0000e800ff027b82 */ /* 0x000e220000000a00 */
[----:B------:R-:W-:Y:S02]  /*0cb0*/  IMAD.IADD R5, R26, 0x1, R0 ;  /* 0x000000011a057824 */ /* 0x000fe400078e0200 */
[----:B0-----:R-:W-:-:S05]  /*0cc0*/  IMAD.WIDE.U32 R2, R24, 0x4, R2 ;  /* 0x0000000418027825 */ /* 0x001fca00078e0002 */
[----:B------:R-:W-:Y:S01]  /*0cd0*/  STG.E desc[UR8][R2.64], R5 ;  /* 0x0000000502007986 */ /* 0x000fe2000c101908 */
[----:B------:R-:W-:Y:S05]  /*0ce0*/  EXIT ;  /* 0x000000000000794d */ /* 0x000fea0003800000 */
.L_x_197:
        /* <DEDUP_REMOVED lines=9> */
.L_x_1250:


//--------------------- .text._ZN3cub18CUB_300001_SM_10006detail10merge_sort30DeviceMergeSortBlockSortKernelINS2_10policy_hubIP8DataNodeE9Policy600ES6_PNS0_8NullTypeES6_SA_j11cmp_featureS5_S9_EEvbT0_T1_T2_T3_T4_PT6_PT7_T5_NS1_7vsmem_tE --------------------------
	.section	.text._ZN3cub18CUB_300001_SM_10006detail10merge_sort30DeviceMergeSortBlockSortKernelINS2_10policy_hubIP8DataNodeE9Policy600ES6_PNS0_8NullTypeES6_SA_j11cmp_featureS5_S9_EEvbT0_T1_T2_T3_T4_PT6_PT7_T5_NS1_7vsmem_tE,"ax",@progbits
	.align	128
        .global         _ZN3cub18CUB_300001_SM_10006detail10merge_sort30DeviceMergeSortBlockSortKernelINS2_10policy_hubIP8DataNodeE9Policy600ES6_PNS0_8NullTypeES6_SA_j11cmp_featureS5_S9_EEvbT0_T1_T2_T3_T4_PT6_PT7_T5_NS1_7vsmem_tE
        .type           _ZN3cub18CUB_300001_SM_10006detail10merge_sort30DeviceMergeSortBlockSortKernelINS2_10policy_hubIP8DataNodeE9Policy600ES6_PNS0_8NullTypeES6_SA_j11cmp_featureS5_S9_EEvbT0_T1_T2_T3_T4_PT6_PT7_T5_NS1_7vsmem_tE,@function
        .size           _ZN3cub18CUB_300001_SM_10006detail10merge_sort30DeviceMergeSortBlockSortKernelINS2_10policy_hubIP8DataNodeE9Policy600ES6_PNS0_8NullTypeES6_SA_j11cmp_featureS5_S9_EEvbT0_T1_T2_T3_T4_PT6_PT7_T5_NS1_7vsmem_tE,(.L_x_1251 - _ZN3cub18CUB_300001_SM_10006detail10merge_sort30DeviceMergeSortBlockSortKernelINS2_10policy_hubIP8DataNodeE9Policy600ES6_PNS0_8NullTypeES6_SA_j11cmp_featureS5_S9_EEvbT0_T1_T2_T3_T4_PT6_PT7_T5_NS1_7vsmem_tE)
        .other          _ZN3cub18CUB_300001_SM_10006detail10merge_sort30DeviceMergeSortBlockSortKernelINS2_10policy_hubIP8DataNodeE9Policy600ES6_PNS0_8NullTypeES6_SA_j11cmp_featureS5_S9_EEvbT0_T1_T2_T3_T4_PT6_PT7_T5_NS1_7vsmem_tE,@"STO_CUDA_ENTRY STV_DEFAULT"
_ZN3cub18CUB_300001_SM_10006detail10merge_sort30DeviceMergeSortBlockSortKernelINS2_10policy_hubIP8DataNodeE9Policy600ES6_PNS0_8NullTypeES6_SA_j11cmp_featureS5_S9_EEvbT0_T1_T2_T3_T4_PT6_PT7_T5_NS1_7vsmem_tE:
.text._ZN3cub18CUB_300001_SM_10006detail10merge_sort30DeviceMergeSortBlockSortKernelINS2_10policy_hubIP8DataNodeE9Policy600ES6_PNS0_8NullTypeES6_SA_j11cmp_featureS5_S9_EEvbT0_T1_T2_T3_T4_PT6_PT7_T5_NS1_7vsmem_tE:
[----:B------:R-:W0:Y:S08]  /*0000*/  LDC R1, c[0x0][0x37c] ;  /* 0x0000df00ff017b82 */ /* 0x000e300000000800 */
[----:B------:R-:W1:Y:S01]  /*0010*/  S2UR UR5, SR_CTAID.X ;  /* 0x00000000000579c3 */ /* 0x000e620000002500 */
[----:B------:R-:W2:Y:S01]  /*0020*/  LDCU UR4, c[0x0][0x370] ;  /* 0x00006e00ff0477ac */ /* 0x000ea20008000800 */
[----:B0-----:R-:W-:Y:S01]  /*0030*/  VIADD R1, R1, 0xffffff40 ;  /* 0xffffff4001017836 */ /* 0x001fe20000000000 */
[----:B------:R-:W0:Y:S04]  /*0040*/  LDCU.64 UR10, c[0x0][0x358] ;  /* 0x00006b00ff0a77ac */ /* 0x000e280008000a00 */
[----:B------:R-:W-:-:S02]  /*0050*/  R2UR UR7, R1 ;  /* 0x00000000010772ca */ /* 0x000fc400000e0000 */
[----:B------:R-:W-:Y:S01]  /*0060*/  R2UR UR6, R1 ;  /* 0x00000000010672ca */ /* 0x000fe200000e0000 */
[----:B--2---:R-:W-:-:S04]  /*0070*/  UIADD3 UR4, UPT, UPT, UR4, -0x1, URZ ;  /* 0xffffffff04047890 */ /* 0x004fc8000fffe0ff */
[----:B-1----:R-:W-:Y:S02]  /*0080*/  UISETP.GE.U32.AND UP0, UPT, UR5, UR4, UPT ;  /* 0x000000040500728c */ /* 0x002fe4000bf06070 */
[----:B------:R-:W-:-:S07]  /*0090*/  USHF.L.U32 UR8, UR5, 0x8, URZ ;  /* 0x0000000805087899 */ /* 0x000fce00080006ff */
[----:B0-----:R-:W-:Y:S05]  /*00a0*/  BRA.U UP0, `(.L_x_198) ;  /* 0x00000061003c7547 */ /* 0x001fea000b800000 */
[----:B------:R-:W0:Y:S01]  /*00b0*/  S2R R48, SR_TID.X ;  /* 0x0000000000307919 */ /* 0x000e220000002100 */
[----:B------:R-:W1:Y:S01]  /*00c0*/  LDC.64 R16, c[0x0][0x388] ;  /* 0x0000e200ff107b82 */ /* 0x000e620000000a00 */
[----:B------:R-:W-:Y:S01]  /*00d0*/  ACQBULK ;  /* 0x000000000000782e */ /* 0x000fe20000000000 */
[----:B0-----:R-:W-:-:S04]  /*00e0*/  LOP3.LUT R19, R48, 0x3e0, RZ, 0xc0, !PT ;  /* 0x000003e030137812 */ /* 0x001fc800078ec0ff */
[----:B------:R-:W-:-:S04]  /*00f0*/  LOP3.LUT R3, R19, 0x1f, R48, 0xf8, !PT ;  /* 0x0000001f13037812 */ /* 0x000fc800078ef830 */
[----:B------:R-:W-:-:S05]  /*0100*/  IADD3 R3, P0, PT, R3, UR8, RZ ;  /* 0x0000000803037c10 */ /* 0x000fca000ff1e0ff */
[----:B------:R-:W-:Y:S02]  /*0110*/  IMAD.X R2, RZ, RZ, RZ, P0 ;  /* 0x000000ffff027224 */ /* 0x000fe400000e06ff */
[----:B-1----:R-:W-:-:S04]  /*0120*/  IMAD.WIDE.U32 R16, R3, 0x60, R16 ;  /* 0x0000006003107825 */ /* 0x002fc800078e0010 */
[----:B------:R-:W-:-:S04]  /*0130*/  IMAD R2, R2, 0x60, RZ ;  /* 0x0000006002027824 */ /* 0x000fc800078e02ff */
[----:B------:R-:W-:-:S05]  /*0140*/  IMAD.IADD R17, R17, 0x1, R2 ;  /* 0x0000000111117824 */ /* 0x000fca00078e0202 */
        /* <DEDUP_REMOVED lines=15> */
[----:B0-----:R-:W-:-:S02]  /*0240*/  LEA R49, R0, R49, 0x18 ;  /* 0x0000003100317211 */ /* 0x001fc400078ec0ff */
[----:B-1----:R-:W-:-:S05]  /*0250*/  IADD3 R0, PT, PT, R19, R18, RZ ;  /* 0x0000001213007210 */ /* 0x002fca0007ffe0ff */
        /* <DEDUP_REMOVED lines=18> */
[----:B------:R-:W-:Y:S01]  /*0380*/  LOP3.LUT R53, R48, 0x1, RZ, 0xc0, !PT ;  /* 0x0000000130357812 */ /* 0x000fe200078ec0ff */
[----:B------:R-:W1:Y:S01]  /*0390*/  LDCU UR4, c[0x0][0x3c0] ;  /* 0x00007800ff0477ac */ /* 0x000e620008000800 */
[C---:B0-----:R-:W-:Y:S01]  /*03a0*/  VIMNMX.U32 R24, PT, PT, R44.reuse, 0xfe, PT ;  /* 0x000000fe2c187848 */ /* 0x041fe20003fe0000 */
[----:B------:R-:W-:Y:S01]  /*03b0*/  BSSY.RECONVERGENT B0, `(.L_x_199) ;  /* 0x000004d000007945 */ /* 0x000fe20003800200 */
[C---:B------:R-:W-:Y:S02]  /*03c0*/  VIMNMX.U32 R54, PT, PT, R44.reuse, 0xff, PT ;  /* 0x000000ff2c367848 */ /* 0x040fe40003fe0000 */
[----:B------:R-:W-:Y:S01]  /*03d0*/  VIMNMX.U32 R44, PT, PT, R44, 0x100, PT ;  /* 0x000001002c2c7848 */ /* 0x000fe20003fe0000 */
[----:B------:R-:W-:Y:S02]  /*03e0*/  VIADD R25, R24, 0x2 ;  /* 0x0000000218197836 */ /* 0x000fe40000000000 */
[----:B------:R-:W-:-:S04]  /*03f0*/  VIADD R52, R54, 0x1 ;  /* 0x0000000136347836 */ /* 0x000fc80000000000 */
[----:B------:R-:W-:Y:S01]  /*0400*/  IMAD.IADD R24, R25, 0x1, -R52 ;  /* 0x0000000119187824 */ /* 0x000fe200078e0a34 */
[----:B------:R-:W-:Y:S01]  /*0410*/  VIADDMNMX R50, R52, -R44, R53, PT ;  /* 0x8000002c34327246 */ /* 0x000fe20003800135 */
[----:B------:R-:W-:Y:S01]  /*0420*/  IMAD R25, R48, 0x60, R49 ;  /* 0x0000006030197824 */ /* 0x000fe200078e0231 */
[----:B------:R-:W-:Y:S02]  /*0430*/  BAR.SYNC.DEFER_BLOCKING 0x0 ;  /* 0x0000000000007b1d */ /* 0x000fe40000010000 */
[CC--:B------:R-:W-:Y:S01]  /*0440*/  ISETP.GE.AND P0, PT, R53.reuse, R24.reuse, PT ;  /* 0x000000183500720c */ /* 0x0c0fe20003f06270 */
[----:B-1----:R-:W-:Y:S01]  /*0450*/  ULEA UR5, UR4, UR6, 0x3 ;  /* 0x0000000604057291 */ /* 0x002fe2000f8e18ff */
[----:B------:R-:W-:-:S04]  /*0460*/  IADD3 R24, PT, PT, R53, -R24, RZ ;  /* 0x8000001835187210 */ /* 0x000fc80007ffe0ff */
        /* <DEDUP_REMOVED lines=12> */
.L_x_201:
        /* <DEDUP_REMOVED lines=53> */
.L_x_200:
[----:B------:R-:W-:Y:S05]  /*0880*/  BSYNC.RECONVERGENT B0 ;  /* 0x0000000000007941 */ /* 0x000fea0003800200 */
.L_x_199:
[C---:B------:R-:W-:Y:S01]  /*0890*/  IADD3 R24, PT, PT, -R51.reuse, R54, R53 ;  /* 0x0000003633187210 */ /* 0x040fe20007ffe135 */
[----:B------:R-:W-:Y:S01]  /*08a0*/  IMAD.IADD R27, R44, 0x1, R51 ;  /* 0x000000012c1b7824 */ /* 0x000fe200078e0233 */
[----:B0-----:R-:W-:Y:S01]  /*08b0*/  LOP3.LUT R25, R48, 0x3fe, RZ, 0xc0, !PT ;  /* 0x000003fe30197812 */ /* 0x001fe200078ec0ff */
[----:B------:R-:W-:Y:S01]  /*08c0*/  ULEA UR4, UR4, UR6, 0x3 ;  /* 0x0000000604047291 */ /* 0x000fe2000f8e18ff */
[----:B------:R-:W-:Y:S01]  /*08d0*/  IADD3 R52, PT, PT, -R51, R52, R53 ;  /* 0x0000003433347210 */ /* 0x000fe20007ffe135 */
[--C-:B------:R-:W-:Y:S01]  /*08e0*/  IMAD R50, R27, 0x60, R49.reuse ;  /* 0x000000601b327824 */ /* 0x100fe200078e0231 */
[----:B------:R-:W-:Y:S01]  /*08f0*/  VIMNMX.U32 R25, PT, PT, R25, 0xfe, PT ;  /* 0x000000fe19197848 */ /* 0x000fe20003fe0000 */
[----:B------:R-:W-:Y:S01]  /*0900*/  IMAD R24, R24, 0x60, R49 ;  /* 0x0000006018187824 */ /* 0x000fe200078e0231 */
[----:B------:R-:W-:Y:S02]  /*0910*/  BSSY.RECONVERGENT B0, `(.L_x_202) ;  /* 0x0000049000007945 */ /* 0x000fe40003800200 */
[----:B------:R-:W0:Y:S01]  /*0920*/  LDS.128 R20, [R50] ;  /* 0x0000000032147984 */ /* 0x000e220000000c00 */
[----:B------:R-:W-:-:S03]  /*0930*/  VIADD R25, R25, 0x2 ;  /* 0x0000000219197836 */ /* 0x000fc60000000000 */
[----:B------:R-:W1:Y:S02]  /*0940*/  LDS.128 R16, [R50+0x10] ;  /* 0x0000100032107984 */ /* 0x000e640000000c00 */
[----:B------:R-:W-:Y:S02]  /*0950*/  ISETP.GE.AND P0, PT, R52, R25, PT ;  /* 0x000000193400720c */ /* 0x000fe40003f06270 */
        /* <DEDUP_REMOVED lines=44> */
.L_x_203:
        /* <DEDUP_REMOVED lines=24> */
.L_x_204:
[----:B------:R-:W-:Y:S05]  /*0da0*/  BSYNC.RECONVERGENT B0 ;  /* 0x0000000000007941 */ /* 0x000fea0003800200 */
.L_x_202:
        /* <DEDUP_REMOVED lines=17> */
.L_x_206:
[----:B------:R-:W-:Y:S05]  /*0ec0*/  BSYNC.RECONVERGENT B0 ;  /* 0x0000000000007941 */ /* 0x000fea0003800200 */
.L_x_205:
[C---:B---3--:R-:W-:Y:S01]  /*0ed0*/  VIMNMX.U32 R12, PT, PT, R53.reuse, 0xfc, PT ;  /* 0x000000fc350c7848 */ /* 0x048fe20003fe0000 */
[----:B------:R-:W-:Y:S01]  /*0ee0*/  BAR.SYNC.DEFER_BLOCKING 0x0 ;  /* 0x0000000000007b1d */ /* 0x000fe20000010000 */
[C---:B------:R-:W-:Y:S01]  /*0ef0*/  VIMNMX.U32 R54, PT, PT, R53.reuse, 0xfe, PT ;  /* 0x000000fe35367848 */ /* 0x040fe20003fe0000 */
[C---:B------:R-:W-:Y:S01]  /*0f00*/  IMAD R15, R48.reuse, 0x60, R49 ;  /* 0x00000060300f7824 */ /* 0x040fe200078e0231 */
[----:B------:R-:W-:Y:S01]  /*0f10*/  LOP3.LUT R51, R48, 0x3, RZ, 0xc0, !PT ;  /* 0x0000000330337812 */ /* 0x000fe200078ec0ff */
[----:B------:R-:W-:Y:S01]  /*0f20*/  VIADD R13, R12, 0x4 ;  /* 0x000000040c0d7836 */ /* 0x000fe20000000000 */
[----:B------:R-:W-:Y:S01]  /*0f30*/  IADD3 R50, PT, PT, R54, 0x2, RZ ;  /* 0x0000000236327810 */ /* 0x000fe20007ffe0ff */
[----:B------:R-:W-:Y:S01]  /*0f40*/  BSSY.RECONVERGENT B0, `(.L_x_207) ;  /* 0x000004c000007945 */ /* 0x000fe20003800200 */
[----:B------:R-:W-:Y:S01]  /*0f50*/  VIMNMX.U32 R53, PT, PT, R53, 0x100, PT ;  /* 0x0000010035357848 */ /* 0x000fe20003fe0000 */
[----:B-1----:R1:W-:Y:S02]  /*0f60*/  @P0 STL.64 [R1+0x60], R4 ;  /* 0x0000600401000387 */ /* 0x0023e40000100a00 */
[----:B------:R-:W-:Y:S01]  /*0f70*/  IMAD.IADD R52, R13, 0x1, -R50 ;  /* 0x000000010d347824 */ /* 0x000fe200078e0a32 */
[----:B------:R-:W-:Y:S01]  /*0f80*/  VIADDMNMX R13, R50, -R53, R51, PT ;  /* 0x80000035320d7246 */ /* 0x000fe20003800133 */
[----:B------:R1:W-:Y:S03]  /*0f90*/  @P0 STL.64 [R1+0x68], R6 ;  /* 0x0000680601000387 */ /* 0x0003e60000100a00 */
[C---:B------:R-:W-:Y:S01]  /*0fa0*/  ISETP.GE.AND P1, PT, R51.reuse, R52, PT ;  /* 0x000000343300720c */ /* 0x040fe20003f26270 */
[----:B------:R-:W-:Y:S01]  /*0fb0*/  IMAD.IADD R52, R51, 0x1, -R52 ;  /* 0x0000000133347824 */ /* 0x000fe200078e0a34 */
[----:B--2---:R1:W-:Y:S04]  /*0fc0*/  @P0 STL.64 [R1+0x70], R8 ;  /* 0x0000700801000387 */ /* 0x0043e80000100a00 */
        /* <DEDUP_REMOVED lines=14> */
.L_x_209:
        /* <DEDUP_REMOVED lines=15> */
[----:B0-----:R-:W0:Y:S04]  /*11a0*/  LDS.128 R24, [R61+0xc0] ;  /* 0x0000c0003d187984 */ /* 0x001e280000000c00 */
        /* <DEDUP_REMOVED lines=37> */
.L_x_208:
[----:B------:R-:W-:Y:S05]  /*1400*/  BSYNC.RECONVERGENT B0 ;  /* 0x0000000000007941 */ /* 0x000fea0003800200 */
.L_x_207:
[--C-:B------:R-:W-:Y:S01]  /*1410*/  IADD3 R54, PT, PT, -R52, R54, R51.reuse ;  /* 0x0000003634367210 */ /* 0x100fe20007ffe133 */
[----:B-1----:R-:W-:Y:S01]  /*1420*/  IMAD.IADD R55, R53, 0x1, R52 ;  /* 0x0000000135377824 */ /* 0x002fe200078e0234 */
[----:B------:R-:W-:Y:S01]  /*1430*/  LOP3.LUT R53, R48, 0x3fc, RZ, 0xc0, !PT ;  /* 0x000003fc30357812 */ /* 0x000fe200078ec0ff */
[----:B------:R-:W-:Y:S01]  /*1440*/  BSSY.RECONVERGENT B0, `(.L_x_210) ;  /* 0x000004d000007945 */ /* 0x000fe20003800200 */
[----:B------:R-:W-:Y:S01]  /*1450*/  IADD3 R51, PT, PT, -R52, R50, R51 ;  /* 0x0000003234337210 */ /* 0x000fe20007ffe133 */
[--C-:B------:R-:W-:Y:S01]  /*1460*/  IMAD R44, R55, 0x60, R49.reuse ;  /* 0x00000060372c7824 */ /* 0x100fe200078e0231 */
[----:B------:R-:W-:Y:S01]  /*1470*/  VIMNMX.U32 R53, PT, PT, R53, 0xfc, PT ;  /* 0x000000fc35357848 */ /* 0x000fe20003fe0000 */
[----:B------:R-:W-:Y:S01]  /*1480*/  IMAD R45, R54, 0x60, R49 ;  /* 0x00000060362d7824 */ /* 0x000fe200078e0231 */
[----:B------:R-:W-:Y:S02]  /*1490*/  PLOP3.LUT P0, PT, PT, PT, PT, 0x8, 0x80 ;  /* 0x000000000080781c */ /* 0x000fe40003f0e170 */
[----:B------:R-:W1:Y:S01]  /*14a0*/  LDS.128 R4, [R44] ;  /* 0x000000002c047984 */ /* 0x000e620000000c00 */
[----:B------:R-:W-:-:S03]  /*14b0*/  VIADD R52, R53, 0x4 ;  /* 0x0000000435347836 */ /* 0x000fc60000000000 */
[----:B------:R-:W2:Y:S02]  /*14c0*/  LDS.128 R8, [R44+0x10] ;  /* 0x000010002c087984 */ /* 0x000ea40000000c00 */
[----:B------:R-:W-:Y:S02]  /*14d0*/  ISETP.GE.AND P1, PT, R51, R52, PT ;  /* 0x000000343300720c */ /* 0x000fe40003f26270 */
        /* <DEDUP_REMOVED lines=43> */
.L_x_212:
        /* <DEDUP_REMOVED lines=24> */
.L_x_211:
[----:B------:R-:W-:Y:S05]  /*1910*/  BSYNC.RECONVERGENT B0 ;  /* 0x0000000000007941 */ /* 0x000fea0003800200 */
.L_x_210:
        /* <DEDUP_REMOVED lines=15> */
.L_x_214:
[----:B-1----:R-:W0:Y:S04]  /*1a10*/  LDS.128 R24, [R45+0x120] ;  /* 0x000120002d187984 */ /* 0x002e280000000c00 */
[----:B------:R-:W1:Y:S04]  /*1a20*/  LDS.128 R28, [R45+0x130] ;  /* 0x000130002d1c7984 */ /* 0x000e680000000c00 */
[----:B0-----:R0:W-:Y:S04]  /*1a30*/  STL.64 [R1+0x60], R24 ;  /* 0x0000601801007387 */ /* 0x0011e80000100a00 */
[----:B------:R0:W-:Y:S04]  /*1a40*/  STL.64 [R1+0x68], R26 ;  /* 0x0000681a01007387 */ /* 0x0001e80000100a00 */
[----:B-1----:R0:W-:Y:S04]  /*1a50*/  STL.64 [R1+0x70], R28 ;  /* 0x0000701c01007387 */ /* 0x0021e80000100a00 */
[----:B------:R0:W-:Y:S02]  /*1a60*/  STL.64 [R1+0x78], R30 ;  /* 0x0000781e01007387 */ /* 0x0001e40000100a00 */
.L_x_215:
[----:B------:R-:W-:Y:S05]  /*1a70*/  BSYNC.RECONVERGENT B0 ;  /* 0x0000000000007941 */ /* 0x000fea0003800200 */
.L_x_213:
        /* <DEDUP_REMOVED lines=27> */
.L_x_218:
[----:B------:R-:W-:-:S04]  /*1c30*/  IADD3 R4, PT, PT, R57, -R44, RZ ;  /* 0x8000002c39047210 */ /* 0x000fc80007ffe0ff */
        /* <DEDUP_REMOVED lines=52> */
.L_x_217:
[----:B------:R-:W-:Y:S05]  /*1f80*/  BSYNC.RECONVERGENT B0 ;  /* 0x0000000000007941 */ /* 0x000fea0003800200 */
.L_x_216:
[----:B------:R-:W-:Y:S01]  /*1f90*/  IADD3 R60, PT, PT, R51, R44, RZ ;  /* 0x0000002c333c7210 */ /* 0x000fe20007ffe0ff */
[----:B------:R-:W-:Y:S01]  /*1fa0*/  BSSY.RECONVERGENT B0, `(.L_x_219) ;  /* 0x000004f000007945 */ /* 0x000fe20003800200 */
[--C-:B0-----:R-:W-:Y:S02]  /*1fb0*/  IADD3 R56, PT, PT, -R44, R47, R46.reuse ;  /* 0x0000002f2c387210 */ /* 0x101fe40007ffe12e */
[----:B------:R-:W-:Y:S01]  /*1fc0*/  LOP3.LUT R47, R48, 0x3f8, RZ, 0xc0, !PT ;  /* 0x000003f8302f7812 */ /* 0x000fe200078ec0ff */
[--C-:B------:R-:W-:Y:S01]  /*1fd0*/  IMAD R51, R60, 0x60, R49.reuse ;  /* 0x000000603c337824 */ /* 0x100fe200078e0231 */
[----:B------:R-:W-:Y:S01]  /*1fe0*/  IADD3 R44, PT, PT, -R44, R45, R46 ;  /* 0x0000002d2c2c7210 */ /* 0x000fe20007ffe12e */
[----:B------:R-:W-:Y:S01]  /*1ff0*/  IMAD R56, R56, 0x60, R49 ;  /* 0x0000006038387824 */ /* 0x000fe200078e0231 */
[----:B------:R-:W-:Y:S02]  /*2000*/  VIMNMX.U32 R47, PT, PT, R47, 0xf8, PT ;  /* 0x000000f82f2f7848 */ /* 0x000fe40003fe0000 */
[----:B------:R-:W0:Y:S01]  /*2010*/  LDS.128 R4, [R51] ;  /* 0x0000000033047984 */ /* 0x000e220000000c00 */
[----:B------:R-:W-:-:S02]  /*2020*/  PLOP3.LUT P0, PT, PT, PT, PT, 0x8, 0x80 ;  /* 0x000000000080781c */ /* 0x000fc40003f0e170 */
[----:B------:R-:W-:Y:S01]  /*2030*/  VIADD R47, R47, 0x8 ;  /* 0x000000082f2f7836 */ /* 0x000fe20000000000 */
[----:B------:R-:W1:Y:S04]  /*2040*/  LDS.128 R8, [R51+0x10] ;  /* 0x0000100033087984 */ /* 0x000e680000000c00 */
[----:B------:R-:W2:Y:S01]  /*2050*/  LDS.128 R12, [R51+0x20] ;  /* 0x00002000330c7984 */ /* 0x000ea20000000c00 */
[----:B------:R-:W-:-:S03]  /*2060*/  ISETP.GE.AND P1, PT, R44, R47, PT ;  /* 0x0000002f2c00720c */ /* 0x000fc60003f26270 */
        /* <DEDUP_REMOVED lines=42> */
.L_x_221:
        /* <DEDUP_REMOVED lines=24> */
.L_x_220:
[----:B------:R-:W-:Y:S05]  /*2490*/  BSYNC.RECONVERGENT B0 ;  /* 0x0000000000007941 */ /* 0x000fea0003800200 */
.L_x_219:
        /* <DEDUP_REMOVED lines=15> */
.L_x_223:
[----:B0-----:R-:W0:Y:S04]  /*2590*/  LDS.128 R24, [R56+0x1e0] ;  /* 0x0001e00038187984 */ /* 0x001e280000000c00 */
[----:B------:R-:W1:Y:S04]  /*25a0*/  LDS.128 R28, [R56+0x1f0] ;  /* 0x0001f000381c7984 */ /* 0x000e680000000c00 */
[----:B0-----:R2:W-:Y:S04]  /*25b0*/  STL.64 [R1+0x60], R24 ;  /* 0x0000601801007387 */ /* 0x0015e80000100a00 */
[----:B------:R2:W-:Y:S04]  /*25c0*/  STL.64 [R1+0x68], R26 ;  /* 0x0000681a01007387 */ /* 0x0005e80000100a00 */
[----:B-1----:R2:W-:Y:S04]  /*25d0*/  STL.64 [R1+0x70], R28 ;  /* 0x0000701c01007387 */ /* 0x0025e80000100a00 */
[----:B------:R2:W-:Y:S02]  /*25e0*/  STL.64 [R1+0x78], R30 ;  /* 0x0000781e01007387 */ /* 0x0005e40000100a00 */
.L_x_224:
[----:B------:R-:W-:Y:S05]  /*25f0*/  BSYNC.RECONVERGENT B0 ;  /* 0x0000000000007941 */ /* 0x000fea0003800200 */
.L_x_222:
        /* <DEDUP_REMOVED lines=26> */
.L_x_227:
        /* <DEDUP_REMOVED lines=53> */
.L_x_226:
[----:B------:R-:W-:Y:S05]  /*2af0*/  BSYNC.RECONVERGENT B0 ;  /* 0x0000000000007941 */ /* 0x000fea0003800200 */
.L_x_225:
[----:B------:R-:W-:Y:S01]  /*2b00*/  IADD3 R56, PT, PT, -R44, R47, R46 ;  /* 0x0000002f2c387210 */ /* 0x000fe20007ffe12e */
[----:B------:R-:W-:Y:S01]  /*2b10*/  IMAD.IADD R60, R51, 0x1, R44 ;  /* 0x00000001333c7824 */ /* 0x000fe200078e022c */
[----:B------:R-:W-:Y:S01]  /*2b20*/  LOP3.LUT R47, R48, 0x3f0, RZ, 0xc0, !PT ;  /* 0x000003f0302f7812 */ /* 0x000fe200078ec0ff */
[----:B------:R-:W-:Y:S01]  /*2b30*/  BSSY.RECONVERGENT B0, `(.L_x_228) ;  /* 0x000004d000007945 */ /* 0x000fe20003800200 */
[----:B------:R-:W-:Y:S01]  /*2b40*/  IADD3 R44, PT, PT, -R44, R45, R46 ;  /* 0x0000002d2c2c7210 */ /* 0x000fe20007ffe12e */
[--C-:B------:R-:W-:Y:S01]  /*2b50*/  IMAD R51, R60, 0x60, R49.reuse ;  /* 0x000000603c337824 */ /* 0x100fe200078e0231 */
[----:B------:R-:W-:Y:S01]  /*2b60*/  VIMNMX.U32 R47, PT, PT, R47, 0xf0, PT ;  /* 0x000000f02f2f7848 */ /* 0x000fe20003fe0000 */
[----:B------:R-:W-:Y:S01]  /*2b70*/  IMAD R56, R56, 0x60, R49 ;  /* 0x0000006038387824 */ /* 0x000fe200078e0231 */
[----:B------:R-:W-:Y:S02]  /*2b80*/  PLOP3.LUT P0, PT, PT, PT, PT, 0x8, 0x80 ;  /* 0x000000000080781c */ /* 0x000fe40003f0e170 */
[----:B0-----:R-:W0:Y:S01]  /*2b90*/  LDS.128 R4, [R51] ;  /* 0x0000000033047984 */ /* 0x001e220000000c00 */
        /* <DEDUP_REMOVED lines=46> */
.L_x_230:
        /* <DEDUP_REMOVED lines=24> */
.L_x_229:
[----:B------:R-:W-:Y:S05]  /*3000*/  BSYNC.RECONVERGENT B0 ;  /* 0x0000000000007941 */ /* 0x000fea0003800200 */
.L_x_228:
        /* <DEDUP_REMOVED lines=15> */
.L_x_232:
[----:B0-----:R-:W0:Y:S04]  /*3100*/  LDS.128 R24, [R56+0x360] ;  /* 0x0003600038187984 */ /* 0x001e280000000c00 */
[----:B------:R-:W1:Y:S04]  /*3110*/  LDS.128 R28, [R56+0x370] ;  /* 0x00037000381c7984 */ /* 0x000e680000000c00 */
[----:B0-----:R0:W-:Y:S04]  /*3120*/  STL.64 [R1+0x60], R24 ;  /* 0x0000601801007387 */ /* 0x0011e80000100a00 */
[----:B------:R0:W-:Y:S04]  /*3130*/  STL.64 [R1+0x68], R26 ;  /* 0x0000681a01007387 */ /* 0x0001e80000100a00 */
[----:B-1----:R0:W-:Y:S04]  /*3140*/  STL.64 [R1+0x70], R28 ;  /* 0x0000701c01007387 */ /* 0x0021e80000100a00 */
[----:B------:R0:W-:Y:S02]  /*3150*/  STL.64 [R1+0x78], R30 ;  /* 0x0000781e01007387 */ /* 0x0001e40000100a00 */
.L_x_233:
[----:B------:R-:W-:Y:S05]  /*3160*/  BSYNC.RECONVERGENT B0 ;  /* 0x0000000000007941 */ /* 0x000fea0003800200 */
.L_x_231:
        /* <DEDUP_REMOVED lines=8> */
[----:B------:R-:W-:Y:S01]  /*31f0*/  VIADD R24, R24, 0x20 ;  /* 0x0000002018187836 */ /* 0x000fe20000000000 */
[----:B------:R-:W-:-:S05]  /*3200*/  IADD3 R51, PT, PT, R53, 0x10, RZ ;  /* 0x0000001035337810 */ /* 0x000fca0007ffe0ff */
        /* <DEDUP_REMOVED lines=15> */
[----:B0-----:R-:W-:Y:S01]  /*3300*/  IMAD.MOV.U32 R50, RZ, RZ, R24 ;  /* 0x000000ffff327224 */ /* 0x001fe200078e0018 */
[----:B------:R-:W-:-:S07]  /*3310*/  IADD3 R59, PT, PT, R44, R53, RZ ;  /* 0x000000352c3b7210 */ /* 0x000fce0007ffe0ff */
.L_x_236:
        /* <DEDUP_REMOVED lines=53> */
.L_x_235:
[----:B------:R-:W-:Y:S05]  /*3670*/  BSYNC.RECONVERGENT B0 ;  /* 0x0000000000007941 */ /* 0x000fea0003800200 */
.L_x_234:
[--C-:B0-----:R-:W-:Y:S01]  /*3680*/  IADD3 R16, PT, PT, -R47, R53, R44.reuse ;  /* 0x000000352f107210 */ /* 0x101fe20007ffe12c */
[----:B------:R-:W-:Y:S01]  /*3690*/  IMAD.IADD R56, R46, 0x1, R47 ;  /* 0x000000012e387824 */ /* 0x000fe200078e022f */
[----:B------:R-:W-:Y:S01]  /*36a0*/  VIMNMX.U32 R45, PT, PT, R45, 0xe0, PT ;  /* 0x000000e02d2d7848 */ /* 0x000fe20003fe0000 */
[----:B------:R-:W-:Y:S01]  /*36b0*/  BSSY.RECONVERGENT B0, `(.L_x_237) ;  /* 0x000004c000007945 */ /* 0x000fe20003800200 */
[----:B------:R-:W-:Y:S01]  /*36c0*/  IADD3 R44, PT, PT, -R47, R51, R44 ;  /* 0x000000332f2c7210 */ /* 0x000fe20007ffe12c */
[--C-:B------:R-:W-:Y:S01]  /*36d0*/  IMAD R46, R56, 0x60, R49.reuse ;  /* 0x00000060382e7824 */ /* 0x100fe200078e0231 */
[----:B------:R-:W-:Y:S01]  /*36e0*/  PLOP3.LUT P0, PT, PT, PT, PT, 0x8, 0x80 ;  /* 0x000000000080781c */ /* 0x000fe20003f0e170 */
[----:B------:R-:W-:Y:S02]  /*36f0*/  IMAD R59, R16, 0x60, R49 ;  /* 0x00000060103b7824 */ /* 0x000fe400078e0231 */
[----:B------:R-:W-:Y:S01]  /*3700*/  VIADD R45, R45, 0x20 ;  /* 0x000000202d2d7836 */ /* 0x000fe20000000000 */
[----:B------:R-:W0:Y:S04]  /*3710*/  LDS.128 R4, [R46] ;  /* 0x000000002e047984 */ /* 0x000e280000000c00 */
[----:B------:R-:W1:Y:S01]  /*3720*/  LDS.128 R8, [R46+0x10] ;  /* 0x000010002e087984 */ /* 0x000e620000000c00 */
[----:B------:R-:W-:-:S03]  /*3730*/  ISETP.GE.AND P1, PT, R44, R45, PT ;  /* 0x0000002d2c00720c */ /* 0x000fc60003f26270 */
        /* <DEDUP_REMOVED lines=43> */
.L_x_239:
        /* <DEDUP_REMOVED lines=24> */
.L_x_238:
[----:B------:R-:W-:Y:S05]  /*3b70*/  BSYNC.RECONVERGENT B0 ;  /* 0x0000000000007941 */ /* 0x000fea0003800200 */
.L_x_237:
        /* <DEDUP_REMOVED lines=15> */
.L_x_241:
[----:B0-----:R-:W0:Y:S04]  /*3c70*/  LDS.128 R24, [R59+0x660] ;  /* 0x000660003b187984 */ /* 0x001e280000000c00 */
[----:B------:R-:W1:Y:S04]  /*3c80*/  LDS.128 R28, [R59+0x670] ;  /* 0x000670003b1c7984 */ /* 0x000e680000000c00 */
[----:B0-----:R2:W-:Y:S04]  /*3c90*/  STL.64 [R1+0x60], R24 ;  /* 0x0000601801007387 */ /* 0x0015e80000100a00 */
[----:B------:R2:W-:Y:S04]  /*3ca0*/  STL.64 [R1+0x68], R26 ;  /* 0x0000681a01007387 */ /* 0x0005e80000100a00 */
[----:B-1----:R2:W-:Y:S04]  /*3cb0*/  STL.64 [R1+0x70], R28 ;  /* 0x0000701c01007387 */ /* 0x0025e80000100a00 */
[----:B------:R2:W-:Y:S02]  /*3cc0*/  STL.64 [R1+0x78], R30 ;  /* 0x0000781e01007387 */ /* 0x0005e40000100a00 */
.L_x_242:
[----:B------:R-:W-:Y:S05]  /*3cd0*/  BSYNC.RECONVERGENT B0 ;  /* 0x0000000000007941 */ /* 0x000fea0003800200 */
.L_x_240:
        /* <DEDUP_REMOVED lines=26> */
.L_x_245:
        /* <DEDUP_REMOVED lines=53> */
.L_x_244:
[----:B------:R-:W-:Y:S05]  /*41d0*/  BSYNC.RECONVERGENT B0 ;  /* 0x0000000000007941 */ /* 0x000fea0003800200 */
.L_x_243:
        /* <DEDUP_REMOVED lines=10> */
[----:B------:R-:W-:-:S03]  /*4280*/  IADD3 R47, PT, PT, R47, 0x40, RZ ;  /* 0x000000402f2f7810 */ /* 0x000fc60007ffe0ff */
        /* <DEDUP_REMOVED lines=45> */
.L_x_248:
        /* <DEDUP_REMOVED lines=24> */
.L_x_247:
[----:B------:R-:W-:Y:S05]  /*46e0*/  BSYNC.RECONVERGENT B0 ;  /* 0x0000000000007941 */ /* 0x000fea0003800200 */
.L_x_246:
        /* <DEDUP_REMOVED lines=15> */
.L_x_250:
[----:B0-----:R-:W0:Y:S04]  /*47e0*/  LDS.128 R24, [R56+0xc60] ;  /* 0x000c600038187984 */ /* 0x001e280000000c00 */
[----:B------:R-:W1:Y:S04]  /*47f0*/  LDS.128 R28, [R56+0xc70] ;  /* 0x000c7000381c7984 */ /* 0x000e680000000c00 */
[----:B0-----:R2:W-:Y:S04]  /*4800*/  STL.64 [R1+0x60], R24 ;  /* 0x0000601801007387 */ /* 0x0015e80000100a00 */
[----:B------:R2:W-:Y:S04]  /*4810*/  STL.64 [R1+0x68], R26 ;  /* 0x0000681a01007387 */ /* 0x0005e80000100a00 */
[----:B-1----:R2:W-:Y:S04]  /*4820*/  STL.64 [R1+0x70], R28 ;  /* 0x0000701c01007387 */ /* 0x0025e80000100a00 */
[----:B------:R2:W-:Y:S02]  /*4830*/  STL.64 [R1+0x78], R30 ;  /* 0x0000781e01007387 */ /* 0x0005e40000100a00 */
.L_x_251:
[----:B------:R-:W-:Y:S05]  /*4840*/  BSYNC.RECONVERGENT B0 ;  /* 0x0000000000007941 */ /* 0x000fea0003800200 */
.L_x_249:
[C---:B------:R-:W-:Y:S01]  /*4850*/  LOP3.LUT R51, R48.reuse, 0x380, RZ, 0xc0, !PT ;  /* 0x0000038030337812 */ /* 0x040fe200078ec0ff */
[----:B------:R-:W-:Y:S01]  /*4860*/  BAR.SYNC.DEFER_BLOCKING 0x0 ;  /* 0x0000000000007b1d */ /* 0x000fe20000010000 */
[C---:B------:R-:W-:Y:S01]  /*4870*/  LOP3.LUT R46, R48.reuse, 0x7f, RZ, 0xc0, !PT ;  /* 0x0000007f302e7812 */ /* 0x040fe200078ec0ff */
[----:B0-2---:R-:W-:Y:S01]  /*4880*/  IMAD R27, R48, 0x60, R49 ;  /* 0x00000060301b7824 */ /* 0x005fe200078e0231 */
[C---:B------:R-:W-:Y:S02]  /*4890*/  VIMNMX.U32 R24, PT, PT, R51.reuse, 0x80, PT ;  /* 0x0000008033187848 */ /* 0x040fe40003fe0000 */
[C---:B------:R-:W-:Y:S01]  /*48a0*/  VIMNMX.U32 R47, PT, PT, R51.reuse, 0xc0, PT ;  /* 0x000000c0332f7848 */ /* 0x040fe20003fe0000 */
        /* <DEDUP_REMOVED lines=20> */
.L_x_254:
        /* <DEDUP_REMOVED lines=53> */
.L_x_253:
[----:B------:R-:W-:Y:S05]  /*4d40*/  BSYNC.RECONVERGENT B0 ;  /* 0x0000000000007941 */ /* 0x000fea0003800200 */
.L_x_252:
[----:B0-----:R-:W-:Y:S01]  /*4d50*/  IADD3 R16, PT, PT, -R44, R47, R46 ;  /* 0x0000002f2c107210 */ /* 0x001fe20007ffe12e */
        /* <DEDUP_REMOVED lines=55> */
.L_x_257:
        /* <DEDUP_REMOVED lines=24> */
.L_x_256:
[----:B------:R-:W-:Y:S05]  /*5250*/  BSYNC.RECONVERGENT B0 ;  /* 0x0000000000007941 */ /* 0x000fea0003800200 */
.L_x_255:
        /* <DEDUP_REMOVED lines=15> */
.L_x_259:
[----:B0-----:R-:W0:Y:S04]  /*5350*/  LDS.128 R24, [R51+0x1860] ;  /* 0x0018600033187984 */ /* 0x001e280000000c00 */
[----:B------:R-:W1:Y:S04]  /*5360*/  LDS.128 R28, [R51+0x1870] ;  /* 0x00187000331c7984 */ /* 0x000e680000000c00 */
[----:B0-----:R2:W-:Y:S04]  /*5370*/  STL.64 [R1+0x60], R24 ;  /* 0x0000601801007387 */ /* 0x0015e80000100a00 */
[----:B------:R2:W-:Y:S04]  /*5380*/  STL.64 [R1+0x68], R26 ;  /* 0x0000681a01007387 */ /* 0x0005e80000100a00 */
[----:B-1----:R2:W-:Y:S04]  /*5390*/  STL.64 [R1+0x70], R28 ;  /* 0x0000701c01007387 */ /* 0x0025e80000100a00 */
[----:B------:R2:W-:Y:S02]  /*53a0*/  STL.64 [R1+0x78], R30 ;  /* 0x0000781e01007387 */ /* 0x0005e40000100a00 */
.L_x_260:
[----:B------:R-:W-:Y:S05]  /*53b0*/  BSYNC.RECONVERGENT B0 ;  /* 0x0000000000007941 */ /* 0x000fea0003800200 */
.L_x_258:
        /* <DEDUP_REMOVED lines=10> */
[----:B------:R-:W-:-:S03]  /*5460*/  VIADDMNMX R51, R44, -R47, R45, PT ;  /* 0x8000002f2c337246 */ /* 0x000fc6000380012d */
[----:B------:R-:W-:-:S05]  /*5470*/  IMAD.IADD R46, R25, 0x1, -R46 ;  /* 0x00000001192e7824 */ /* 0x000fca00078e0a2e */
        /* <DEDUP_REMOVED lines=11> */
.L_x_263:
        /* <DEDUP_REMOVED lines=53> */
.L_x_262:
[----:B------:R-:W-:Y:S05]  /*5880*/  BSYNC.RECONVERGENT B0 ;  /* 0x0000000000007941 */ /* 0x000fea0003800200 */
.L_x_261:
        /* <DEDUP_REMOVED lines=52> */
.L_x_266:
        /* <DEDUP_REMOVED lines=23> */
.L_x_265:
[----:B------:R-:W-:Y:S05]  /*5d40*/  BSYNC.RECONVERGENT B0 ;  /* 0x0000000000007941 */ /* 0x000fea0003800200 */
.L_x_264:
        /* <DEDUP_REMOVED lines=37> */
.L_x_267:
        /* <DEDUP_REMOVED lines=14> */
[----:B------:R-:W-:Y:S01]  /*6080*/  IMAD.IADD R3, R2, 0x1, R15 ;  /* 0x0000000102037824 */ /* 0x000fe200078e020f */
[----:B------:R-:W-:Y:S02]  /*6090*/  MOV R2, R14 ;  /* 0x0000000e00027202 */ /* 0x000fe40000000f00 */
[----:B------:R-:W4:Y:S04]  /*60a0*/  LDS.128 R4, [R0+0x40] ;  /* 0x0000400000047984 */ /* 0x000f280000000c00 */
        /* <DEDUP_REMOVED lines=15> */
.L_x_198:
[----:B------:R-:W0:Y:S01]  /*61a0*/  LDCU.64 UR4, c[0x0][0x388] ;  /* 0x00007100ff0477ac */ /* 0x000e220008000a00 */
[----:B------:R-:W-:Y:S01]  /*61b0*/  ACQBULK ;  /* 0x000000000000782e */ /* 0x000fe20000000000 */
[----:B------:R-:W1:Y:S01]  /*61c0*/  S2R R48, SR_TID.X ;  /* 0x0000000000307919 */ /* 0x000e620000002100 */
[----:B------:R-:W2:Y:S01]  /*61d0*/  LDC R0, c[0x0][0x3a8] ;  /* 0x0000ea00ff007b82 */ /* 0x000ea20000000800 */
[----:B0-----:R-:W-:-:S06]  /*61e0*/  UIMAD.WIDE.U32 UR4, UR8, 0x60, UR4 ;  /* 0x00000060080478a5 */ /* 0x001fcc000f8e0004 */
[----:B------:R-:W-:Y:S02]  /*61f0*/  IMAD.U32 R2, RZ, RZ, UR4 ;  /* 0x00000004ff027e24 */ /* 0x000fe4000f8e00ff */
[----:B------:R-:W-:-:S05]  /*6200*/  IMAD.U32 R3, RZ, RZ, UR5 ;  /* 0x00000005ff037e24 */ /* 0x000fca000f8e00ff */
        /* <DEDUP_REMOVED lines=12> */
[----:B------:R-:W-:Y:S01]  /*62d0*/  IMAD R49, RZ, RZ, -UR8 ;  /* 0x80000008ff317e24 */ /* 0x000fe2000f8e02ff */
[----:B-1----:R-:W-:-:S02]  /*62e0*/  LOP3.LUT R5, R48, 0x3e0, RZ, 0xc0, !PT ;  /* 0x000003e030057812 */ /* 0x002fc400078ec0ff */
[----:B------:R-:W-:Y:S02]  /*62f0*/  MOV R4, UR4 ;  /* 0x0000000400047c02 */ /* 0x000fe40008000f00 */
[----:B--2---:R-:W-:Y:S02]  /*6300*/  VIADDMNMX R49, R49, R0, 0x100, PT ;  /* 0x0000010031317446 */ /* 0x004fe40003800100 */
[----:B------:R-:W-:Y:S01]  /*6310*/  LOP3.LUT R0, R5, 0x1f, R48, 0xf8, !PT ;  /* 0x0000001f05007812 */ /* 0x000fe200078ef830 */
[----:B------:R-:W-:-:S03]  /*6320*/  IMAD.U32 R5, RZ, RZ, UR5 ;  /* 0x00000005ff057e24 */ /* 0x000fc6000f8e00ff */
[----:B------:R-:W-:-:S13]  /*6330*/  ISETP.GE.AND P0, PT, R0, R49, PT ;  /* 0x000000310000720c */ /* 0x000fda0003f06270 */
[----:B------:R-:W-:-:S05]  /*6340*/  @!P0 IMAD R7, R0, 0x60, RZ ;  /* 0x0000006000078824 */ /* 0x000fca00078e02ff */
[----:B------:R-:W-:-:S05]  /*6350*/  @!P0 IADD3 R4, P1, PT, R7, R4, RZ ;  /* 0x0000000407048210 */ /* 0x000fca0007f3e0ff */
[----:B------:R-:W-:-:S05]  /*6360*/  @!P0 IMAD.X R5, RZ, RZ, UR5, P1 ;  /* 0x00000005ff058e24 */ /* 0x000fca00088e06ff */
        /* <DEDUP_REMOVED lines=12> */
[----:B0-----:R-:W-:-:S02]  /*6430*/  MOV R3, 0x400 ;  /* 0x0000040000037802 */ /* 0x001fc40000000f00 */
[----:B------:R-:W-:Y:S01]  /*6440*/  LOP3.LUT R7, R48, 0x3e0, RZ, 0xc0, !PT ;  /* 0x000003e030077812 */ /* 0x000fe200078ec0ff */
[----:B------:R-:W0:Y:S01]  /*6450*/  S2R R2, SR_CgaCtaId ;  /* 0x0000000000027919 */ /* 0x000e220000008800 */
        /* <DEDUP_REMOVED lines=22> */
[----:B0-----:R-:W-:Y:S01]  /*65c0*/  LOP3.LUT R24, R48, 0x1, RZ, 0xc0, !PT ;  /* 0x0000000130187812 */ /* 0x001fe200078ec0ff */
[----:B------:R-:W0:Y:S01]  /*65d0*/  LDCU UR4, c[0x0][0x3c0] ;  /* 0x00007800ff0477ac */ /* 0x000e220008000800 */
[-C--:B------:R-:W-:Y:S01]  /*65e0*/  VIMNMX R56, PT, PT, R56, R49.reuse, PT ;  /* 0x0000003138387248 */ /* 0x080fe20003fe0100 */
[----:B------:R-:W-:Y:S01]  /*65f0*/  BSSY.RECONVERGENT B0, `(.L_x_268) ;  /* 0x000004c000007945 */ /* 0x000fe20003800200 */
[----:B------:R-:W-:Y:S02]  /*6600*/  VIMNMX R55, PT, PT, R24, R49, PT ;  /* 0x0000003118377248 */ /* 0x000fe40003fe0100 */
[----:B------:R-:W-:-:S04]  /*6610*/  VIADDMNMX R0, R56, 0x1, R49, PT ;  /* 0x0000000138007846 */ /* 0x000fc80003800131 */
[C---:B------:R-:W-:Y:S02]  /*6620*/  VIADDMNMX R25, R0.reuse, 0x1, R49, PT ;  /* 0x0000000100197846 */ /* 0x040fe40003800131 */
[C---:B------:R-:W-:Y:S02]  /*6630*/  VIADDMNMX R50, R0.reuse, -R56, R55, PT ;  /* 0x8000003800327246 */ /* 0x040fe40003800137 */
[----:B------:R-:W-:Y:S01]  /*6640*/  IADD3 R24, PT, PT, -R0, R25, RZ ;  /* 0x0000001900187210 */ /* 0x000fe20007ffe1ff */
[----:B------:R-:W-:Y:S01]  /*6650*/  IMAD R25, R48, 0x60, R3 ;  /* 0x0000006030197824 */ /* 0x000fe200078e0203 */
[----:B------:R-:W-:Y:S02]  /*6660*/  BAR.SYNC.DEFER_BLOCKING 0x0 ;  /* 0x0000000000007b1d */ /* 0x000fe40000010000 */
[C---:B------:R-:W-:Y:S01]  /*6670*/  ISETP.GE.AND P0, PT, R55.reuse, R24, PT ;  /* 0x000000183700720c */ /* 0x040fe20003f06270 */
[----:B------:R-:W-:Y:S01]  /*6680*/  IMAD.IADD R24, R55, 0x1, -R24 ;  /* 0x0000000137187824 */ /* 0x000fe200078e0a18 */
[----:B0-----:R-:W-:-:S04]  /*6690*/  ULEA UR5, UR4, UR6, 0x3 ;  /* 0x0000000604057291 */ /* 0x001fc8000f8e18ff */
[----:B------:R-:W-:-:S04]  /*66a0*/  SEL R53, R24, RZ, P0 ;  /* 0x000000ff18357207 */ /* 0x000fc80000000000 */
[----:B------:R-:W-:Y:S01]  /*66b0*/  ISETP.GE.AND P0, PT, R53, R50, PT ;  /* 0x000000323500720c */ /* 0x000fe20003f06270 */
[----:B-1----:R0:W-:Y:S04]  /*66c0*/  STS.128 [R25], R4 ;  /* 0x0000000419007388 */ /* 0x0021e80000000c00 */
        /* <DEDUP_REMOVED lines=9> */
.L_x_270:
        /* <DEDUP_REMOVED lines=53> */
.L_x_269:
[----:B------:R-:W-:Y:S05]  /*6ab0*/  BSYNC.RECONVERGENT B0 ;  /* 0x0000000000007941 */ /* 0x000fea0003800200 */
.L_x_268:
[----:B------:R-:W-:Y:S01]  /*6ac0*/  IADD3 R50, PT, PT, -R53, R0, R55 ;  /* 0x0000000035327210 */ /* 0x000fe20007ffe137 */
[----:B------:R-:W-:Y:S01]  /*6ad0*/  IMAD.IADD R27, R56, 0x1, R53 ;  /* 0x00000001381b7824 */ /* 0x000fe200078e0235 */
[----:B0-----:R-:W-:Y:S01]  /*6ae0*/  VIADDMNMX R25, R0, 0x1, R49, PT ;  /* 0x0000000100197846 */ /* 0x001fe20003800131 */
        /* <DEDUP_REMOVED lines=51> */
.L_x_272:
        /* <DEDUP_REMOVED lines=24> */
.L_x_273:
[----:B------:R-:W-:Y:S05]  /*6fa0*/  BSYNC.RECONVERGENT B0 ;  /* 0x0000000000007941 */ /* 0x000fea0003800200 */
.L_x_271:
        /* <DEDUP_REMOVED lines=19> */
.L_x_275:
[----:B------:R-:W-:Y:S05]  /*70e0*/  BSYNC.RECONVERGENT B0 ;  /* 0x0000000000007941 */ /* 0x000fea0003800200 */
.L_x_274:
[----:B---3--:R-:W-:Y:S01]  /*70f0*/  LOP3.LUT R12, R48, 0x3, RZ, 0xc0, !PT ;  /* 0x00000003300c7812 */ /* 0x008fe200078ec0ff */
[----:B------:R-:W-:Y:S01]  /*7100*/  BAR.SYNC.DEFER_BLOCKING 0x0 ;  /* 0x0000000000007b1d */ /* 0x000fe20000010000 */
[----:B------:R-:W-:Y:S02]  /*7110*/  VIADDMNMX R13, R0, 0x2, R49, PT ;  /* 0x00000002000d7846 */ /* 0x000fe40003800131 */
[----:B------:R-:W-:-:S03]  /*7120*/  VIMNMX R51, PT, PT, R12, R49, PT ;  /* 0x000000310c337248 */ /* 0x000fc60003fe0100 */
[----:B------:R-:W-:Y:S01]  /*7130*/  IMAD.IADD R12, R13, 0x1, -R0 ;  /* 0x000000010d0c7824 */ /* 0x000fe200078e0a00 */
[----:B------:R-:W-:Y:S01]  /*7140*/  BSSY.RECONVERGENT B0, `(.L_x_276) ;  /* 0x000004b000007945 */ /* 0x000fe20003800200 */
[----:B-1----:R1:W-:Y:S01]  /*7150*/  @P0 STL.64 [R1+0x60], R4 ;  /* 0x0000600401000387 */ /* 0x0023e20000100a00 */
[----:B------:R-:W-:Y:S02]  /*7160*/  IMAD R13, R48, 0x60, R3 ;  /* 0x00000060300d7824 */ /* 0x000fe400078e0203 */
[CC--:B------:R-:W-:Y:S01]  /*7170*/  ISETP.GE.AND P1, PT, R51.reuse, R12.reuse, PT ;  /* 0x0000000c3300720c */ /* 0x0c0fe20003f26270 */
[----:B------:R1:W-:Y:S01]  /*7180*/  @P0 STL.64 [R1+0x68], R6 ;  /* 0x0000680601000387 */ /* 0x0003e20000100a00 */
[----:B------:R-:W-:Y:S02]  /*7190*/  IADD3 R53, PT, PT, R51, -R12, RZ ;  /* 0x8000000c33357210 */ /* 0x000fe40007ffe0ff */
[----:B------:R-:W-:Y:S01]  /*71a0*/  VIADDMNMX R12, R0, -R50, R51, PT ;  /* 0x80000032000c7246 */ /* 0x000fe20003800133 */
[----:B--2---:R1:W-:Y:S01]  /*71b0*/  @P0 STL.64 [R1+0x70], R8 ;  /* 0x0000700801000387 */ /* 0x0043e20000100a00 */
[----:B------:R-:W-:-:S03]  /*71c0*/  SEL R53, R53, RZ, P1 ;  /* 0x000000ff35357207 */ /* 0x000fc60000800000 */
        /* <DEDUP_REMOVED lines=11> */
[----:B-1----:R-:W-:Y:S02]  /*7280*/  IMAD.MOV.U32 R52, RZ, RZ, R12 ;  /* 0x000000ffff347224 */ /* 0x002fe400078e000c */
[----:B------:R-:W-:-:S07]  /*7290*/  IMAD.IADD R55, R51, 0x1, R0 ;  /* 0x0000000133377824 */ /* 0x000fce00078e0200 */
.L_x_278:
        /* <DEDUP_REMOVED lines=50> */
[----:B------:R-:W-:-:S05]  /*75c0*/  @P0 VIADD R53, R57, 0x1 ;  /* 0x0000000139350836 */ /* 0x000fca0000000000 */
[----:B------:R-:W-:-:S13]  /*75d0*/  ISETP.GE.AND P0, PT, R53, R52, PT ;  /* 0x000000343500720c */ /* 0x000fda0003f06270 */
[----:B--2---:R-:W-:Y:S05]  /*75e0*/  @!P0 BRA `(.L_x_278) ;  /* 0xfffffffc002c8947 */ /* 0x004fea000383ffff */
.L_x_277:
[----:B------:R-:W-:Y:S05]  /*75f0*/  BSYNC.RECONVERGENT B0 ;  /* 0x0000000000007941 */ /* 0x000fea0003800200 */
.L_x_276:
[----:B-1----:R-:W-:Y:S01]  /*7600*/  IADD3 R54, PT, PT, -R53, R0, R51 ;  /* 0x0000000035367210 */ /* 0x002fe20007ffe133 */
[----:B------:R-:W-:Y:S01]  /*7610*/  IMAD.IADD R55, R50, 0x1, R53 ;  /* 0x0000000132377824 */ /* 0x000fe200078e0235 */
[----:B------:R-:W-:Y:S01]  /*7620*/  VIADDMNMX R47, R0, 0x2, R49, PT ;  /* 0x00000002002f7846 */ /* 0x000fe20003800131 */
        /* <DEDUP_REMOVED lines=50> */
.L_x_281:
        /* <DEDUP_REMOVED lines=24> */
.L_x_280:
[----:B------:R-:W-:Y:S05]  /*7ad0*/  BSYNC.RECONVERGENT B0 ;  /* 0x0000000000007941 */ /* 0x000fea0003800200 */
.L_x_279:
        /* <DEDUP_REMOVED lines=15> */
.L_x_283:
[----:B-1----:R-:W0:Y:S04]  /*7bd0*/  LDS.128 R24, [R45+0x60] ;  /* 0x000060002d187984 */ /* 0x002e280000000c00 */
[----:B------:R-:W1:Y:S04]  /*7be0*/  LDS.128 R28, [R45+0x70] ;  /* 0x000070002d1c7984 */ /* 0x000e680000000c00 */
[----:B0-----:R0:W-:Y:S04]  /*7bf0*/  STL.64 [R1+0x60], R24 ;  /* 0x0000601801007387 */ /* 0x0011e80000100a00 */
[----:B------:R0:W-:Y:S04]  /*7c00*/  STL.64 [R1+0x68], R26 ;  /* 0x0000681a01007387 */ /* 0x0001e80000100a00 */
[----:B-1----:R0:W-:Y:S04]  /*7c10*/  STL.64 [R1+0x70], R28 ;  /* 0x0000701c01007387 */ /* 0x0021e80000100a00 */
[----:B------:R0:W-:Y:S02]  /*7c20*/  STL.64 [R1+0x78], R30 ;  /* 0x0000781e01007387 */ /* 0x0001e40000100a00 */
.L_x_284:
[----:B------:R-:W-:Y:S05]  /*7c30*/  BSYNC.RECONVERGENT B0 ;  /* 0x0000000000007941 */ /* 0x000fea0003800200 */
.L_x_282:
[C---:B------:R-:W-:Y:S01]  /*7c40*/  LOP3.LUT R44, R48.reuse, 0x3f8, RZ, 0xc0, !PT ;  /* 0x000003f8302c7812 */ /* 0x040fe200078ec0ff */
[----:B------:R-:W-:Y:S01]  /*7c50*/  BAR.SYNC.DEFER_BLOCKING 0x0 ;  /* 0x0000000000007b1d */ /* 0x000fe20000010000 */
[----:B0---4-:R-:W-:Y:S02]  /*7c60*/  LOP3.LUT R24, R48, 0x7, RZ, 0xc0, !PT ;  /* 0x0000000730187812 */ /* 0x011fe400078ec0ff */
[-C--:B------:R-:W-:Y:S02]  /*7c70*/  VIMNMX R44, PT, PT, R44, R49.reuse, PT ;  /* 0x000000312c2c7248 */ /* 0x080fe40003fe0100 */
[----:B------:R-:W-:Y:S01]  /*7c80*/  VIMNMX R47, PT, PT, R24, R49, PT ;  /* 0x00000031182f7248 */ /* 0x000fe20003fe0100 */
[----:B------:R-:W-:Y:S01]  /*7c90*/  BSSY.RECONVERGENT B0, `(.L_x_285) ;  /* 0x000004a000007945 */ /* 0x000fe20003800200 */
[----:B------:R-:W-:-:S04]  /*7ca0*/  VIADDMNMX R0, R44, 0x4, R49, PT ;  /* 0x000000042c007846 */ /* 0x000fc80003800131 */
[C---:B------:R-:W-:Y:S02]  /*7cb0*/  VIADDMNMX R25, R0.reuse, 0x4, R49, PT ;  /* 0x0000000400197846 */ /* 0x040fe40003800131 */
[----:B------:R-:W-:-:S03]  /*7cc0*/  VIADDMNMX R26, R0, -R44, R47, PT ;  /* 0x8000002c001a7246 */ /* 0x000fc6000380012f */
[----:B------:R-:W-:Y:S02]  /*7cd0*/  IMAD.IADD R24, R25, 0x1, -R0 ;  /* 0x0000000119187824 */ /* 0x000fe400078e0a00 */
[----:B------:R-:W-:-:S03]  /*7ce0*/  IMAD R25, R48, 0x60, R3 ;  /* 0x0000006030197824 */ /* 0x000fc600078e0203 */
        /* <DEDUP_REMOVED lines=15> */
.L_x_287:
        /* <DEDUP_REMOVED lines=53> */
.L_x_286:
[----:B------:R-:W-:Y:S05]  /*8130*/  BSYNC.RECONVERGENT B0 ;  /* 0x0000000000007941 */ /* 0x000fea0003800200 */
.L_x_285:
[----:B------:R-:W-:Y:S01]  /*8140*/  IADD3 R54, PT, PT, -R45, R0, R47 ;  /* 0x000000002d367210 */ /* 0x000fe20007ffe12f */
[----:B------:R-:W-:Y:S01]  /*8150*/  IMAD.IADD R55, R44, 0x1, R45 ;  /* 0x000000012c377824 */ /* 0x000fe200078e022d */
[----:B------:R-:W-:Y:S01]  /*8160*/  VIADDMNMX R47, R0, 0x4, R49, PT ;  /* 0x00000004002f7846 */ /* 0x000fe20003800131 */
[----:B------:R-:W-:Y:S01]  /*8170*/  BSSY.RECONVERGENT B0, `(.L_x_288) ;  /* 0x000004a000007945 */ /* 0x000fe20003800200 */
        /* <DEDUP_REMOVED lines=49> */
.L_x_290:
        /* <DEDUP_REMOVED lines=24> */
.L_x_289:
[----:B------:R-:W-:Y:S05]  /*8610*/  BSYNC.RECONVERGENT B0 ;  /* 0x0000000000007941 */ /* 0x000fea0003800200 */
.L_x_288:
        /* <DEDUP_REMOVED lines=15> */
.L_x_292:
[----:B0-----:R-:W0:Y:S04]  /*8710*/  LDS.128 R24, [R45+0x60] ;  /* 0x000060002d187984 */ /* 0x001e280000000c00 */
[----:B------:R-:W1:Y:S04]  /*8720*/  LDS.128 R28, [R45+0x70] ;  /* 0x000070002d1c7984 */ /* 0x000e680000000c00 */
[----:B0-----:R2:W-:Y:S04]  /*8730*/  STL.64 [R1+0x60], R24 ;  /* 0x0000601801007387 */ /* 0x0015e80000100a00 */
[----:B------:R2:W-:Y:S04]  /*8740*/  STL.64 [R1+0x68], R26 ;  /* 0x0000681a01007387 */ /* 0x0005e80000100a00 */
[----:B-1----:R2:W-:Y:S04]  /*8750*/  STL.64 [R1+0x70], R28 ;  /* 0x0000701c01007387 */ /* 0x0025e80000100a00 */
[----:B------:R2:W-:Y:S02]  /*8760*/  STL.64 [R1+0x78], R30 ;  /* 0x0000781e01007387 */ /* 0x0005e40000100a00 */
.L_x_293:
[----:B------:R-:W-:Y:S05]  /*8770*/  BSYNC.RECONVERGENT B0 ;  /* 0x0000000000007941 */ /* 0x000fea0003800200 */
.L_x_291:
[C---:B------:R-:W-:Y:S01]  /*8780*/  LOP3.LUT R44, R48.reuse, 0x3f0, RZ, 0xc0, !PT ;  /* 0x000003f0302c7812 */ /* 0x040fe200078ec0ff */
[----:B------:R-:W-:Y:S01]  /*8790*/  BAR.SYNC.DEFER_BLOCKING 0x0 ;  /* 0x0000000000007b1d */ /* 0x000fe20000010000 */
[----:B0-2---:R-:W-:Y:S02]  /*87a0*/  LOP3.LUT R24, R48, 0xf, RZ, 0xc0, !PT ;  /* 0x0000000f30187812 */ /* 0x005fe400078ec0ff */
        /* <DEDUP_REMOVED lines=23> */
.L_x_296:
        /* <DEDUP_REMOVED lines=53> */
.L_x_295:
[----:B------:R-:W-:Y:S05]  /*8c70*/  BSYNC.RECONVERGENT B0 ;  /* 0x0000000000007941 */ /* 0x000fea0003800200 */
.L_x_294:
        /* <DEDUP_REMOVED lines=53> */
.L_x_299:
        /* <DEDUP_REMOVED lines=24> */
.L_x_298:
[----:B------:R-:W-:Y:S05]  /*9150*/  BSYNC.RECONVERGENT B0 ;  /* 0x0000000000007941 */ /* 0x000fea0003800200 */
.L_x_297:
        /* <DEDUP_REMOVED lines=15> */
.L_x_301:
[----:B0-----:R-:W0:Y:S04]  /*9250*/  LDS.128 R24, [R45+0x60] ;  /* 0x000060002d187984 */ /* 0x001e280000000c00 */
[----:B------:R-:W1:Y:S04]  /*9260*/  LDS.128 R28, [R45+0x70] ;  /* 0x000070002d1c7984 */ /* 0x000e680000000c00 */
[----:B0-----:R0:W-:Y:S04]  /*9270*/  STL.64 [R1+0x60], R24 ;  /* 0x0000601801007387 */ /* 0x0011e80000100a00 */
[----:B------:R0:W-:Y:S04]  /*9280*/  STL.64 [R1+0x68], R26 ;  /* 0x0000681a01007387 */ /* 0x0001e80000100a00 */
[----:B-1----:R0:W-:Y:S04]  /*9290*/  STL.64 [R1+0x70], R28 ;  /* 0x0000701c01007387 */ /* 0x0021e80000100a00 */
[----:B------:R0:W-:Y:S02]  /*92a0*/  STL.64 [R1+0x78], R30 ;  /* 0x0000781e01007387 */ /* 0x0001e40000100a00 */
.L_x_302:
[----:B------:R-:W-:Y:S05]  /*92b0*/  BSYNC.RECONVERGENT B0 ;  /* 0x0000000000007941 */ /* 0x000fea0003800200 */
.L_x_300:
        /* <DEDUP_REMOVED lines=26> */
.L_x_305:
        /* <DEDUP_REMOVED lines=53> */
.L_x_304:
[----:B------:R-:W-:Y:S05]  /*97b0*/  BSYNC.RECONVERGENT B0 ;  /* 0x0000000000007941 */ /* 0x000fea0003800200 */
.L_x_303:
        /* <DEDUP_REMOVED lines=53> */
.L_x_308:
        /* <DEDUP_REMOVED lines=24> */
.L_x_307:
[----:B------:R-:W-:Y:S05]  /*9c90*/  BSYNC.RECONVERGENT B0 ;  /* 0x0000000000007941 */ /* 0x000fea0003800200 */
.L_x_306:
        /* <DEDUP_REMOVED lines=15> */
.L_x_310:
[----:B0-----:R-:W0:Y:S04]  /*9d90*/  LDS.128 R24, [R45+0x60] ;  /* 0x000060002d187984 */ /* 0x001e280000000c00 */
[----:B------:R-:W1:Y:S04]  /*9da0*/  LDS.128 R28, [R45+0x70] ;  /* 0x000070002d1c7984 */ /* 0x000e680000000c00 */
[----:B0-----:R2:W-:Y:S04]  /*9db0*/  STL.64 [R1+0x60], R24 ;  /* 0x0000601801007387 */ /* 0x0015e80000100a00 */
[----:B------:R2:W-:Y:S04]  /*9dc0*/  STL.64 [R1+0x68], R26 ;  /* 0x0000681a01007387 */ /* 0x0005e80000100a00 */
[----:B-1----:R2:W-:Y:S04]  /*9dd0*/  STL.64 [R1+0x70], R28 ;  /* 0x0000701c01007387 */ /* 0x0025e80000100a00 */
[----:B------:R2:W-:Y:S02]  /*9de0*/  STL.64 [R1+0x78], R30 ;  /* 0x0000781e01007387 */ /* 0x0005e40000100a00 */
.L_x_311:
[----:B------:R-:W-:Y:S05]  /*9df0*/  BSYNC.RECONVERGENT B0 ;  /* 0x0000000000007941 */ /* 0x000fea0003800200 */
.L_x_309:
        /* <DEDUP_REMOVED lines=26> */
.L_x_314:
        /* <DEDUP_REMOVED lines=53> */
.L_x_313:
[----:B------:R-:W-:Y:S05]  /*a2f0*/  BSYNC.RECONVERGENT B0 ;  /* 0x0000000000007941 */ /* 0x000fea0003800200 */
.L_x_312:
        /* <DEDUP_REMOVED lines=53> */
.L_x_317:
        /* <DEDUP_REMOVED lines=24> */
.L_x_316:
[----:B------:R-:W-:Y:S05]  /*a7d0*/  BSYNC.RECONVERGENT B0 ;  /* 0x0000000000007941 */ /* 0x000fea0003800200 */
.L_x_315:
        /* <DEDUP_REMOVED lines=15> */
.L_x_319:
[----:B0-----:R-:W0:Y:S04]  /*a8d0*/  LDS.128 R24, [R45+0x60] ;  /* 0x000060002d187984 */ /* 0x001e280000000c00 */
[----:B------:R-:W1:Y:S04]  /*a8e0*/  LDS.128 R28, [R45+0x70] ;  /* 0x000070002d1c7984 */ /* 0x000e680000000c00 */
[----:B0-----:R0:W-:Y:S04]  /*a8f0*/  STL.64 [R1+0x60], R24 ;  /* 0x0000601801007387 */ /* 0x0011e80000100a00 */
[----:B------:R0:W-:Y:S04]  /*a900*/  STL.64 [R1+0x68], R26 ;  /* 0x0000681a01007387 */ /* 0x0001e80000100a00 */
[----:B-1----:R0:W-:Y:S04]  /*a910*/  STL.64 [R1+0x70], R28 ;  /* 0x0000701c01007387 */ /* 0x0021e80000100a00 */
[----:B------:R0:W-:Y:S02]  /*a920*/  STL.64 [R1+0x78], R30 ;  /* 0x0000781e01007387 */ /* 0x0001e40000100a00 */
.L_x_320:
[----:B------:R-:W-:Y:S05]  /*a930*/  BSYNC.RECONVERGENT B0 ;  /* 0x0000000000007941 */ /* 0x000fea0003800200 */
.L_x_318:
        /* <DEDUP_REMOVED lines=26> */
.L_x_323:
        /* <DEDUP_REMOVED lines=53> */
.L_x_322:
[----:B------:R-:W-:Y:S05]  /*ae30*/  BSYNC.RECONVERGENT B0 ;  /* 0x0000000000007941 */ /* 0x000fea0003800200 */
.L_x_321:
[----:B------:R-:W-:Y:S01]  /*ae40*/  IADD3 R54, PT, PT, -R45, R0, R47 ;  /* 0x000000002d367210 */ /* 0x000fe20007ffe12f */
[----:B------:R-:W-:Y:S01]  /*ae50*/  IMAD.IADD R55, R44, 0x1, R45 ;  /* 0x000000012c377824 */ /* 0x000fe200078e022d */
[----:B0-----:R-:W-:Y:S01]  /*ae60*/  VIADDMNMX R51, R0, 0x40, R49, PT ;  /* 0x0000004000337846 */ /* 0x001fe20003800131 */
[----:B------:R-:W-:Y:S01]  /*ae70*/  BSSY.RECONVERGENT B0, `(.L_x_324) ;  /* 0x000004a000007945 */ /* 0x000fe20003800200 */
[----:B------:R-:W-:Y:S01]  /*ae80*/  PLOP3.LUT P0, PT, PT, PT, PT, 0x8, 0x80 ;  /* 0x000000000080781c */ /* 0x000fe20003f0e170 */
        /* <DEDUP_REMOVED lines=48> */
.L_x_326:
        /* <DEDUP_REMOVED lines=24> */
.L_x_325:
[----:B------:R-:W-:Y:S05]  /*b310*/  BSYNC.RECONVERGENT B0 ;  /* 0x0000000000007941 */ /* 0x000fea0003800200 */
.L_x_324:
        /* <DEDUP_REMOVED lines=15> */
.L_x_328:
[----:B0-----:R-:W0:Y:S04]  /*b410*/  LDS.128 R24, [R45+0x60] ;  /* 0x000060002d187984 */ /* 0x001e280000000c00 */
[----:B------:R-:W1:Y:S04]  /*b420*/  LDS.128 R28, [R45+0x70] ;  /* 0x000070002d1c7984 */ /* 0x000e680000000c00 */
[----:B0-----:R2:W-:Y:S04]  /*b430*/  STL.64 [R1+0x60], R24 ;  /* 0x0000601801007387 */ /* 0x0015e80000100a00 */
[----:B------:R2:W-:Y:S04]  /*b440*/  STL.64 [R1+0x68], R26 ;  /* 0x0000681a01007387 */ /* 0x0005e80000100a00 */
[----:B-1----:R2:W-:Y:S04]  /*b450*/  STL.64 [R1+0x70], R28 ;  /* 0x0000701c01007387 */ /* 0x0025e80000100a00 */
[----:B------:R2:W-:Y:S02]  /*b460*/  STL.64 [R1+0x78], R30 ;  /* 0x0000781e01007387 */ /* 0x0005e40000100a00 */
.L_x_329:
[----:B------:R-:W-:Y:S05]  /*b470*/  BSYNC.RECONVERGENT B0 ;  /* 0x0000000000007941 */ /* 0x000fea0003800200 */
.L_x_327:
[C---:B------:R-:W-:Y:S01]  /*b480*/  LOP3.LUT R46, R48.reuse, 0x300, RZ, 0xc0, !PT ;  /* 0x00000300302e7812 */ /* 0x040fe200078ec0ff */
[----:B------:R-:W-:Y:S01]  /*b490*/  BAR.SYNC.DEFER_BLOCKING 0x0 ;  /* 0x0000000000007b1d */ /* 0x000fe20000010000 */
[C---:B0-2---:R-:W-:Y:S01]  /*b4a0*/  LOP3.LUT R24, R48.reuse, 0xff, RZ, 0xc0, !PT ;  /* 0x000000ff30187812 */ /* 0x045fe200078ec0ff */
[----:B------:R-:W-:Y:S01]  /*b4b0*/  IMAD R25, R48, 0x60, R3 ;  /* 0x0000006030197824 */ /* 0x000fe200078e0203 */
[-C--:B------:R-:W-:Y:S02]  /*b4c0*/  VIMNMX R46, PT, PT, R46, R49.reuse, PT ;  /* 0x000000312e2e7248 */ /* 0x080fe40003fe0100 */
[----:B------:R-:W-:Y:S01]  /*b4d0*/  VIMNMX R47, PT, PT, R24, R49, PT ;  /* 0x00000031182f7248 */ /* 0x000fe20003fe0100 */
[----:B------:R-:W-:Y:S01]  /*b4e0*/  BSSY.RECONVERGENT B0, `(.L_x_330) ;  /* 0x0000048000007945 */ /* 0x000fe20003800200 */
[----:B------:R-:W-:-:S04]  /*b4f0*/  VIADDMNMX R44, R46, 0x80, R49, PT ;  /* 0x000000802e2c7846 */ /* 0x000fc80003800131 */
[C---:B------:R-:W-:Y:S02]  /*b500*/  VIADDMNMX R0, R44.reuse, 0x80, R49, PT ;  /* 0x000000802c007846 */ /* 0x040fe40003800131 */
[C---:B------:R-:W-:Y:S02]  /*b510*/  VIADDMNMX R54, R44.reuse, -R46, R47, PT ;  /* 0x8000002e2c367246 */ /* 0x040fe4000380012f */
[----:B------:R-:W-:-:S04]  /*b520*/  IADD3 R24, PT, PT, -R44, R0, RZ ;  /* 0x000000002c187210 */ /* 0x000fc80007ffe1ff */
        /* <DEDUP_REMOVED lines=14> */
.L_x_332:
        /* <DEDUP_REMOVED lines=53> */
.L_x_331:
[----:B------:R-:W-:Y:S05]  /*b960*/  BSYNC.RECONVERGENT B0 ;  /* 0x0000000000007941 */ /* 0x000fea0003800200 */
.L_x_330:
[----:B0-----:R-:W-:Y:S01]  /*b970*/  IADD3 R53, PT, PT, -R45, R44, R47 ;  /* 0x0000002c2d357210 */ /* 0x001fe20007ffe12f */
[----:B------:R-:W-:Y:S01]  /*b980*/  IMAD.IADD R56, R46, 0x1, R45 ;  /* 0x000000012e387824 */ /* 0x000fe200078e022d */
[----:B------:R-:W-:Y:S02]  /*b990*/  BSSY.RECONVERGENT B0, `(.L_x_333) ;  /* 0x0000048000007945 */ /* 0x000fe40003800200 */
[C---:B------:R-:W-:Y:S01]  /*b9a0*/  ISETP.GE.AND P0, PT, R53.reuse, R0, PT ;  /* 0x000000003500720c */ /* 0x040fe20003f06270 */
[--C-:B------:R-:W-:Y:S02]  /*b9b0*/  IMAD R54, R56, 0x60, R3.reuse ;  /* 0x0000006038367824 */ /* 0x100fe400078e0203 */
        /* <DEDUP_REMOVED lines=46> */
.L_x_335:
        /* <DEDUP_REMOVED lines=23> */
.L_x_334:
[----:B------:R-:W-:Y:S05]  /*be10*/  BSYNC.RECONVERGENT B0 ;  /* 0x0000000000007941 */ /* 0x000fea0003800200 */
.L_x_333:
[----:B------:R-:W0:Y:S01]  /*be20*/  S2R R0, SR_TID.X ;  /* 0x0000000000007919 */ /* 0x000e220000002100 */
[----:B------:R-:W1:Y:S02]  /*be30*/  LDCU.U8 UR4, c[0x0][0x380] ;  /* 0x00007000ff0477ac */ /* 0x000e640008000000 */
[----:B-1----:R-:W-:-:S04]  /*be40*/  UPRMT UR4, UR4, 0x8880, URZ ;  /* 0x0000888004047896 */ /* 0x002fc800080000ff */
[----:B------:R-:W-:Y:S01]  /*be50*/  UISETP.NE.AND UP0, UPT, UR4, URZ, UPT ;  /* 0x000000ff0400728c */ /* 0x000fe2000bf05270 */
[----:B0-----:R-:W-:-:S04]  /*be60*/  LOP3.LUT R25, R0, 0x3e0, RZ, 0xc0, !PT ;  /* 0x000003e000197812 */ /* 0x001fc800078ec0ff */
[----:B------:R-:W-:Y:S01]  /*be70*/  LOP3.LUT R0, R25, 0x1f, R0, 0xf8, !PT ;  /* 0x0000001f19007812 */ /* 0x000fe200078ef800 */
        /* <DEDUP_REMOVED lines=21> */
[----:B------:R-:W-:-:S05]  /*bfd0*/  IADD3 R33, P0, PT, R0, UR8, RZ ;  /* 0x0000000800217c10 */ /* 0x000fca000ff1e0ff */
        /* <DEDUP_REMOVED lines=20> */
.L_x_336:
        /* <DEDUP_REMOVED lines=19> */
[----:B------:R-:W-:-:S04]  /*c250*/  IADD3 R33, P0, PT, R0, UR8, RZ ;  /* 0x0000000800217c10 */ /* 0x000fc8000ff1e0ff */
[----:B------:R-:W-:Y:S01]  /*c260*/  IADD3.X R28, PT, PT, RZ, RZ, RZ, P0, !PT ;  /* 0x000000ffff1c7210 */ /* 0x000fe200007fe4ff */
        /* <DEDUP_REMOVED lines=19> */
.L_x_337:
        /* <DEDUP_REMOVED lines=14> */
.L_x_1251:


//--------------------- .text._ZN3cub18CUB_300001_SM_10006detail6reduce28DeviceReduceSingleTileKernelINS2_10policy_hubIlyN4cuda3std3__44plusIlEEE10Policy1000EPlSC_iS9_llNS7_10__identityEEEvT0_T1_T2_T3_T4_T6_ --------------------------
	.section	.text._ZN3cub18CUB_300001_SM_10006detail6reduce28DeviceReduceSingleTileKernelINS2_10policy_hubIlyN4cuda3std3__44plusIlEEE10Policy1000EPlSC_iS9_llNS7_10__identityEEEvT0_T1_T2_T3_T4_T6_,"ax",@progbits
	.align	128
        .global         _ZN3cub18CUB_300001_SM_10006detail6reduce28DeviceReduceSingleTileKernelINS2_10policy_hubIlyN4cuda3std3__44plusIlEEE10Policy1000EPlSC_iS9_llNS7_10__identityEEEvT0_T1_T2_T3_T4_T6_
        .type           _ZN3cub18CUB_300001_SM_10006detail6reduce28DeviceReduceSingleTileKernelINS2_10policy_hubIlyN4cuda3std3__44plusIlEEE10Policy1000EPlSC_iS9_llNS7_10__identityEEEvT0_T1_T2_T3_T4_T6_,@function
        .size           _ZN3cub18CUB_300001_SM_10006detail6reduce28DeviceReduceSingleTileKernelINS2_10policy_hubIlyN4cuda3std3__44plusIlEEE10Policy1000EPlSC_iS9_llNS7_10__identityEEEvT0_T1_T2_T3_T4_T6_,(.L_x_1252 - _ZN3cub18CUB_300001_SM_10006detail6reduce28DeviceReduceSingleTileKernelINS2_10policy_hubIlyN4cuda3std3__44plusIlEEE10Policy1000EPlSC_iS9_llNS7_10__identityEEEvT0_T1_T2_T3_T4_T6_)
        .other          _ZN3cub18CUB_300001_SM_10006detail6reduce28DeviceReduceSingleTileKernelINS2_10policy_hubIlyN4cuda3std3__44plusIlEEE10Policy1000EPlSC_iS9_llNS7_10__identityEEEvT0_T1_T2_T3_T4_T6_,@"STO_CUDA_ENTRY STV_DEFAULT"
_ZN3cub18CUB_300001_SM_10006detail6reduce28DeviceReduceSingleTileKernelINS2_10policy_hubIlyN4cuda3std3__44plusIlEEE10Policy1000EPlSC_iS9_llNS7_10__identityEEEvT0_T1_T2_T3_T4_T6_:
.text._ZN3cub18CUB_300001_SM_10006detail6reduce28DeviceReduceSingleTileKernelINS2_10policy_hubIlyN4cuda3std3__44plusIlEEE10Policy1000EPlSC_iS9_llNS7_10__identityEEEvT0_T1_T2_T3_T4_T6_:
[----:B------:R-:W-:Y:S01]  /*0000*/  LDC R1, c[0x0][0x37c] ;  /* 0x0000df00ff017b82 */ /* 0x000fe20000000800 */
[----:B------:R-:W0:Y:S01]  /*0010*/  LDCU UR4, c[0x0][0x390] ;  /* 0x00007200ff0477ac */ /* 0x000e220008000800 */
[----:B------:R-:W1:Y:S01]  /*0020*/  LDCU.64 UR6, c[0x0][0x358] ;  /* 0x00006b00ff0677ac */ /* 0x000e620008000a00 */
[----:B0-----:R-:W-:-:S05]  /*0030*/  IMAD.U32 R4, RZ, RZ, UR4 ;  /* 0x00000004ff047e24 */ /* 0x001fca000f8e00ff */
[----:B------:R-:W-:-:S13]  /*0040*/  ISETP.NE.AND P0, PT, R4, RZ, PT ;  /* 0x000000ff0400720c */ /* 0x000fda0003f05270 */
[----:B-1----:R-:W-:Y:S05]  /*0050*/  @P0 BRA `(.L_x_338) ;  /* 0x00000000001c0947 */ /* 0x002fea0003800000 */
[----:B------:R-:W0:Y:S02]  /*0060*/  S2R R0, SR_TID.X ;  /* 0x0000000000007919 */ /* 0x000e240000002100 */
[----:B0-----:R-:W-:-:S13]  /*0070*/  ISETP.NE.AND P0, PT, R0, RZ, PT ;  /* 0x000000ff0000720c */ /* 0x001fda0003f05270 */
[----:B------:R-:W-:Y:S05]  /*0080*/  @P0 EXIT ;  /* 0x000000000000094d */ /* 0x000fea0003800000 */
[----:B------:R-:W0:Y:S08]  /*0090*/  LDC.64 R2, c[0x0][0x388] ;  /* 0x0000e200ff027b82 */ /* 0x000e300000000a00 */
[----:B------:R-:W0:Y:S02]  /*00a0*/  LDC.64 R4, c[0x0][0x398] ;  /* 0x0000e600ff047b82 */ /* 0x000e240000000a00 */
[----:B0-----:R-:W-:Y:S01]  /*00b0*/  STG.E.64 desc[UR6][R2.64], R4 ;  /* 0x0000000402007986 */ /* 0x001fe2000c101b06 */
[----:B------:R-:W-:Y:S05]  /*00c0*/  EXIT ;  /* 0x000000000000794d */ /* 0x000fea0003800000 */
.L_x_338:
[----:B------:R-:W-:Y:S01]  /*00d0*/  ISETP.GT.AND P0, PT, R4, 0xdff, PT ;  /* 0x00000dff0400780c */ /* 0x000fe20003f04270 */
[----:B------:R-:W-:-:S12]  /*00e0*/  BSSY.RECONVERGENT B0, `(.L_x_339) ;  /* 0x0000256000007945 */ /* 0x000fd80003800200 */
[----:B------:R-:W-:Y:S05]  /*00f0*/  @P0 BRA `(.L_x_340) ;  /* 0x00000014004c0947 */ /* 0x000fea0003800000 */
[----:B------:R-:W0:Y:S01]  /*0100*/  S2R R5, SR_TID.X ;  /* 0x0000000000057919 */ /* 0x000e220000002100 */
[----:B------:R-:W-:Y:S01]  /*0110*/  BSSY.RECONVERGENT B1, `(.L_x_341) ;  /* 0x0000009000017945 */ /* 0x000fe20003800200 */
[----:B------:R-:W-:Y:S02]  /*0120*/  CS2R R2, SRZ ;  /* 0x0000000000027805 */ /* 0x000fe4000001ff00 */
[----:B0-----:R-:W-:Y:S01]  /*0130*/  ISETP.GE.AND P0, PT, R5, R4, PT ;  /* 0x000000040500720c */ /* 0x001fe20003f06270 */
[----:B------:R-:W-:-:S12]  /*0140*/  IMAD.MOV.U32 R7, RZ, RZ, R5 ;  /* 0x000000ffff077224 */ /* 0x000fd800078e0005 */
[----:B------:R-:W-:Y:S05]  /*0150*/  @P0 BRA `(.L_x_342) ;  /* 0x0000000000100947 */ /* 0x000fea0003800000 */
[----:B------:R-:W0:Y:S02]  /*0160*/  LDC.64 R2, c[0x0][0x380] ;  /* 0x0000e000ff027b82 */ /* 0x000e240000000a00 */
[----:B0-----:R-:W-:-:S06]  /*0170*/  IMAD.WIDE.U32 R2, R5, 0x8, R2 ;  /* 0x0000000805027825 */ /* 0x001fcc00078e0002 */
[----:B------:R-:W5:Y:S01]  /*0180*/  LDG.E.64.CONSTANT R2, desc[UR6][R2.64] ;  /* 0x0000000602027981 */ /* 0x000f62000c1e9b00 */
[----:B------:R-:W-:-:S07]  /*0190*/  VIADD R7, R5, 0x200 ;  /* 0x0000020005077836 */ /* 0x000fce0000000000 */
.L_x_342:
[----:B------:R-:W-:Y:S05]  /*01a0*/  BSYNC.RECONVERGENT B1 ;  /* 0x0000000000017941 */ /* 0x000fea0003800200 */
.L_x_341:
[----:B------:R-:W-:Y:S01]  /*01b0*/  ISETP.GE.AND P0, PT, R7, R4, PT ;  /* 0x000000040700720c */ /* 0x000fe20003f06270 */
[----:B------:R-:W-:-:S12]  /*01c0*/  BSSY.RECONVERGENT B1, `(.L_x_343) ;  /* 0x0000077000017945 */ /* 0x000fd80003800200 */
[----:B------:R-:W-:Y:S05]  /*01d0*/  @P0 BRA `(.L_x_344) ;  /* 0x0000000400d40947 */ /* 0x000fea0003800000 */
[----:B------:R-:W-:Y:S01]  /*01e0*/  LOP3.LUT R9, RZ, R7, RZ, 0x33, !PT ;  /* 0x00000007ff097212 */ /* 0x000fe200078e33ff */
[----:B------:R-:W-:Y:S04]  /*01f0*/  BSSY.RECONVERGENT B2, `(.L_x_345) ;  /* 0x0000018000027945 */ /* 0x000fe80003800200 */
[----:B------:R-:W-:-:S05]  /*0200*/  IMAD.IADD R0, R9, 0x1, R4 ;  /* 0x0000000109007824 */ /* 0x000fca00078e0204 */
[C---:B------:R-:W-:Y:S02]  /*0210*/  LOP3.LUT R6, R0.reuse, 0x600, RZ, 0xc0, !PT ;  /* 0x0000060000067812 */ /* 0x040fe400078ec0ff */
[----:B------:R-:W-:Y:S02]  /*0220*/  ISETP.GE.U32.AND P1, PT, R0, 0x600, PT ;  /* 0x000006000000780c */ /* 0x000fe40003f26070 */
[----:B------:R-:W-:-:S13]  /*0230*/  ISETP.NE.AND P0, PT, R6, 0x600, PT ;  /* 0x000006000600780c */ /* 0x000fda0003f05270 */
[----:B------:R-:W-:Y:S05]  /*0240*/  @!P0 BRA `(.L_x_346) ;  /* 0x0000000000488947 */ /* 0x000fea0003800000 */
[----:B------:R-:W0:Y:S01]  /*0250*/  LDC.64 R8, c[0x0][0x380] ;  /* 0x0000e000ff087b82 */ /* 0x000e220000000a00 */
[----:B------:R-:W-:-:S04]  /*0260*/  LEA.HI R0, R0, 0x1, RZ, 0x17 ;  /* 0x0000000100007811 */ /* 0x000fc800078fb8ff */
[----:B------:R-:W-:-:S05]  /*0270*/  LOP3.LUT R0, R0, 0x3, RZ, 0xc0, !PT ;  /* 0x0000000300007812 */ /* 0x000fca00078ec0ff */
[----:B------:R-:W-:Y:S02]  /*0280*/  IMAD.MOV R0, RZ, RZ, -R0 ;  /* 0x000000ffff007224 */ /* 0x000fe400078e0a00 */
[----:B0-----:R-:W-:-:S04]  /*0290*/  IMAD.WIDE.U32 R8, R7, 0x8, R8 ;  /* 0x0000000807087825 */ /* 0x001fc800078e0008 */
[----:B------:R-:W-:Y:S02]  /*02a0*/  IMAD.MOV.U32 R6, RZ, RZ, R8 ;  /* 0x000000ffff067224 */ /* 0x000fe400078e0008 */
[----:B------:R-:W-:-:S07]  /*02b0*/  IMAD.MOV.U32 R11, RZ, RZ, R9 ;  /* 0x000000ffff0b7224 */ /* 0x000fce00078e0009 */
.L_x_347:
[----:B------:R-:W-:Y:S02]  /*02c0*/  IMAD.MOV.U32 R8, RZ, RZ, R6 ;  /* 0x000000ffff087224 */ /* 0x000fe400078e0006 */
[----:B------:R-:W-:-:S06]  /*02d0*/  IMAD.MOV.U32 R9, RZ, RZ, R11 ;  /* 0x000000ffff097224 */ /* 0x000fcc00078e000b */
[----:B------:R-:W2:Y:S01]  /*02e0*/  LDG.E.64.CONSTANT R8, desc[UR6][R8.64] ;  /* 0x0000000608087981 */ /* 0x000ea2000c1e9b00 */
[----:B------:R-:W-:Y:S01]  /*02f0*/  VIADD R0, R0, 0x1 ;  /* 0x0000000100007836 */ /* 0x000fe20000000000 */
[----:B------:R-:W-:Y:S01]  /*0300*/  IADD3 R6, P3, PT, R6, 0x1000, RZ ;  /* 0x0000100006067810 */ /* 0x000fe20007f7e0ff */
[----:B------:R-:W-:-:S03]  /*0310*/  VIADD R7, R7, 0x200 ;  /* 0x0000020007077836 */ /* 0x000fc60000000000 */
[----:B------:R-:W-:Y:S01]  /*0320*/  ISETP.NE.AND P0, PT, R0, RZ, PT ;  /* 0x000000ff0000720c */ /* 0x000fe20003f05270 */
[----:B------:R-:W-:Y:S01]  /*0330*/  IMAD.X R11, RZ, RZ, R11, P3 ;  /* 0x000000ffff0b7224 */ /* 0x000fe200018e060b */
[----:B--2--5:R-:W-:-:S05]  /*0340*/  IADD3 R2, P2, PT, R8, R2, RZ ;  /* 0x0000000208027210 */ /* 0x024fca0007f5e0ff */
[----:B------:R-:W-:-:S06]  /*0350*/  IMAD.X R3, R9, 0x1, R3, P2 ;  /* 0x0000000109037824 */ /* 0x000fcc00010e0603 */
[----:B------:R-:W-:Y:S05]  /*0360*/  @P0 BRA `(.L_x_347) ;  /* 0xfffffffc00d40947 */ /* 0x000fea000383ffff */
.L_x_346:
[----:B------:R-:W-:Y:S05]  /*0370*/  BSYNC.RECONVERGENT B2 ;  /* 0x0000000000027941 */ /* 0x000fea0003800200 */
.L_x_345:
[----:B------:R-:W-:Y:S05]  /*0380*/  @!P1 BRA `(.L_x_344) ;  /* 0x0000000400689947 */ /* 0x000fea0003800000 */
[----:B------:R-:W-:Y:S01]  /*0390*/  IMAD.IADD R0, R4, 0x1, -R7 ;  /* 0x0000000104007824 */ /* 0x000fe200078e0a07 */
[----:B------:R-:W-:Y:S01]  /*03a0*/  BSSY.RECONVERGENT B2, `(.L_x_348) ;  /* 0x0000031000027945 */ /* 0x000fe20003800200 */
[----:B------:R-:W-:-:S03]  /*03b0*/  PLOP3.LUT P0, PT, PT, PT, PT, 0x80, 0x8 ;  /* 0x000000000008781c */ /* 0x000fc60003f0f070 */
[----:B------:R-:W-:-:S13]  /*03c0*/  ISETP.GT.AND P1, PT, R0, 0x1800, PT ;  /* 0x000018000000780c */ /* 0x000fda0003f24270 */
[----:B------:R-:W-:Y:S05]  /*03d0*/  @!P1 BRA `(.L_x_349) ;  /* 0x0000000000b49947 */ /* 0x000fea0003800000 */
[----:B------:R-:W-:Y:S01]  /*03e0*/  PLOP3.LUT P0, PT, PT, PT, PT, 0x8, 0x80 ;  /* 0x000000000080781c */ /* 0x000fe20003f0e170 */
[----:B------:R-:W-:-:S12]  /*03f0*/  VIADD R0, R4, 0xffffe800 ;  /* 0xffffe80004007836 */ /* 0x000fd80000000000 */
.L_x_350:
[----:B------:R-:W0:Y:S01]  /*0400*/  LDC.64 R44, c[0x0][0x380] ;  /* 0x0000e000ff2c7b82 */ /* 0x000e220000000a00 */
[C---:B------:R-:W-:Y:S02]  /*0410*/  VIADD R41, R7.reuse, 0x800 ;  /* 0x0000080007297836 */ /* 0x040fe40000000000 */
[C---:B------:R-:W-:Y:S02]  /*0420*/  VIADD R43, R7.reuse, 0x1000 ;  /* 0x00001000072b7836 */ /* 0x040fe40000000000 */
[----:B0-----:R-:W-:-:S05]  /*0430*/  IMAD.WIDE R28, R7, 0x8, R44 ;  /* 0x00000008071c7825 */ /* 0x001fca00078e022c */
[----:B------:R-:W2:Y:S01]  /*0440*/  LDG.E.64.CONSTANT R8, desc[UR6][R28.64] ;  /* 0x000000061c087981 */ /* 0x000ea2000c1e9b00 */
[----:B------:R-:W-:-:S03]  /*0450*/  IMAD.WIDE R40, R41, 0x8, R44 ;  /* 0x0000000829287825 */ /* 0x000fc600078e022c */
[----:B------:R-:W2:Y:S04]  /*0460*/  LDG.E.64.CONSTANT R10, desc[UR6][R28.64+0x1000] ;  /* 0x001000061c0a7981 */ /* 0x000ea8000c1e9b00 */
[----:B------:R-:W3:Y:S04]  /*0470*/  LDG.E.64.CONSTANT R12, desc[UR6][R28.64+0x2000] ;  /* 0x002000061c0c7981 */ /* 0x000ee8000c1e9b00 */
[----:B------:R-:W3:Y:S01]  /*0480*/  LDG.E.64.CONSTANT R14, desc[UR6][R28.64+0x3000] ;  /* 0x003000061c0e7981 */ /* 0x000ee2000c1e9b00 */
[----:B------:R-:W-:-:S03]  /*0490*/  IMAD.WIDE R42, R43, 0x8, R44 ;  /* 0x000000082b2a7825 */ /* 0x000fc600078e022c */
[----:B------:R-:W4:Y:S04]  /*04a0*/  LDG.E.64.CONSTANT R16, desc[UR6][R40.64] ;  /* 0x0000000628107981 */ /* 0x000f28000c1e9b00 */
[----:B------:R-:W4:Y:S04]  /*04b0*/  LDG.E.64.CONSTANT R18, desc[UR6][R40.64+0x1000] ;  /* 0x0010000628127981 */ /* 0x000f28000c1e9b00 */
[----:B------:R-:W4:Y:S04]  /*04c0*/  LDG.E.64.CONSTANT R20, desc[UR6][R40.64+0x2000] ;  /* 0x0020000628147981 */ /* 0x000f28000c1e9b00 */
[----:B------:R2:W4:Y:S01]  /*04d0*/  LDG.E.64.CONSTANT R26, desc[UR6][R40.64+0x3000] ;  /* 0x00300006281a7981 */ /* 0x000522000c1e9b00 */
[----:B------:R-:W-:-:S03]  /*04e0*/  VIADD R31, R7, 0x1800 ;  /* 0x00001800071f7836 */ /* 0x000fc60000000000 */
[----:B------:R-:W4:Y:S04]  /*04f0*/  LDG.E.64.CONSTANT R24, desc[UR6][R42.64] ;  /* 0x000000062a187981 */ /* 0x000f28000c1e9b00 */
[----:B------:R-:W4:Y:S01]  /*0500*/  LDG.E.64.CONSTANT R22, desc[UR6][R42.64+0x1000] ;  /* 0x001000062a167981 */ /* 0x000f22000c1e9b00 */
[----:B------:R-:W-:-:S03]  /*0510*/  IMAD.WIDE R44, R31, 0x8, R44 ;  /* 0x000000081f2c7825 */ /* 0x000fc600078e022c */
[----:B------:R-:W4:Y:S04]  /*0520*/  LDG.E.64.CONSTANT R28, desc[UR6][R42.64+0x2000] ;  /* 0x002000062a1c7981 */ /* 0x000f28000c1e9b00 */
[----:B------:R-:W4:Y:S04]  /*0530*/  LDG.E.64.CONSTANT R36, desc[UR6][R42.64+0x3000] ;  /* 0x003000062a247981 */ /* 0x000f28000c1e9b00 */
[----:B------:R-:W4:Y:S04]  /*0540*/  LDG.E.64.CONSTANT R34, desc[UR6][R44.64] ;  /* 0x000000062c227981 */ /* 0x000f28000c1e9b00 */
[----:B------:R-:W4:Y:S04]  /*0550*/  LDG.E.64.CONSTANT R32, desc[UR6][R44.64+0x1000] ;  /* 0x001000062c207981 */ /* 0x000f28000c1e9b00 */
[----:B------:R-:W4:Y:S04]  /*0560*/  LDG.E.64.CONSTANT R30, desc[UR6][R44.64+0x2000] ;  /* 0x002000062c1e7981 */ /* 0x000f28000c1e9b00 */
[----:B------:R-:W4:Y:S01]  /*0570*/  LDG.E.64.CONSTANT R38, desc[UR6][R44.64+0x3000] ;  /* 0x003000062c267981 */ /* 0x000f22000c1e9b00 */
[----:B------:R-:W-:Y:S01]  /*0580*/  VIADD R7, R7, 0x2000 ;  /* 0x0000200007077836 */ /* 0x000fe20000000000 */
[----:B--2--5:R-:W-:-:S04]  /*0590*/  IADD3 R41, P1, P2, R10, R8, R2 ;  /* 0x000000080a297210 */ /* 0x024fc80007a3e002 */
[----:B------:R-:W-:Y:S02]  /*05a0*/  IADD3.X R9, PT, PT, R11, R9, R3, P1, P2 ;  /* 0x000000090b097210 */ /* 0x000fe40000fe4403 */
[----:B---3--:R-:W-:-:S04]  /*05b0*/  IADD3 R41, P3, P4, R14, R12, R41 ;  /* 0x0000000c0e297210 */ /* 0x008fc80007c7e029 */
[----:B------:R-:W-:Y:S02]  /*05c0*/  IADD3.X R13, PT, PT, R15, R13, R9, P3, P4 ;  /* 0x0000000d0f0d7210 */ /* 0x000fe40001fe8409 */
[----:B----4-:R-:W-:-:S04]  /*05d0*/  IADD3 R3, P1, P2, R18, R16, R41 ;  /* 0x0000001012037210 */ /* 0x010fc80007a3e029 */
[----:B------:R-:W-:Y:S02]  /*05e0*/  IADD3.X R17, PT, PT, R19, R17, R13, P1, P2 ;  /* 0x0000001113117210 */ /* 0x000fe40000fe440d */
[----:B------:R-:W-:-:S04]  /*05f0*/  IADD3 R3, P3, P4, R26, R20, R3 ;  /* 0x000000141a037210 */ /* 0x000fc80007c7e003 */
[----:B------:R-:W-:Y:S02]  /*0600*/  IADD3.X R21, PT, PT, R27, R21, R17, P3, P4 ;  /* 0x000000151b157210 */ /* 0x000fe40001fe8411 */
[----:B------:R-:W-:-:S04]  /*0610*/  IADD3 R3, P1, P2, R22, R24, R3 ;  /* 0x0000001816037210 */ /* 0x000fc80007a3e003 */
[----:B------:R-:W-:Y:S02]  /*0620*/  IADD3.X R23, PT, PT, R23, R25, R21, P1, P2 ;  /* 0x0000001917177210 */ /* 0x000fe40000fe4415 */
[----:B------:R-:W-:-:S04]  /*0630*/  IADD3 R3, P3, P4, R36, R28, R3 ;  /* 0x0000001c24037210 */ /* 0x000fc80007c7e003 */
[----:B------:R-:W-:Y:S02]  /*0640*/  IADD3.X R29, PT, PT, R37, R29, R23, P3, P4 ;  /* 0x0000001d251d7210 */ /* 0x000fe40001fe8417 */
[----:B------:R-:W-:Y:S02]  /*0650*/  ISETP.GE.AND P3, PT, R7, R0, PT ;  /* 0x000000000700720c */ /* 0x000fe40003f66270 */
[----:B------:R-:W-:-:S04]  /*0660*/  IADD3 R3, P2, P1, R32, R34, R3 ;  /* 0x0000002220037210 */ /* 0x000fc8000795e003 */
[----:B------:R-:W-:Y:S02]  /*0670*/  IADD3 R2, P4, P5, R38, R30, R3 ;  /* 0x0000001e26027210 */ /* 0x000fe40007d9e003 */
[----:B------:R-:W-:-:S04]  /*0680*/  IADD3.X R3, PT, PT, R33, R35, R29, P2, P1 ;  /* 0x0000002321037210 */ /* 0x000fc800017e241d */
[----:B------:R-:W-:Y:S01]  /*0690*/  IADD3.X R3, PT, PT, R39, R31, R3, P4, P5 ;  /* 0x0000001f27037210 */ /* 0x000fe200027ea403 */
[----:B------:R-:W-:Y:S06]  /*06a0*/  @!P3 BRA `(.L_x_350) ;  /* 0xfffffffc0054b947 */ /* 0x000fec000383ffff */
.L_x_349:
[----:B------:R-:W-:Y:S05]  /*06b0*/  BSYNC.RECONVERGENT B2 ;  /* 0x0000000000027941 */ /* 0x000fea0003800200 */
.L_x_348:
[----:B------:R-:W-:Y:S01]  /*06c0*/  IMAD.IADD R0, R4, 0x1, -R7 ;  /* 0x0000000104007824 */ /* 0x000fe200078e0a07 */
[----:B------:R-:W-:Y:S04]  /*06d0*/  BSSY.RECONVERGENT B2, `(.L_x_351) ;  /* 0x0000019000027945 */ /* 0x000fe80003800200 */
[----:B------:R-:W-:-:S13]  /*06e0*/  ISETP.GT.AND P1, PT, R0, 0x800, PT ;  /* 0x000008000000780c */ /* 0x000fda0003f24270 */
[----:B------:R-:W-:Y:S05]  /*06f0*/  @!P1 BRA `(.L_x_352) ;  /* 0x0000000000589947 */ /* 0x000fea0003800000 */
[----:B------:R-:W0:Y:S01]  /*0700*/  LDC.64 R18, c[0x0][0x380] ;  /* 0x0000e000ff127b82 */ /* 0x000e220000000a00 */
[C---:B------:R-:W-:Y:S02]  /*0710*/  VIADD R15, R7.reuse, 0x800 ;  /* 0x00000800070f7836 */ /* 0x040fe40000000000 */
[----:B0-----:R-:W-:-:S05]  /*0720*/  IMAD.WIDE R8, R7, 0x8, R18 ;  /* 0x0000000807087825 */ /* 0x001fca00078e0212 */
[----:B------:R-:W2:Y:S01]  /*0730*/  LDG.E.64.CONSTANT R10, desc[UR6][R8.64] ;  /* 0x00000006080a7981 */ /* 0x000ea2000c1e9b00 */
[----:B------:R-:W-:-:S03]  /*0740*/  IMAD.WIDE R18, R15, 0x8, R18 ;  /* 0x000000080f127825 */ /* 0x000fc600078e0212 */
[----:B------:R-:W2:Y:S04]  /*0750*/  LDG.E.64.CONSTANT R12, desc[UR6][R8.64+0x1000] ;  /* 0x00100006080c7981 */ /* 0x000ea8000c1e9b00 */
[----:B------:R-:W3:Y:S04]  /*0760*/  LDG.E.64.CONSTANT R14, desc[UR6][R8.64+0x2000] ;  /* 0x00200006080e7981 */ /* 0x000ee8000c1e9b00 */
[----:B------:R-:W3:Y:S04]  /*0770*/  LDG.E.64.CONSTANT R16, desc[UR6][R8.64+0x3000] ;  /* 0x0030000608107981 */ /* 0x000ee8000c1e9b00 */
[----:B------:R-:W4:Y:S04]  /*0780*/  LDG.E.64.CONSTANT R20, desc[UR6][R18.64] ;  /* 0x0000000612147981 */ /* 0x000f28000c1e9b00 */
[----:B------:R-:W4:Y:S04]  /*0790*/  LDG.E.64.CONSTANT R22, desc[UR6][R18.64+0x1000] ;  /* 0x0010000612167981 */ /* 0x000f28000c1e9b00 */
[----:B------:R-:W4:Y:S04]  /*07a0*/  LDG.E.64.CONSTANT R24, desc[UR6][R18.64+0x2000] ;  /* 0x0020000612187981 */ /* 0x000f28000c1e9b00 */
[----:B------:R-:W4:Y:S01]  /*07b0*/  LDG.E.64.CONSTANT R26, desc[UR6][R18.64+0x3000] ;  /* 0x00300006121a7981 */ /* 0x000f22000c1e9b00 */
[----:B------:R-:W-:Y:S01]  /*07c0*/  VIADD R7, R7, 0x1000 ;  /* 0x0000100007077836 */ /* 0x000fe20000000000 */
[----:B--2--5:R-:W-:-:S04]  /*07d0*/  IADD3 R29, P0, P1, R12, R10, R2 ;  /* 0x0000000a0c1d7210 */ /* 0x024fc8000791e002 */
[----:B------:R-:W-:Y:S02]  /*07e0*/  IADD3.X R11, PT, PT, R13, R11, R3, P0, P1 ;  /* 0x0000000b0d0b7210 */ /* 0x000fe400007e2403 */
[----:B------:R-:W-:Y:S02]  /*07f0*/  PLOP3.LUT P0, PT, PT, PT, PT, 0x8, 0x80 ;  /* 0x000000000080781c */ /* 0x000fe40003f0e170 */
[----:B---3--:R-:W-:-:S04]  /*0800*/  IADD3 R29, P2, P3, R16, R14, R29 ;  /* 0x0000000e101d7210 */ /* 0x008fc80007b5e01d */
[----:B------:R-:W-:Y:S02]  /*0810*/  IADD3.X R15, PT, PT, R17, R15, R11, P2, P3 ;  /* 0x0000000f110f7210 */ /* 0x000fe400017e640b */
[----:B----4-:R-:W-:-:S04]  /*0820*/  IADD3 R3, P1, P4, R22, R20, R29 ;  /* 0x0000001416037210 */ /* 0x010fc80007c3e01d */
[----:B------:R-:W-:Y:S02]  /*0830*/  IADD3 R2, P2, P3, R26, R24, R3 ;  /* 0x000000181a027210 */ /* 0x000fe40007b5e003 */
[----:B------:R-:W-:-:S04]  /*0840*/  IADD3.X R3, PT, PT, R23, R21, R15, P1, P4 ;  /* 0x0000001517037210 */ /* 0x000fc80000fe840f */
[----:B------:R-:W-:-:S07]  /*0850*/  IADD3.X R3, PT, PT, R27, R25, R3, P2, P3 ;  /* 0x000000191b037210 */ /* 0x000fce00017e6403 */
.L_x_352:
[----:B------:R-:W-:Y:S05]  /*0860*/  BSYNC.RECONVERGENT B2 ;  /* 0x0000000000027941 */ /* 0x000fea0003800200 */
.L_x_351:
[----:B------:R-:W-:-:S13]  /*0870*/  ISETP.LT.OR P0, PT, R7, R4, P0 ;  /* 0x000000040700720c */ /* 0x000fda0000701670 */
[----:B------:R-:W-:Y:S05]  /*0880*/  @!P0 BRA `(.L_x_344) ;  /* 0x0000000000288947 */ /* 0x000fea0003800000 */
[----:B------:R-:W0:Y:S02]  /*0890*/  LDC.64 R8, c[0x0][0x380] ;  /* 0x0000e000ff087b82 */ /* 0x000e240000000a00 */
[----:B0-----:R-:W-:-:S05]  /*08a0*/  IMAD.WIDE R6, R7, 0x8, R8 ;  /* 0x0000000807067825 */ /* 0x001fca00078e0208 */
[----:B------:R-:W2:Y:S04]  /*08b0*/  LDG.E.64.CONSTANT R8, desc[UR6][R6.64] ;  /* 0x0000000606087981 */ /* 0x000ea8000c1e9b00 */
[----:B------:R-:W2:Y:S04]  /*08c0*/  LDG.E.64.CONSTANT R10, desc[UR6][R6.64+0x1000] ;  /* 0x00100006060a7981 */ /* 0x000ea8000c1e9b00 */
[----:B------:R-:W3:Y:S04]  /*08d0*/  LDG.E.64.CONSTANT R12, desc[UR6][R6.64+0x2000] ;  /* 0x00200006060c7981 */ /* 0x000ee8000c1e9b00 */
[----:B------:R-:W3:Y:S01]  /*08e0*/  LDG.E.64.CONSTANT R14, desc[UR6][R6.64+0x3000] ;  /* 0x00300006060e7981 */ /* 0x000ee2000c1e9b00 */
[----:B--2--5:R-:W-:-:S04]  /*08f0*/  IADD3 R17, P0, P1, R10, R8, R2 ;  /* 0x000000080a117210 */ /* 0x024fc8000791e002 */
[----:B------:R-:W-:Y:S02]  /*0900*/  IADD3.X R3, PT, PT, R11, R9, R3, P0, P1 ;  /* 0x000000090b037210 */ /* 0x000fe400007e2403 */
[----:B---3--:R-:W-:-:S04]  /*0910*/  IADD3 R2, P2, P3, R14, R12, R17 ;  /* 0x0000000c0e027210 */ /* 0x008fc80007b5e011 */
[----:B------:R-:W-:-:S09]  /*0920*/  IADD3.X R3, PT, PT, R15, R13, R3, P2, P3 ;  /* 0x0000000d0f037210 */ /* 0x000fd200017e6403 */
.L_x_344:
[----:B------:R-:W-:Y:S05]  /*0930*/  BSYNC.RECONVERGENT B1 ;  /* 0x0000000000017941 */ /* 0x000fea0003800200 */
.L_x_343:
[----:B------:R-:W-:-:S13]  /*0940*/  ISETP.GE.AND P0, PT, R4, 0x200, PT ;  /* 0x000002000400780c */ /* 0x000fda0003f06270 */
[----:B------:R-:W-:Y:S05]  /*0950*/  @!P0 BRA `(.L_x_353) ;  /* 0x00000004002c8947 */ /* 0x000fea0003800000 */
[----:B------:R-:W0:Y:S01]  /*0960*/  S2R R8, SR_LANEID ;  /* 0x0000000000087919 */ /* 0x000e220000000000 */
[----:B-----5:R-:W1:Y:S04]  /*0970*/  SHFL.DOWN PT, R0, R2, 0x1, 0x1f ;  /* 0x08201f0002007f89 */ /* 0x020e6800000e0000 */
[----:B------:R-:W2:Y:S01]  /*0980*/  SHFL.DOWN PT, R4, R3, 0x1, 0x1f ;  /* 0x08201f0003047f89 */ /* 0x000ea200000e0000 */
[----:B0-----:R-:W-:-:S04]  /*0990*/  ISETP.GT.AND P0, PT, R8, 0x1e, PT ;  /* 0x0000001e0800780c */ /* 0x001fc80003f04270 */
[----:B-1----:R-:W-:Y:S02]  /*09a0*/  SEL R9, R0, RZ, !P0 ;  /* 0x000000ff00097207 */ /* 0x002fe40004000000 */
[----:B--2---:R-:W-:Y:S02]  /*09b0*/  SEL R4, R4, RZ, !P0 ;  /* 0x000000ff04047207 */ /* 0x004fe40004000000 */
[----:B------:R-:W-:-:S05]  /*09c0*/  IADD3 R9, P0, PT, R2, R9, RZ ;  /* 0x0000000902097210 */ /* 0x000fca0007f1e0ff */
[----:B------:R-:W-:Y:S01]  /*09d0*/  IMAD.X R6, R3, 0x1, R4, P0 ;  /* 0x0000000103067824 */ /* 0x000fe200000e0604 */
[----:B------:R-:W0:Y:S01]  /*09e0*/  SHFL.DOWN PT, R0, R9, 0x2, 0x1f ;  /* 0x08401f0009007f89 */ /* 0x000e2200000e0000 */
[----:B------:R-:W-:-:S03]  /*09f0*/  ISETP.GT.AND P0, PT, R8, 0x1d, PT ;  /* 0x0000001d0800780c */ /* 0x000fc60003f04270 */
[----:B------:R-:W1:Y:S01]  /*0a00*/  SHFL.DOWN PT, R4, R6, 0x2, 0x1f ;  /* 0x08401f0006047f89 */ /* 0x000e6200000e0000 */
[----:B0-----:R-:W-:-:S04]  /*0a10*/  SEL R0, R0, RZ, !P0 ;  /* 0x000000ff00007207 */ /* 0x001fc80004000000 */
[----:B------:R-:W-:Y:S02]  /*0a20*/  IADD3 R7, P1, PT, R0, R9, RZ ;  /* 0x0000000900077210 */ /* 0x000fe40007f3e0ff */
[----:B-1----:R-:W-:Y:S02]  /*0a30*/  SEL R3, R4, RZ, !P0 ;  /* 0x000000ff04037207 */ /* 0x002fe40004000000 */
[----:B------:R-:W-:Y:S01]  /*0a40*/  ISETP.GT.AND P0, PT, R8, 0x1b, PT ;  /* 0x0000001b0800780c */ /* 0x000fe20003f04270 */
[----:B------:R-:W0:Y:S02]  /*0a50*/  SHFL.DOWN PT, R0, R7, 0x4, 0x1f ;  /* 0x08801f0007007f89 */ /* 0x000e2400000e0000 */
[----:B------:R-:W-:-:S05]  /*0a60*/  IMAD.X R3, R3, 0x1, R6, P1 ;  /* 0x0000000103037824 */ /* 0x000fca00008e0606 */
[----:B------:R-:W1:Y:S01]  /*0a70*/  SHFL.DOWN PT, R2, R3, 0x4, 0x1f ;  /* 0x08801f0003027f89 */ /* 0x000e6200000e0000 */
[----:B0-----:R-:W-:-:S04]  /*0a80*/  SEL R0, R0, RZ, !P0 ;  /* 0x000000ff00007207 */ /* 0x001fc80004000000 */
[----:B------:R-:W-:Y:S02]  /*0a90*/  IADD3 R11, P1, PT, R0, R7, RZ ;  /* 0x00000007000b7210 */ /* 0x000fe40007f3e0ff */
[----:B-1----:R-:W-:-:S03]  /*0aa0*/  SEL R2, R2, RZ, !P0 ;  /* 0x000000ff02027207 */ /* 0x002fc60004000000 */
[----:B------:R-:W0:Y:S01]  /*0ab0*/  SHFL.DOWN PT, R0, R11, 0x8, 0x1f ;  /* 0x09001f000b007f89 */ /* 0x000e2200000e0000 */
[----:B------:R-:W-:Y:S01]  /*0ac0*/  ISETP.GT.AND P0, PT, R8, 0x17, PT ;  /* 0x000000170800780c */ /* 0x000fe20003f04270 */
[----:B------:R-:W-:Y:S01]  /*0ad0*/  IMAD.X R13, R2, 0x1, R3, P1 ;  /* 0x00000001020d7824 */ /* 0x000fe200008e0603 */
[----:B------:R-:W-:-:S04]  /*0ae0*/  ISETP.NE.AND P1, PT, R8, RZ, PT ;  /* 0x000000ff0800720c */ /* 0x000fc80003f25270 */
[----:B------:R-:W1:Y:S09]  /*0af0*/  SHFL.DOWN PT, R2, R13, 0x8, 0x1f ;  /* 0x09001f000d027f89 */ /* 0x000e7200000e0000 */
[----:B------:R-:W2:Y:S01]  /*0b00*/  @!P1 S2R R7, SR_CgaCtaId ;  /* 0x0000000000079919 */ /* 0x000ea20000008800 */
[----:B0-----:R-:W-:-:S04]  /*0b10*/  SEL R0, R0, RZ, !P0 ;  /* 0x000000ff00007207 */ /* 0x001fc80004000000 */
[----:B------:R-:W-:Y:S02]  /*0b20*/  IADD3 R9, P2, PT, R0, R11, RZ ;  /* 0x0000000b00097210 */ /* 0x000fe40007f5e0ff */
[----:B-1----:R-:W-:-:S03]  /*0b30*/  SEL R2, R2, RZ, !P0 ;  /* 0x000000ff02027207 */ /* 0x002fc60004000000 */
[----:B------:R-:W0:Y:S01]  /*0b40*/  SHFL.DOWN PT, R0, R9, 0x10, 0x1f ;  /* 0x0a001f0009007f89 */ /* 0x000e2200000e0000 */
[----:B------:R-:W-:Y:S01]  /*0b50*/  ISETP.GT.AND P0, PT, R8, 0xf, PT ;  /* 0x0000000f0800780c */ /* 0x000fe20003f04270 */
[----:B------:R-:W-:Y:S01]  /*0b60*/  IMAD.X R6, R2, 0x1, R13, P2 ;  /* 0x0000000102067824 */ /* 0x000fe200010e060d */
[----:B------:R-:W-:-:S04]  /*0b70*/  @!P1 MOV R2, 0x400 ;  /* 0x0000040000029802 */ /* 0x000fc80000000f00 */
[----:B------:R-:W1:Y:S01]  /*0b80*/  SHFL.DOWN PT, R3, R6, 0x10, 0x1f ;  /* 0x0a001f0006037f89 */ /* 0x000e6200000e0000 */
[----:B--2---:R-:W-:Y:S02]  /*0b90*/  @!P1 LEA R7, R7, R2, 0x18 ;  /* 0x0000000207079211 */ /* 0x004fe400078ec0ff */
[----:B0-----:R-:W-:Y:S02]  /*0ba0*/  SEL R4, R0, RZ, !P0 ;  /* 0x000000ff00047207 */ /* 0x001fe40004000000 */
[----:B------:R-:W-:Y:S02]  /*0bb0*/  @!P1 SHF.R.U32.HI R0, RZ, 0x2, R5 ;  /* 0x00000002ff009819 */ /* 0x000fe40000011605 */
[----:B------:R-:W-:Y:S02]  /*0bc0*/  IADD3 R2, P2, PT, R4, R9, RZ ;  /* 0x0000000904027210 */ /* 0x000fe40007f5e0ff */
[----:B------:R-:W-:Y:S02]  /*0bd0*/  @!P1 LOP3.LUT R0, R0, 0xf8, RZ, 0xc0, !PT ;  /* 0x000000f800009812 */ /* 0x000fe400078ec0ff */
[----:B-1----:R-:W-:-:S02]  /*0be0*/  SEL R3, R3, RZ, !P0 ;  /* 0x000000ff03037207 */ /* 0x002fc40004000000 */
[----:B------:R-:W-:Y:S01]  /*0bf0*/  ISETP.NE.AND P0, PT, R5, RZ, PT ;  /* 0x000000ff0500720c */ /* 0x000fe20003f05270 */
[----:B------:R-:W-:Y:S02]  /*0c00*/  @!P1 IMAD.IADD R7, R0, 0x1, R7 ;  /* 0x0000000100079824 */ /* 0x000fe400078e0207 */
[----:B------:R-:W-:-:S05]  /*0c10*/  IMAD.X R3, R3, 0x1, R6, P2 ;  /* 0x0000000103037824 */ /* 0x000fca00010e0606 */
[----:B------:R2:W-:Y:S01]  /*0c20*/  @!P1 STS.64 [R7+0x10], R2 ;  /* 0x0000100207009388 */ /* 0x0005e20000000a00 */
[----:B------:R-:W-:Y:S06]  /*0c30*/  BAR.SYNC.DEFER_BLOCKING 0x0 ;  /* 0x0000000000007b1d */ /* 0x000fec0000010000 */
[----:B------:R-:W-:Y:S05]  /*0c40*/  @P0 BRA `(.L_x_354) ;  /* 0x00000018007c0947 */ /* 0x000fea0003800000 */
[----:B------:R-:W0:Y:S01]  /*0c50*/  S2UR UR5, SR_CgaCtaId ;  /* 0x00000000000579c3 */ /* 0x000e220000008800 */
[----:B------:R-:W-:Y:S02]  /*0c60*/  UMOV UR4, 0x400 ;  /* 0x0000040000047882 */ /* 0x000fe40000000000 */
[----:B0-----:R-:W-:-:S09]  /*0c70*/  ULEA UR4, UR5, UR4, 0x18 ;  /* 0x0000000405047291 */ /* 0x001fd2000f8ec0ff */
[----:B------:R-:W-:Y:S04]  /*0c80*/  LDS.64 R32, [UR4+0x18] ;  /* 0x00001804ff207984 */ /* 0x000fe80008000a00 */
[----:B------:R-:W0:Y:S04]  /*0c90*/  LDS.128 R28, [UR4+0x20] ;  /* 0x00002004ff1c7984 */ /* 0x000e280008000c00 */
[----:B------:R-:W1:Y:S04]  /*0ca0*/  LDS.128 R24, [UR4+0x30] ;  /* 0x00003004ff187984 */ /* 0x000e680008000c00 */
[----:B------:R-:W3:Y:S04]  /*0cb0*/  LDS.128 R20, [UR4+0x40] ;  /* 0x00004004ff147984 */ /* 0x000ee80008000c00 */
[----:B------:R-:W4:Y:S04]  /*0cc0*/  LDS.128 R16, [UR4+0x50] ;  /* 0x00005004ff107984 */ /* 0x000f280008000c00 */
[----:B------:R-:W5:Y:S04]  /*0cd0*/  LDS.128 R12, [UR4+0x60] ;  /* 0x00006004ff0c7984 */ /* 0x000f680008000c00 */
[----:B------:R-:W5:Y:S04]  /*0ce0*/  LDS.128 R8, [UR4+0x70] ;  /* 0x00007004ff087984 */ /* 0x000f680008000c00 */
[----:B--2---:R-:W2:Y:S01]  /*0cf0*/  LDS.128 R4, [UR4+0x80] ;  /* 0x00008004ff047984 */ /* 0x004ea20008000c00 */
[----:B0-----:R-:W-:-:S04]  /*0d00*/  IADD3 R35, P1, P2, R28, R32, R2 ;  /* 0x000000201c237210 */ /* 0x001fc80007a3e002 */
[----:B-1----:R-:W-:Y:S02]  /*0d10*/  IADD3 R35, P3, P4, R24, R35, R30 ;  /* 0x0000002318237210 */ /* 0x002fe40007c7e01e */
[----:B------:R-:W-:Y:S02]  /*0d20*/  IADD3.X R29, PT, PT, R29, R33, R3, P1, P2 ;  /* 0x000000211d1d7210 */ /* 0x000fe40000fe4403 */
[----:B---3--:R-:W-:Y:S02]  /*0d30*/  IADD3 R3, P1, P2, R20, R35, R26 ;  /* 0x0000002314037210 */ /* 0x008fe40007a3e01a */
[----:B------:R-:W-:Y:S02]  /*0d40*/  IADD3.X R25, PT, PT, R25, R29, R31, P3, P4 ;  /* 0x0000001d19197210 */ /* 0x000fe40001fe841f */
[----:B----4-:R-:W-:Y:S02]  /*0d50*/  IADD3 R3, P3, P4, R16, R3, R22 ;  /* 0x0000000310037210 */ /* 0x010fe40007c7e016 */
[----:B------:R-:W-:-:S02]  /*0d60*/  IADD3.X R21, PT, PT, R21, R25, R27, P1, P2 ;  /* 0x0000001915157210 */ /* 0x000fc40000fe441b */
[----:B-----5:R-:W-:Y:S02]  /*0d70*/  IADD3 R3, P1, P2, R12, R3, R18 ;  /* 0x000000030c037210 */ /* 0x020fe40007a3e012 */
[----:B------:R-:W-:Y:S02]  /*0d80*/  IADD3.X R17, PT, PT, R17, R21, R23, P3, P4 ;  /* 0x0000001511117210 */ /* 0x000fe40001fe8417 */
[----:B------:R-:W-:Y:S02]  /*0d90*/  IADD3 R3, P3, P4, R8, R3, R14 ;  /* 0x0000000308037210 */ /* 0x000fe40007c7e00e */
[----:B------:R-:W-:Y:S02]  /*0da0*/  IADD3.X R13, PT, PT, R13, R17, R19, P1, P2 ;  /* 0x000000110d0d7210 */ /* 0x000fe40000fe4413 */
[----:B--2---:R-:W-:Y:S02]  /*0db0*/  IADD3 R3, P1, P2, R4, R3, R10 ;  /* 0x0000000304037210 */ /* 0x004fe40007a3e00a */
[----:B------:R-:W-:-:S02]  /*0dc0*/  IADD3.X R9, PT, PT, R9, R13, R15, P3, P4 ;  /* 0x0000000d09097210 */ /* 0x000fc40001fe840f */
[----:B------:R-:W-:Y:S02]  /*0dd0*/  IADD3 R2, P3, PT, R3, R6, RZ ;  /* 0x0000000603027210 */ /* 0x000fe40007f7e0ff */
[----:B------:R-:W-:-:S05]  /*0de0*/  IADD3.X R3, PT, PT, R5, R9, R11, P1, P2 ;  /* 0x0000000905037210 */ /* 0x000fca0000fe440b */
[----:B------:R-:W-:Y:S01]  /*0df0*/  IMAD.X R3, R3, 0x1, R7, P3 ;  /* 0x0000000103037824 */ /* 0x000fe200018e0607 */
[----:B------:R-:W-:Y:S06]  /*0e00*/  BRA `(.L_x_354) ;  /* 0x00000018000c7947 */ /* 0x000fec0003800000 */
.L_x_353:
[----:B------:R-:W-:Y:S01]  /*0e10*/  LOP3.LUT R0, R5, 0x3e0, RZ, 0xc0, !PT ;  /* 0x000003e005007812 */ /* 0x000fe200078ec0ff */
[----:B------:R-:W0:Y:S03]  /*0e20*/  S2R R12, SR_LANEID ;  /* 0x00000000000c7919 */ /* 0x000e260000000000 */
[----:B------:R-:W-:Y:S01]  /*0e30*/  LOP3.LUT R9, RZ, R0, RZ, 0x33, !PT ;  /* 0x00000000ff097212 */ /* 0x000fe200078e33ff */
[----:B------:R-:W-:-:S04]  /*0e40*/  VIADD R7, R0, 0x20 ;  /* 0x0000002000077836 */ /* 0x000fc80000000000 */
[----:B------:R-:W-:Y:S01]  /*0e50*/  IMAD.IADD R9, R9, 0x1, R4 ;  /* 0x0000000109097824 */ /* 0x000fe200078e0204 */
[----:B------:R-:W-:-:S04]  /*0e60*/  ISETP.GT.AND P0, PT, R7, R4, PT ;  /* 0x000000040700720c */ /* 0x000fc80003f04270 */
[----:B------:R-:W-:-:S05]  /*0e70*/  SEL R9, R9, 0x1f, P0 ;  /* 0x0000001f09097807 */ /* 0x000fca0000000000 */
[----:B-----5:R-:W1:Y:S04]  /*0e80*/  SHFL.DOWN PT, R0, R2, 0x1, R9 ;  /* 0x0820000002007989 */ /* 0x020e6800000e0009 */
[----:B------:R-:W2:Y:S01]  /*0e90*/  SHFL.DOWN PT, R6, R3, 0x1, R9 ;  /* 0x0820000003067989 */ /* 0x000ea200000e0009 */
[C---:B0-----:R-:W-:Y:S01]  /*0ea0*/  ISETP.GE.AND P0, PT, R12.reuse, R9, PT ;  /* 0x000000090c00720c */ /* 0x041fe20003f06270 */
[C---:B------:R-:W-:Y:S01]  /*0eb0*/  VIADD R8, R12.reuse, 0x2 ;  /* 0x000000020c087836 */ /* 0x040fe20000000000 */
[----:B------:R-:W-:Y:S02]  /*0ec0*/  ISETP.NE.AND P2, PT, R12, RZ, PT ;  /* 0x000000ff0c00720c */ /* 0x000fe40003f45270 */
[----:B-1----:R-:W-:Y:S02]  /*0ed0*/  SEL R7, R0, RZ, !P0 ;  /* 0x000000ff00077207 */ /* 0x002fe40004000000 */
[----:B--2---:R-:W-:-:S02]  /*0ee0*/  SEL R6, R6, RZ, !P0 ;  /* 0x000000ff06067207 */ /* 0x004fc40004000000 */
[----:B------:R-:W-:-:S05]  /*0ef0*/  IADD3 R7, P0, PT, R2, R7, RZ ;  /* 0x0000000702077210 */ /* 0x000fca0007f1e0ff */
[----:B------:R-:W-:Y:S01]  /*0f00*/  IMAD.X R11, R3, 0x1, R6, P0 ;  /* 0x00000001030b7824 */ /* 0x000fe200000e0606 */
[----:B------:R-:W0:Y:S01]  /*0f10*/  SHFL.DOWN PT, R0, R7, 0x2, R9 ;  /* 0x0840000007007989 */ /* 0x000e2200000e0009 */
[----:B------:R-:W-:-:S03]  /*0f20*/  ISETP.GT.AND P0, PT, R8, R9, PT ;  /* 0x000000090800720c */ /* 0x000fc60003f04270 */
[----:B------:R-:W1:Y:S01]  /*0f30*/  SHFL.DOWN PT, R6, R11, 0x2, R9 ;  /* 0x084000000b067989 */ /* 0x000e6200000e0009 */
[----:B0-----:R-:W-:-:S04]  /*0f40*/  SEL R0, R0, RZ, !P0 ;  /* 0x000000ff00007207 */ /* 0x001fc80004000000 */
[----:B------:R-:W-:Y:S02]  /*0f50*/  IADD3 R8, P1, PT, R0, R7, RZ ;  /* 0x0000000700087210 */ /* 0x000fe40007f3e0ff */
[----:B-1----:R-:W-:-:S03]  /*0f60*/  SEL R6, R6, RZ, !P0 ;  /* 0x000000ff06067207 */ /* 0x002fc60004000000 */
[----:B------:R-:W0:Y:S02]  /*0f70*/  SHFL.DOWN PT, R0, R8, 0x4, R9 ;  /* 0x0880000008007989 */ /* 0x000e2400000e0009 */
[----:B------:R-:W-:Y:S02]  /*0f80*/  IMAD.X R10, R6, 0x1, R11, P1 ;  /* 0x00000001060a7824 */ /* 0x000fe400008e060b */
[----:B------:R-:W-:Y:S01]  /*0f90*/  VIADD R6, R12, 0x4 ;  /* 0x000000040c067836 */ /* 0x000fe20000000000 */
[----:B------:R-:W1:Y:S02]  /*0fa0*/  @!P2 S2R R11, SR_CgaCtaId ;  /* 0x00000000000ba919 */ /* 0x000e640000008800 */
[----:B------:R-:W2:Y:S02]  /*0fb0*/  SHFL.DOWN PT, R2, R10, 0x4, R9 ;  /* 0x088000000a027989 */ /* 0x000ea400000e0009 */
[----:B------:R-:W-:Y:S01]  /*0fc0*/  ISETP.GT.AND P0, PT, R6, R9, PT ;  /* 0x000000090600720c */ /* 0x000fe20003f04270 */
[----:B------:R-:W-:-:S03]  /*0fd0*/  VIADD R6, R12, 0x8 ;  /* 0x000000080c067836 */ /* 0x000fc60000000000 */
[----:B0-----:R-:W-:-:S04]  /*0fe0*/  SEL R0, R0, RZ, !P0 ;  /* 0x000000ff00007207 */ /* 0x001fc80004000000 */
[----:B------:R-:W-:Y:S02]  /*0ff0*/  IADD3 R3, P1, PT, R0, R8, RZ ;  /* 0x0000000800037210 */ /* 0x000fe40007f3e0ff */
[----:B--2---:R-:W-:-:S03]  /*1000*/  SEL R2, R2, RZ, !P0 ;  /* 0x000000ff02027207 */ /* 0x004fc60004000000 */
[----:B------:R-:W0:Y:S01]  /*1010*/  SHFL.DOWN PT, R0, R3, 0x8, R9 ;  /* 0x0900000003007989 */ /* 0x000e2200000e0009 */
[----:B------:R-:W-:Y:S01]  /*1020*/  ISETP.GT.AND P0, PT, R6, R9, PT ;  /* 0x000000090600720c */ /* 0x000fe20003f04270 */
[----:B------:R-:W-:-:S05]  /*1030*/  IMAD.X R7, R2, 0x1, R10, P1 ;  /* 0x0000000102077824 */ /* 0x000fca00008e060a */
[----:B------:R-:W2:Y:S01]  /*1040*/  SHFL.DOWN PT, R2, R7, 0x8, R9 ;  /* 0x0900000007027989 */ /* 0x000ea200000e0009 */
[----:B0-----:R-:W-:-:S04]  /*1050*/  SEL R0, R0, RZ, !P0 ;  /* 0x000000ff00007207 */ /* 0x001fc80004000000 */
[----:B------:R-:W-:Y:S02]  /*1060*/  IADD3 R6, P1, PT, R0, R3, RZ ;  /* 0x0000000300067210 */ /* 0x000fe40007f3e0ff */
[----:B--2---:R-:W-:-:S03]  /*1070*/  SEL R2, R2, RZ, !P0 ;  /* 0x000000ff02027207 */ /* 0x004fc60004000000 */
[----:B------:R-:W0:Y:S02]  /*1080*/  SHFL.DOWN PT, R0, R6, 0x10, R9 ;  /* 0x0a00000006007989 */ /* 0x000e2400000e0009 */
[----:B------:R-:W-:Y:S01]  /*1090*/  IMAD.X R8, R2, 0x1, R7, P1 ;  /* 0x0000000102087824 */ /* 0x000fe200008e0607 */
[----:B------:R-:W-:Y:S01]  /*10a0*/  @!P2 SHF.R.U32.HI R7, RZ, 0x2, R5 ;  /* 0x00000002ff07a819 */ /* 0x000fe20000011605 */
[----:B------:R-:W-:-:S03]  /*10b0*/  VIADD R2, R12, 0x10 ;  /* 0x000000100c027836 */ /* 0x000fc60000000000 */
[----:B------:R-:W2:Y:S01]  /*10c0*/  SHFL.DOWN PT, R3, R8, 0x10, R9 ;  /* 0x0a00000008037989 */ /* 0x000ea200000e0009 */
[----:B------:R-:W-:Y:S02]  /*10d0*/  @!P2 LOP3.LUT R7, R7, 0xf8, RZ, 0xc0, !PT ;  /* 0x000000f80707a812 */ /* 0x000fe400078ec0ff */
[----:B------:R-:W-:Y:S02]  /*10e0*/  ISETP.GT.AND P0, PT, R2, R9, PT ;  /* 0x000000090200720c */ /* 0x000fe40003f04270 */
[----:B------:R-:W-:-:S04]  /*10f0*/  @!P2 MOV R2, 0x400 ;  /* 0x000004000002a802 */ /* 0x000fc80000000f00 */
[----:B-1----:R-:W-:-:S05]  /*1100*/  @!P2 LEA R10, R11, R2, 0x18 ;  /* 0x000000020b0aa211 */ /* 0x002fca00078ec0ff */
[----:B------:R-:W-:Y:S01]  /*1110*/  @!P2 IMAD.IADD R7, R7, 0x1, R10 ;  /* 0x000000010707a824 */ /* 0x000fe200078e020a */
[----:B0-----:R-:W-:-:S04]  /*1120*/  SEL R0, R0, RZ, !P0 ;  /* 0x000000ff00007207 */ /* 0x001fc80004000000 */
[----:B------:R-:W-:Y:S02]  /*1130*/  IADD3 R2, P1, PT, R0, R6, RZ ;  /* 0x0000000600027210 */ /* 0x000fe40007f3e0ff */
[----:B--2---:R-:W-:Y:S02]  /*1140*/  SEL R3, R3, RZ, !P0 ;  /* 0x000000ff03037207 */ /* 0x004fe40004000000 */
[----:B------:R-:W-:-:S03]  /*1150*/  ISETP.NE.AND P0, PT, R5, RZ, PT ;  /* 0x000000ff0500720c */ /* 0x000fc60003f05270 */
[----:B------:R-:W-:-:S05]  /*1160*/  IMAD.X R3, R3, 0x1, R8, P1 ;  /* 0x0000000103037824 */ /* 0x000fca00008e0608 */
[----:B------:R1:W-:Y:S01]  /*1170*/  @!P2 STS.64 [R7+0x10], R2 ;  /* 0x000010020700a388 */ /* 0x0003e20000000a00 */
[----:B------:R-:W-:Y:S06]  /*1180*/  BAR.SYNC.DEFER_BLOCKING 0x0 ;  /* 0x0000000000007b1d */ /* 0x000fec0000010000 */
[----:B------:R-:W-:Y:S05]  /*1190*/  @P0 BRA `(.L_x_354) ;  /* 0x0000001400280947 */ /* 0x000fea0003800000 */
[----:B------:R-:W0:Y:S01]  /*11a0*/  S2UR UR5, SR_CgaCtaId ;  /* 0x00000000000579c3 */ /* 0x000e220000008800 */
[----:B------:R-:W-:Y:S01]  /*11b0*/  UMOV UR4, 0x400 ;  /* 0x0000040000047882 */ /* 0x000fe20000000000 */
[C---:B------:R-:W-:Y:S02]  /*11c0*/  ISETP.GT.AND P2, PT, R4.reuse, 0x40, PT ;  /* 0x000000400400780c */ /* 0x040fe40003f44270 */
[C---:B------:R-:W-:Y:S02]  /*11d0*/  ISETP.GT.AND P1, PT, R4.reuse, 0x20, PT ;  /* 0x000000200400780c */ /* 0x040fe40003f24270 */
[C---:B------:R-:W-:Y:S02]  /*11e0*/  ISETP.GT.AND P5, PT, R4.reuse, 0x180, PT ;  /* 0x000001800400780c */ /* 0x040fe40003fa4270 */
[----:B------:R-:W-:Y:S01]  /*11f0*/  ISETP.GT.AND P6, PT, R4, 0x1a0, PT ;  /* 0x000001a00400780c */ /* 0x000fe20003fc4270 */
[----:B0-----:R-:W-:-:S09]  /*1200*/  ULEA UR4, UR5, UR4, 0x18 ;  /* 0x0000000405047291 */ /* 0x001fd2000f8ec0ff */
[----:B------:R-:W0:Y:S04]  /*1210*/  LDS.128 R8, [UR4+0x20] ;  /* 0x00002004ff087984 */ /* 0x000e280008000c00 */
[----:B-1----:R-:W1:Y:S04]  /*1220*/  LDS.64 R6, [UR4+0x18] ;  /* 0x00001804ff067984 */ /* 0x002e680008000a00 */
[----:B------:R-:W2:Y:S04]  /*1230*/  LDS.128 R12, [UR4+0x30] ;  /* 0x00003004ff0c7984 */ /* 0x000ea80008000c00 */
[----:B------:R-:W3:Y:S04]  /*1240*/  LDS.128 R16, [UR4+0x40] ;  /* 0x00004004ff107984 */ /* 0x000ee80008000c00 */
[----:B------:R-:W4:Y:S04]  /*1250*/  LDS.128 R20, [UR4+0x50] ;  /* 0x00005004ff147984 */ /* 0x000f280008000c00 */
[----:B------:R-:W5:Y:S04]  /*1260*/  LDS.128 R24, [UR4+0x60] ;  /* 0x00006004ff187984 */ /* 0x000f680008000c00 */
[----:B------:R-:W5:Y:S04]  /*1270*/  LDS.128 R32, [UR4+0x70] ;  /* 0x00007004ff207984 */ /* 0x000f680008000c00 */
[----:B------:R-:W5:Y:S01]  /*1280*/  LDS.128 R28, [UR4+0x80] ;  /* 0x00008004ff1c7984 */ /* 0x000f620008000c00 */
[----:B0-----:R-:W-:-:S02]  /*1290*/  SEL R5, R8, RZ, P2 ;  /* 0x000000ff08057207 */ /* 0x001fc40001000000 */
[----:B------:R-:W-:Y:S02]  /*12a0*/  SEL R8, R9, RZ, P2 ;  /* 0x000000ff09087207 */ /* 0x000fe40001000000 */
[----:B-1----:R-:W-:Y:S02]  /*12b0*/  SEL R0, R6, RZ, P1 ;  /* 0x000000ff06007207 */ /* 0x002fe40000800000 */
[----:B------:R-:W-:Y:S02]  /*12c0*/  SEL R7, R7, RZ, P1 ;  /* 0x000000ff07077207 */ /* 0x000fe40000800000 */
[C---:B------:R-:W-:Y:S02]  /*12d0*/  ISETP.GT.AND P1, PT, R4.reuse, 0x60, PT ;  /* 0x000000600400780c */ /* 0x040fe40003f24270 */
[----:B------:R-:W-:Y:S02]  /*12e0*/  ISETP.GT.AND P2, PT, R4, 0x80, PT ;  /* 0x000000800400780c */ /* 0x000fe40003f44270 */
[----:B------:R-:W-:-:S02]  /*12f0*/  IADD3 R0, P3, P4, R5, R0, R2 ;  /* 0x0000000005007210 */ /* 0x000fc40007c7e002 */
[----:B------:R-:W-:Y:S02]  /*1300*/  SEL R5, R10, RZ, P1 ;  /* 0x000000ff0a057207 */ /* 0x000fe40000800000 */
[----:B------:R-:W-:Y:S02]  /*1310*/  SEL R11, R11, RZ, P1 ;  /* 0x000000ff0b0b7207 */ /* 0x000fe40000800000 */
[----:B--2---:R-:W-:Y:S02]  /*1320*/  SEL R2, R12, RZ, P2 ;  /* 0x000000ff0c027207 */ /* 0x004fe40001000000 */
[----:B------:R-:W-:Y:S02]  /*1330*/  SEL R6, R13, RZ, P2 ;  /* 0x000000ff0d067207 */ /* 0x000fe40001000000 */
[C---:B------:R-:W-:Y:S02]  /*1340*/  ISETP.GT.AND P1, PT, R4.reuse, 0xa0, PT ;  /* 0x000000a00400780c */ /* 0x040fe40003f24270 */
[----:B------:R-:W-:-:S02]  /*1350*/  ISETP.GT.AND P2, PT, R4, 0xc0, PT ;  /* 0x000000c00400780c */ /* 0x000fc40003f44270 */
[----:B------:R-:W-:Y:S02]  /*1360*/  IADD3.X R7, PT, PT, R8, R7, R3, P3, P4 ;  /* 0x0000000708077210 */ /* 0x000fe40001fe8403 */
[----:B------:R-:W-:Y:S02]  /*1370*/  IADD3 R2, P3, P4, R2, R0, R5 ;  /* 0x0000000002027210 */ /* 0x000fe40007c7e005 */
[----:B------:R-:W-:Y:S02]  /*1380*/  SEL R3, R14, RZ, P1 ;  /* 0x000000ff0e037207 */ /* 0x000fe40000800000 */
[----:B---3--:R-:W-:Y:S02]  /*1390*/  SEL R0, R16, RZ, P2 ;  /* 0x000000ff10007207 */ /* 0x008fe40001000000 */
[----:B------:R-:W-:Y:S02]  /*13a0*/  SEL R14, R15, RZ, P1 ;  /* 0x000000ff0f0e7207 */ /* 0x000fe40000800000 */
[----:B------:R-:W-:-:S02]  /*13b0*/  ISETP.GT.AND P1, PT, R4, 0xe0, PT ;  /* 0x000000e00400780c */ /* 0x000fc40003f24270 */
[----:B------:R-:W-:Y:S02]  /*13c0*/  IADD3.X R6, PT, PT, R6, R7, R11, P3, P4 ;  /* 0x0000000706067210 */ /* 0x000fe40001fe840b */
[----:B------:R-:W-:Y:S02]  /*13d0*/  SEL R5, R17, RZ, P2 ;  /* 0x000000ff11057207 */ /* 0x000fe40001000000 */
[----:B------:R-:W-:Y:S02]  /*13e0*/  IADD3 R0, P3, P4, R0, R2, R3 ;  /* 0x0000000200007210 */ /* 0x000fe40007c7e003 */
[----:B------:R-:W-:Y:S02]  /*13f0*/  ISETP.GT.AND P2, PT, R4, 0x100, PT ;  /* 0x000001000400780c */ /* 0x000fe40003f44270 */
[----:B------:R-:W-:Y:S02]  /*1400*/  SEL R3, R18, RZ, P1 ;  /* 0x000000ff12037207 */ /* 0x000fe40000800000 */
[----:B------:R-:W-:-:S02]  /*1410*/  SEL R19, R19, RZ, P1 ;  /* 0x000000ff13137207 */ /* 0x000fc40000800000 */
[----:B------:R-:W-:Y:S02]  /*1420*/  ISETP.GT.AND P1, PT, R4, 0x120, PT ;  /* 0x000001200400780c */ /* 0x000fe40003f24270 */
[----:B------:R-:W-:Y:S02]  /*1430*/  IADD3.X R5, PT, PT, R5, R6, R14, P3, P4 ;  /* 0x0000000605057210 */ /* 0x000fe40001fe840e */
[----:B----4-:R-:W-:Y:S02]  /*1440*/  SEL R2, R20, RZ, P2 ;  /* 0x000000ff14027207 */ /* 0x010fe40001000000 */
[----:B------:R-:W-:Y:S02]  /*1450*/  SEL R6, R21, RZ, P2 ;  /* 0x000000ff15067207 */ /* 0x000fe40001000000 */
[----:B------:R-:W-:Y:S02]  /*1460*/  ISETP.GT.AND P2, PT, R4, 0x140, PT ;  /* 0x000001400400780c */ /* 0x000fe40003f44270 */
[----:B------:R-:W-:-:S02]  /*1470*/  SEL R7, R22, RZ, P1 ;  /* 0x000000ff16077207 */ /* 0x000fc40000800000 */
[----:B------:R-:W-:Y:S02]  /*1480*/  SEL R22, R23, RZ, P1 ;  /* 0x000000ff17167207 */ /* 0x000fe40000800000 */
[----:B------:R-:W-:Y:S02]  /*1490*/  IADD3 R2, P3, P4, R2, R0, R3 ;  /* 0x0000000002027210 */ /* 0x000fe40007c7e003 */
[----:B------:R-:W-:Y:S02]  /*14a0*/  ISETP.GT.AND P1, PT, R4, 0x160, PT ;  /* 0x000001600400780c */ /* 0x000fe40003f24270 */
[----:B-----5:R-:W-:Y:S02]  /*14b0*/  SEL R0, R24, RZ, P2 ;  /* 0x000000ff18007207 */ /* 0x020fe40001000000 */
[----:B------:R-:W-:Y:S02]  /*14c0*/  IADD3.X R6, PT, PT, R6, R5, R19, P3, P4 ;  /* 0x0000000506067210 */ /* 0x000fe40001fe8413 */
[----:B------:R-:W-:-:S02]  /*14d0*/  SEL R3, R26, RZ, P1 ;  /* 0x000000ff1a037207 */ /* 0x000fc40000800000 */
[----:B------:R-:W-:Y:S02]  /*14e0*/  SEL R27, R27, RZ, P1 ;  /* 0x000000ff1b1b7207 */ /* 0x000fe40000800000 */
[----:B------:R-:W-:Y:S02]  /*14f0*/  SEL R5, R25, RZ, P2 ;  /* 0x000000ff19057207 */ /* 0x000fe40001000000 */
[----:B------:R-:W-:Y:S02]  /*1500*/  IADD3 R0, P1, P3, R0, R2, R7 ;  /* 0x0000000200007210 */ /* 0x000fe40007b3e007 */
[----:B------:R-:W-:Y:S02]  /*1510*/  SEL R2, R32, RZ, P5 ;  /* 0x000000ff20027207 */ /* 0x000fe40002800000 */
[----:B------:R-:W-:Y:S02]  /*1520*/  ISETP.GT.AND P2, PT, R4, 0x1c0, PT ;  /* 0x000001c00400780c */ /* 0x000fe40003f44270 */
[----:B------:R-:W-:-:S02]  /*1530*/  IADD3.X R5, PT, PT, R5, R6, R22, P1, P3 ;  /* 0x0000000605057210 */ /* 0x000fc40000fe6416 */
[----:B------:R-:W-:Y:S02]  /*1540*/  IADD3 R2, P3, P4, R2, R0, R3 ;  /* 0x0000000002027210 */ /* 0x000fe40007c7e003 */
[----:B------:R-:W-:Y:S02]  /*1550*/  SEL R0, R34, RZ, P6 ;  /* 0x000000ff22007207 */ /* 0x000fe40003000000 */
[----:B------:R-:W-:Y:S02]  /*1560*/  SEL R3, R28, RZ, P2 ;  /* 0x000000ff1c037207 */ /* 0x000fe40001000000 */
[----:B------:R-:W-:Y:S02]  /*1570*/  ISETP.GT.AND P1, PT, R4, 0x1e0, PT ;  /* 0x000001e00400780c */ /* 0x000fe40003f24270 */
[----:B------:R-:W-:Y:S02]  /*1580*/  SEL R4, R33, RZ, P5 ;  /* 0x000000ff21047207 */ /* 0x000fe40002800000 */
[----:B------:R-:W-:-:S02]  /*1590*/  SEL R35, R35, RZ, P6 ;  /* 0x000000ff23237207 */ /* 0x000fc40003000000 */
[----:B------:R-:W-:Y:S02]  /*15a0*/  IADD3 R3, P5, P6, R3, R2, R0 ;  /* 0x0000000203037210 */ /* 0x000fe40007ebe000 */
[----:B------:R-:W-:Y:S02]  /*15b0*/  SEL R2, R30, RZ, P1 ;  /* 0x000000ff1e027207 */ /* 0x000fe40000800000 */
[----:B------:R-:W-:Y:S02]  /*15c0*/  IADD3.X R4, PT, PT, R4, R5, R27, P3, P4 ;  /* 0x0000000504047210 */ /* 0x000fe40001fe841b */
[----:B------:R-:W-:Y:S02]  /*15d0*/  SEL R0, R29, RZ, P2 ;  /* 0x000000ff1d007207 */ /* 0x000fe40001000000 */
[----:B------:R-:W-:Y:S02]  /*15e0*/  IADD3 R2, P2, PT, R2, R3, RZ ;  /* 0x0000000302027210 */ /* 0x000fe40007f5e0ff */
[----:B------:R-:W-:-:S02]  /*15f0*/  SEL R3, R31, RZ, P1 ;  /* 0x000000ff1f037207 */ /* 0x000fc40000800000 */
[----:B------:R-:W-:-:S05]  /*1600*/  IADD3.X R0, PT, PT, R0, R4, R35, P5, P6 ;  /* 0x0000000400007210 */ /* 0x000fca0002fec423 */
[----:B------:R-:W-:Y:S01]  /*1610*/  IMAD.X R3, R3, 0x1, R0, P2 ;  /* 0x0000000103037824 */ /* 0x000fe200010e0600 */
[----:B------:R-:W-:Y:S06]  /*1620*/  BRA `(.L_x_354) ;  /* 0x0000001000047947 */ /* 0x000fec0003800000 */
.L_x_340:
[----:B------:R-:W0:Y:S01]  /*1630*/  S2R R39, SR_TID.X ;  /* 0x0000000000277919 */ /* 0x000e220000002100 */
[----:B------:R-:W1:Y:S02]  /*1640*/  LDCU.64 UR4, c[0x0][0x380] ;  /* 0x00007000ff0477ac */ /* 0x000e640008000a00 */
[----:B-1----:R-:W-:Y:S02]  /*1650*/  IMAD.U32 R2, RZ, RZ, UR4 ;  /* 0x00000004ff027e24 */ /* 0x002fe4000f8e00ff */
[----:B------:R-:W-:Y:S02]  /*1660*/  IMAD.U32 R3, RZ, RZ, UR5 ;  /* 0x00000005ff037e24 */ /* 0x000fe4000f8e00ff */
[----:B0-----:R-:W-:-:S05]  /*1670*/  IMAD.WIDE.U32 R18, R39, 0x8, R2 ;  /* 0x0000000827127825 */ /* 0x001fca00078e0002 */
[----:B------:R-:W2:Y:S04]  /*1680*/  LDG.E.64.CONSTANT R20, desc[UR6][R18.64] ;  /* 0x0000000612147981 */ /* 0x000ea8000c1e9b00 */
[----:B------:R-:W2:Y:S04]  /*1690*/  LDG.E.64.CONSTANT R6, desc[UR6][R18.64+0x1000] ;  /* 0x0010000612067981 */ /* 0x000ea8000c1e9b00 */
[----:B------:R-:W2:Y:S04]  /*16a0*/  LDG.E.64.CONSTANT R8, desc[UR6][R18.64+0x2000] ;  /* 0x0020000612087981 */ /* 0x000ea8000c1e9b00 */
[----:B------:R-:W3:Y:S04]  /*16b0*/  LDG.E.64.CONSTANT R10, desc[UR6][R18.64+0x3000] ;  /* 0x00300006120a7981 */ /* 0x000ee8000c1e9b00 */
[----:B------:R-:W3:Y:S04]  /*16c0*/  LDG.E.64.CONSTANT R12, desc[UR6][R18.64+0x4000] ;  /* 0x00400006120c7981 */ /* 0x000ee8000c1e9b00 */
[----:B------:R-:W4:Y:S04]  /*16d0*/  LDG.E.64.CONSTANT R14, desc[UR6][R18.64+0x5000] ;  /* 0x00500006120e7981 */ /* 0x000f28000c1e9b00 */
[----:B------:R-:W4:Y:S01]  /*16e0*/  LDG.E.64.CONSTANT R16, desc[UR6][R18.64+0x6000] ;  /* 0x0060000612107981 */ /* 0x000f22000c1e9b00 */
[----:B------:R-:W-:Y:S01]  /*16f0*/  UMOV UR4, 0xe00 ;  /* 0x00000e0000047882 */ /* 0x000fe20000000000 */
[----:B--2---:R-:W-:-:S04]  /*1700*/  IADD3 R43, P0, P1, R8, R6, R20 ;  /* 0x00000006082b7210 */ /* 0x004fc8000791e014 */
[----:B------:R-:W-:Y:S02]  /*1710*/  IADD3.X R7, PT, PT, R9, R7, R21, P0, P1 ;  /* 0x0000000709077210 */ /* 0x000fe400007e2415 */
[----:B------:R-:W-:Y:S02]  /*1720*/  ISETP.GE.U32.AND P0, PT, R4, 0x1c00, PT ;  /* 0x00001c000400780c */ /* 0x000fe40003f06070 */
[----:B---3--:R-:W-:-:S04]  /*1730*/  IADD3 R43, P2, P3, R12, R10, R43 ;  /* 0x0000000a0c2b7210 */ /* 0x008fc80007b5e02b */
[----:B------:R-:W-:Y:S02]  /*1740*/  IADD3.X R11, PT, PT, R13, R11, R7, P2, P3 ;  /* 0x0000000b0d0b7210 */ /* 0x000fe400017e6407 */
[----:B----4-:R-:W-:-:S04]  /*1750*/  IADD3 R43, P1, P4, R16, R14, R43 ;  /* 0x0000000e102b7210 */ /* 0x010fc80007c3e02b */
[----:B------:R-:W-:Y:S01]  /*1760*/  IADD3.X R41, PT, PT, R17, R15, R11, P1, P4 ;  /* 0x0000000f11297210 */ /* 0x000fe20000fe840b */
[----:B------:R-:W-:Y:S08]  /*1770*/  @!P0 BRA `(.L_x_355) ;  /* 0x0000000000708947 */ /* 0x000ff00003800000 */
[----:B------:R-:W0:Y:S01]  /*1780*/  LDC R20, c[0x0][0x390] ;  /* 0x0000e400ff147b82 */ /* 0x000e220000000800 */
[----:B------:R-:W-:Y:S01]  /*1790*/  VIADD R21, R4, 0xfffff200 ;  /* 0xfffff20004157836 */ /* 0x000fe20000000000 */
[----:B------:R-:W-:-:S06]  /*17a0*/  UMOV UR4, 0xe00 ;  /* 0x00000e0000047882 */ /* 0x000fcc0000000000 */
[----:B------:R-:W1:Y:S02]  /*17b0*/  LDC.64 R2, c[0x0][0x380] ;  /* 0x0000e000ff027b82 */ /* 0x000e640000000a00 */
.L_x_357:
[----:B------:R-:W-:-:S04]  /*17c0*/  VIADD R7, R39, UR4 ;  /* 0x0000000427077c36 */ /* 0x000fc80008000000 */
[----:B-1----:R-:W-:-:S05]  /*17d0*/  IMAD.WIDE.U32 R6, R7, 0x8, R2 ;  /* 0x0000000807067825 */ /* 0x002fca00078e0002 */
[----:B------:R-:W2:Y:S04]  /*17e0*/  LDG.E.64.CONSTANT R4, desc[UR6][R6.64] ;  /* 0x0000000606047981 */ /* 0x000ea8000c1e9b00 */
[----:B------:R-:W2:Y:S04]  /*17f0*/  LDG.E.64.CONSTANT R8, desc[UR6][R6.64+0x1000] ;  /* 0x0010000606087981 */ /* 0x000ea8000c1e9b00 */
[----:B------:R-:W3:Y:S04]  /*1800*/  LDG.E.64.CONSTANT R10, desc[UR6][R6.64+0x2000] ;  /* 0x00200006060a7981 */ /* 0x000ee8000c1e9b00 */
[----:B------:R-:W3:Y:S04]  /*1810*/  LDG.E.64.CONSTANT R12, desc[UR6][R6.64+0x3000] ;  /* 0x00300006060c7981 */ /* 0x000ee8000c1e9b00 */
[----:B------:R-:W4:Y:S04]  /*1820*/  LDG.E.64.CONSTANT R14, desc[UR6][R6.64+0x4000] ;  /* 0x00400006060e7981 */ /* 0x000f28000c1e9b00 */
[----:B------:R-:W4:Y:S04]  /*1830*/  LDG.E.64.CONSTANT R16, desc[UR6][R6.64+0x5000] ;  /* 0x0050000606107981 */ /* 0x000f28000c1e9b00 */
[----:B------:R-:W5:Y:S01]  /*1840*/  LDG.E.64.CONSTANT R18, desc[UR6][R6.64+0x6000] ;  /* 0x0060000606127981 */ /* 0x000f62000c1e9b00 */
[----:B--2---:R-:W-:Y:S01]  /*1850*/  IADD3 R43, P0, P1, R8, R4, R43 ;  /* 0x00000004082b7210 */ /* 0x004fe2000791e02b */
[----:B0-----:R-:W-:-:S03]  /*1860*/  IMAD.MOV.U32 R4, RZ, RZ, R20 ;  /* 0x000000ffff047224 */ /* 0x001fc600078e0014 */
[----:B------:R-:W-:Y:S01]  /*1870*/  IADD3.X R5, PT, PT, R9, R5, R41, P0, P1 ;  /* 0x0000000509057210 */ /* 0x000fe200007e2429 */
[----:B------:R-:W-:Y:S01]  /*1880*/  VIADD R0, R4, -UR4 ;  /* 0x8000000404007c36 */ /* 0x000fe20008000000 */
[----:B---3--:R-:W-:-:S04]  /*1890*/  IADD3 R43, P2, P3, R12, R10, R43 ;  /* 0x0000000a0c2b7210 */ /* 0x008fc80007b5e02b */
[----:B------:R-:W-:Y:S02]  /*18a0*/  ISETP.GE.AND P0, PT, R0, 0xe00, PT ;  /* 0x00000e000000780c */ /* 0x000fe40003f06270 */
[----:B------:R-:W-:Y:S02]  /*18b0*/  IADD3.X R11, PT, PT, R13, R11, R5, P2, P3 ;  /* 0x0000000b0d0b7210 */ /* 0x000fe400017e6405 */
[----:B----4-:R-:W-:-:S04]  /*18c0*/  IADD3 R43, P1, P4, R16, R14, R43 ;  /* 0x0000000e102b7210 */ /* 0x010fc80007c3e02b */
[----:B-----5:R-:W-:Y:S02]  /*18d0*/  IADD3 R43, P2, PT, R18, R43, RZ ;  /* 0x0000002b122b7210 */ /* 0x020fe40007f5e0ff */
[----:B------:R-:W-:-:S05]  /*18e0*/  IADD3.X R15, PT, PT, R17, R15, R11, P1, P4 ;  /* 0x0000000f110f7210 */ /* 0x000fca0000fe840b */
[----:B------:R-:W-:Y:S01]  /*18f0*/  IMAD.X R41, R19, 0x1, R15, P2 ;  /* 0x0000000113297824 */ /* 0x000fe200010e060f */
[----:B------:R-:W-:Y:S06]  /*1900*/  @!P0 BRA `(.L_x_356) ;  /* 0x0000000800248947 */ /* 0x000fec0003800000 */
[----:B------:R-:W-:-:S06]  /*1910*/  UIADD3 UR4, UPT, UPT, UR4, 0xe00, URZ ;  /* 0x00000e0004047890 */ /* 0x000fcc000fffe0ff */
[----:B------:R-:W-:-:S13]  /*1920*/  ISETP.LT.AND P0, PT, R21, UR4, PT ;  /* 0x0000000415007c0c */ /* 0x000fda000bf01270 */
[----:B------:R-:W-:Y:S05]  /*1930*/  @!P0 BRA `(.L_x_357) ;  /* 0xfffffffc00a08947 */ /* 0x000fea000383ffff */
.L_x_355:
[----:B------:R-:W-:-:S13]  /*1940*/  ISETP.LE.AND P0, PT, R4, UR4, PT ;  /* 0x0000000404007c0c */ /* 0x000fda000bf03270 */
[----:B------:R-:W-:Y:S05]  /*1950*/  @P0 BRA `(.L_x_356) ;  /* 0x0000000800100947 */ /* 0x000fea0003800000 */
[----:B------:R-:W-:Y:S01]  /*1960*/  VIADD R0, R4, -UR4 ;  /* 0x8000000404007c36 */ /* 0x000fe20008000000 */
[----:B------:R-:W-:Y:S04]  /*1970*/  BSSY.RECONVERGENT B1, `(.L_x_356) ;  /* 0x0000082000017945 */ /* 0x000fe80003800200 */
[----:B------:R-:W-:-:S13]  /*1980*/  ISETP.GE.AND P0, PT, R39, R0, PT ;  /* 0x000000002700720c */ /* 0x000fda0003f06270 */
[----:B------:R-:W-:Y:S05]  /*1990*/  @P0 BRA `(.L_x_358) ;  /* 0x0000000400fc0947 */ /* 0x000fea0003800000 */
[----:B------:R-:W-:Y:S01]  /*19a0*/  LOP3.LUT R5, RZ, R39, RZ, 0x33, !PT ;  /* 0x00000027ff057212 */ /* 0x000fe200078e33ff */
[----:B------:R-:W-:Y:S01]  /*19b0*/  BSSY.RECONVERGENT B2, `(.L_x_359) ;  /* 0x0000015000027945 */ /* 0x000fe20003800200 */
[----:B------:R-:W-:Y:S02]  /*19c0*/  IMAD.MOV.U32 R45, RZ, RZ, R39 ;  /* 0x000000ffff2d7224 */ /* 0x000fe400078e0027 */
[----:B------:R-:W-:-:S04]  /*19d0*/  IADD3 R4, PT, PT, R4, -UR4, R5 ;  /* 0x8000000404047c10 */ /* 0x000fc8000fffe005 */
[C---:B------:R-:W-:Y:S02]  /*19e0*/  LOP3.LUT R5, R4.reuse, 0x600, RZ, 0xc0, !PT ;  /* 0x0000060004057812 */ /* 0x040fe400078ec0ff */
[----:B------:R-:W-:Y:S02]  /*19f0*/  ISETP.GE.U32.AND P1, PT, R4, 0x600, PT ;  /* 0x000006000400780c */ /* 0x000fe40003f26070 */
[----:B------:R-:W-:-:S13]  /*1a00*/  ISETP.NE.AND P0, PT, R5, 0x600, PT ;  /* 0x000006000500780c */ /* 0x000fda0003f05270 */
[----:B------:R-:W-:Y:S05]  /*1a10*/  @!P0 BRA `(.L_x_360) ;  /* 0x0000000000388947 */ /* 0x000fea0003800000 */
[----:B------:R-:W-:Y:S01]  /*1a20*/  LEA.HI R4, R4, 0x1, RZ, 0x17 ;  /* 0x0000000104047811 */ /* 0x000fe200078fb8ff */
[----:B------:R-:W-:Y:S02]  /*1a30*/  VIADD R7, R39, UR4 ;  /* 0x0000000427077c36 */ /* 0x000fe40008000000 */
[----:B------:R-:W-:Y:S01]  /*1a40*/  IMAD.MOV.U32 R45, RZ, RZ, R39 ;  /* 0x000000ffff2d7224 */ /* 0x000fe200078e0027 */
[----:B------:R-:W-:-:S05]  /*1a50*/  LOP3.LUT R4, R4, 0x3, RZ, 0xc0, !PT ;  /* 0x0000000304047812 */ /* 0x000fca00078ec0ff */
[----:B------:R-:W-:-:S07]  /*1a60*/  IMAD.MOV R6, RZ, RZ, -R4 ;  /* 0x000000ffff067224 */ /* 0x000fce00078e0a04 */
.L_x_361:
[----:B------:R-:W-:-:S06]  /*1a70*/  IMAD.WIDE.U32 R4, R7, 0x8, R2 ;  /* 0x0000000807047825 */ /* 0x000fcc00078e0002 */
[----:B------:R-:W2:Y:S01]  /*1a80*/  LDG.E.64.CONSTANT R4, desc[UR6][R4.64] ;  /* 0x0000000604047981 */ /* 0x000ea2000c1e9b00 */
[----:B------:R-:W-:Y:S02]  /*1a90*/  VIADD R6, R6, 0x1 ;  /* 0x0000000106067836 */ /* 0x000fe40000000000 */
[----:B------:R-:W-:Y:S02]  /*1aa0*/  VIADD R45, R45, 0x200 ;  /* 0x000002002d2d7836 */ /* 0x000fe40000000000 */
[----:B------:R-:W-:Y:S01]  /*1ab0*/  VIADD R7, R7, 0x200 ;  /* 0x0000020007077836 */ /* 0x000fe20000000000 */
[----:B------:R-:W-:Y:S02]  /*1ac0*/  ISETP.NE.AND P0, PT, R6, RZ, PT ;  /* 0x000000ff0600720c */ /* 0x000fe40003f05270 */
[----:B--2---:R-:W-:-:S05]  /*1ad0*/  IADD3 R43, P2, PT, R4, R43, RZ ;  /* 0x0000002b042b7210 */ /* 0x004fca0007f5e0ff */
[----:B------:R-:W-:-:S06]  /*1ae0*/  IMAD.X R41, R5, 0x1, R41, P2 ;  /* 0x0000000105297824 */ /* 0x000fcc00010e0629 */
[----:B------:R-:W-:Y:S05]  /*1af0*/  @P0 BRA `(.L_x_361) ;  /* 0xfffffffc00dc0947 */ /* 0x000fea000383ffff */
.L_x_360:
[----:B------:R-:W-:Y:S05]  /*1b00*/  BSYNC.RECONVERGENT B2 ;  /* 0x0000000000027941 */ /* 0x000fea0003800200 */
.L_x_359:
[----:B------:R-:W-:Y:S05]  /*1b10*/  @!P1 BRA `(.L_x_358) ;  /* 0x00000004009c9947 */ /* 0x000fea0003800000 */
[----:B------:R-:W0:Y:S01]  /*1b20*/  LDCU.64 UR8, c[0x0][0x380] ;  /* 0x00007000ff0877ac */ /* 0x000e220008000a00 */
[----:B------:R-:W-:Y:S01]  /*1b30*/  IMAD.IADD R7, R0, 0x1, -R45 ;  /* 0x0000000100077824 */ /* 0x000fe200078e0a2d */
[C---:B------:R-:W-:Y:S01]  /*1b40*/  IADD3 R4, P0, PT, R45.reuse, UR4, RZ ;  /* 0x000000042d047c10 */ /* 0x040fe2000ff1e0ff */
[----:B------:R-:W-:Y:S01]  /*1b50*/  BSSY.RECONVERGENT B2, `(.L_x_362) ;  /* 0x0000039000027945 */ /* 0x000fe20003800200 */
[----:B------:R-:W-:Y:S02]  /*1b60*/  VIADD R38, R45, UR4 ;  /* 0x000000042d267c36 */ /* 0x000fe40008000000 */
[----:B------:R-:W-:Y:S01]  /*1b70*/  ISETP.GT.AND P1, PT, R7, 0x1800, PT ;  /* 0x000018000700780c */ /* 0x000fe20003f24270 */
[----:B------:R-:W-:Y:S01]  /*1b80*/  IMAD.X R5, RZ, RZ, RZ, P0 ;  /* 0x000000ffff057224 */ /* 0x000fe200000e06ff */
[----:B0-----:R-:W-:-:S04]  /*1b90*/  LEA R6, P0, R4, UR8, 0x3 ;  /* 0x0000000804067c11 */ /* 0x001fc8000f8018ff */
[----:B------:R-:W-:Y:S02]  /*1ba0*/  LEA.HI.X R4, R4, UR9, R5, 0x3, P0 ;  /* 0x0000000904047c11 */ /* 0x000fe400080f1c05 */
[----:B------:R-:W-:-:S05]  /*1bb0*/  IADD3 R6, P0, PT, R6, 0x2000, RZ ;  /* 0x0000200006067810 */ /* 0x000fca0007f1e0ff */
[----:B------:R-:W-:Y:S01]  /*1bc0*/  IMAD.X R7, RZ, RZ, R4, P0 ;  /* 0x000000ffff077224 */ /* 0x000fe200000e0604 */
[----:B------:R-:W-:Y:S01]  /*1bd0*/  PLOP3.LUT P0, PT, PT, PT, PT, 0x80, 0x8 ;  /* 0x000000000008781c */ /* 0x000fe20003f0f070 */
[----:B------:R-:W-:-:S12]  /*1be0*/  @!P1 BRA `(.L_x_363) ;  /* 0x0000000000bc9947 */ /* 0x000fd80003800000 */
[----:B------:R-:W-:Y:S01]  /*1bf0*/  PLOP3.LUT P0, PT, PT, PT, PT, 0x8, 0x80 ;  /* 0x000000000080781c */ /* 0x000fe20003f0e170 */
[----:B------:R-:W-:-:S12]  /*1c00*/  VIADD R40, R0, 0xffffe800 ;  /* 0xffffe80000287836 */ /* 0x000fd80000000000 */
.L_x_364:
[C-C-:B------:R-:W-:Y:S01]  /*1c10*/  IMAD.WIDE.U32 R8, R38.reuse, 0x8, R2.reuse ;  /* 0x0000000826087825 */ /* 0x140fe200078e0002 */
[----:B------:R-:W2:Y:S03]  /*1c20*/  LDG.E.64.CONSTANT R4, desc[UR6][R6.64+-0x1000] ;  /* 0xfff0000606047981 */ /* 0x000ea6000c1e9b00 */
[----:B------:R-:W-:Y:S01]  /*1c30*/  VIADD R25, R38, 0x800 ;  /* 0x0000080026197836 */ /* 0x000fe20000000000 */
[----:B------:R-:W3:Y:S04]  /*1c40*/  LDG.E.64.CONSTANT R10, desc[UR6][R6.64] ;  /* 0x00000006060a7981 */ /* 0x000ee8000c1e9b00 */
[----:B------:R-:W2:Y:S01]  /*1c50*/  LDG.E.64.CONSTANT R8, desc[UR6][R8.64] ;  /* 0x0000000608087981 */ /* 0x000ea2000c1e9b00 */
[----:B------:R-:W-:-:S03]  /*1c60*/  IMAD.WIDE.U32 R24, R25, 0x8, R2 ;  /* 0x0000000819187825 */ /* 0x000fc600078e0002 */
[----:B------:R-:W3:Y:S01]  /*1c70*/  LDG.E.64.CONSTANT R26, desc[UR6][R6.64+0x1000] ;  /* 0x00100006061a7981 */ /* 0x000ee2000c1e9b00 */
[----:B------:R-:W-:-:S03]  /*1c80*/  VIADD R17, R38, 0x1000 ;  /* 0x0000100026117836 */ /* 0x000fc60000000000 */
[----:B------:R-:W4:Y:S01]  /*1c90*/  LDG.E.64.CONSTANT R22, desc[UR6][R6.64+0x3000] ;  /* 0x0030000606167981 */ /* 0x000f22000c1e9b00 */
[----:B------:R-:W-:-:S03]  /*1ca0*/  IMAD.WIDE.U32 R16, R17, 0x8, R2 ;  /* 0x0000000811107825 */ /* 0x000fc600078e0002 */
[----:B------:R-:W4:Y:S04]  /*1cb0*/  LDG.E.64.CONSTANT R24, desc[UR6][R24.64] ;  /* 0x0000000618187981 */ /* 0x000f28000c1e9b00 */
[----:B------:R-:W5:Y:S04]  /*1cc0*/  LDG.E.64.CONSTANT R20, desc[UR6][R6.64+0x4000] ;  /* 0x0040000606147981 */ /* 0x000f68000c1e9b00 */
[----:B------:R-:W5:Y:S04]  /*1cd0*/  LDG.E.64.CONSTANT R18, desc[UR6][R6.64+0x5000] ;  /* 0x0050000606127981 */ /* 0x000f68000c1e9b00 */
[----:B------:R-:W5:Y:S04]  /*1ce0*/  LDG.E.64.CONSTANT R14, desc[UR6][R6.64+0x7000] ;  /* 0x00700006060e7981 */ /* 0x000f68000c1e9b00 */
[----:B------:R-:W5:Y:S01]  /*1cf0*/  LDG.E.64.CONSTANT R16, desc[UR6][R16.64] ;  /* 0x0000000610107981 */ /* 0x000f62000c1e9b00 */
[----:B------:R-:W-:-:S03]  /*1d00*/  VIADD R33, R38, 0x1800 ;  /* 0x0000180026217836 */ /* 0x000fc60000000000 */
[----:B------:R-:W5:Y:S04]  /*1d10*/  LDG.E.64.CONSTANT R12, desc[UR6][R6.64+0x8000] ;  /* 0x00800006060c7981 */ /* 0x000f68000c1e9b00 */
[----:B------:R-:W5:Y:S01]  /*1d20*/  LDG.E.64.CONSTANT R28, desc[UR6][R6.64+0x9000] ;  /* 0x00900006061c7981 */ /* 0x000f62000c1e9b00 */
[----:B------:R-:W-:-:S03]  /*1d30*/  IMAD.WIDE.U32 R32, R33, 0x8, R2 ;  /* 0x0000000821207825 */ /* 0x000fc600078e0002 */
[----:B------:R-:W5:Y:S04]  /*1d40*/  LDG.E.64.CONSTANT R30, desc[UR6][R6.64+0xb000] ;  /* 0x00b00006061e7981 */ /* 0x000f68000c1e9b00 */
[----:B------:R-:W5:Y:S04]  /*1d50*/  LDG.E.64.CONSTANT R32, desc[UR6][R32.64] ;  /* 0x0000000620207981 */ /* 0x000f68000c1e9b00 */
[----:B------:R-:W5:Y:S04]  /*1d60*/  LDG.E.64.CONSTANT R34, desc[UR6][R6.64+0xc000] ;  /* 0x00c0000606227981 */ /* 0x000f68000c1e9b00 */
[----:B------:R0:W5:Y:S01]  /*1d70*/  LDG.E.64.CONSTANT R36, desc[UR6][R6.64+0xd000] ;  /* 0x00d0000606247981 */ /* 0x000162000c1e9b00 */
[----:B------:R-:W-:-:S02]  /*1d80*/  VIADD R45, R45, 0x2000 ;  /* 0x000020002d2d7836 */ /* 0x000fc40000000000 */
[----:B------:R-:W-:Y:S01]  /*1d90*/  VIADD R38, R38, 0x2000 ;  /* 0x0000200026267836 */ /* 0x000fe20000000000 */
[----:B0-----:R-:W-:-:S05]  /*1da0*/  IADD3 R6, P6, PT, R6, 0x10000, RZ ;  /* 0x0001000006067810 */ /* 0x001fca0007fde0ff */
[----:B------:R-:W-:Y:S01]  /*1db0*/  IMAD.X R7, RZ, RZ, R7, P6 ;  /* 0x000000ffff077224 */ /* 0x000fe200030e0607 */
[----:B--2---:R-:W-:-:S04]  /*1dc0*/  IADD3 R43, P1, P2, R4, R8, R43 ;  /* 0x00000008042b7210 */ /* 0x004fc80007a3e02b */
[----:B---3--:R-:W-:Y:S02]  /*1dd0*/  IADD3 R43, P3, P4, R26, R10, R43 ;  /* 0x0000000a1a2b7210 */ /* 0x008fe40007c7e02b */
[----:B------:R-:W-:-:S04]  /*1de0*/  IADD3.X R5, PT, PT, R5, R9, R41, P1, P2 ;  /* 0x0000000905057210 */ /* 0x000fc80000fe4429 */
[----:B------:R-:W-:Y:S02]  /*1df0*/  IADD3.X R11, PT, PT, R27, R11, R5, P3, P4 ;  /* 0x0000000b1b0b7210 */ /* 0x000fe40001fe8405 */
[----:B----4-:R-:W-:-:S04]  /*1e00*/  IADD3 R43, P1, P2, R22, R24, R43 ;  /* 0x00000018162b7210 */ /* 0x010fc80007a3e02b */
[----:B------:R-:W-:Y:S02]  /*1e10*/  IADD3.X R23, PT, PT, R23, R25, R11, P1, P2 ;  /* 0x0000001917177210 */ /* 0x000fe40000fe440b */
[----:B-----5:R-:W-:-:S04]  /*1e20*/  IADD3 R43, P3, P4, R18, R20, R43 ;  /* 0x00000014122b7210 */ /* 0x020fc80007c7e02b */
[----:B------:R-:W-:Y:S02]  /*1e30*/  IADD3.X R19, PT, PT, R19, R21, R23, P3, P4 ;  /* 0x0000001513137210 */ /* 0x000fe40001fe8417 */
[----:B------:R-:W-:-:S04]  /*1e40*/  IADD3 R43, P1, P2, R14, R16, R43 ;  /* 0x000000100e2b7210 */ /* 0x000fc80007a3e02b */
[----:B------:R-:W-:Y:S02]  /*1e50*/  IADD3.X R15, PT, PT, R15, R17, R19, P1, P2 ;  /* 0x000000110f0f7210 */ /* 0x000fe40000fe4413 */
[----:B------:R-:W-:-:S04]  /*1e60*/  IADD3 R43, P3, P4, R28, R12, R43 ;  /* 0x0000000c1c2b7210 */ /* 0x000fc80007c7e02b */
[----:B------:R-:W-:Y:S02]  /*1e70*/  IADD3.X R13, PT, PT, R29, R13, R15, P3, P4 ;  /* 0x0000000d1d0d7210 */ /* 0x000fe40001fe840f */
[----:B------:R-:W-:Y:S02]  /*1e80*/  ISETP.GE.AND P3, PT, R45, R40, PT ;  /* 0x000000282d00720c */ /* 0x000fe40003f66270 */
[----:B------:R-:W-:-:S04]  /*1e90*/  IADD3 R43, P2, P1, R30, R32, R43 ;  /* 0x000000201e2b7210 */ /* 0x000fc8000795e02b */
[----:B------:R-:W-:Y:S02]  /*1ea0*/  IADD3.X R31, PT, PT, R31, R33, R13, P2, P1 ;  /* 0x000000211f1f7210 */ /* 0x000fe400017e240d */
[----:B------:R-:W-:-:S04]  /*1eb0*/  IADD3 R43, P4, P5, R36, R34, R43 ;  /* 0x00000022242b7210 */ /* 0x000fc80007d9e02b */
[----:B------:R-:W-:Y:S01]  /*1ec0*/  IADD3.X R41, PT, PT, R37, R35, R31, P4, P5 ;  /* 0x0000002325297210 */ /* 0x000fe200027ea41f */
[----:B------:R-:W-:Y:S08]  /*1ed0*/  @!P3 BRA `(.L_x_364) ;  /* 0xfffffffc004cb947 */ /* 0x000ff0000383ffff */
.L_x_363:
[----:B------:R-:W-:Y:S05]  /*1ee0*/  BSYNC.RECONVERGENT B2 ;  /* 0x0000000000027941 */ /* 0x000fea0003800200 */
.L_x_362:
[----:B------:R-:W-:Y:S01]  /*1ef0*/  IMAD.IADD R4, R0, 0x1, -R45 ;  /* 0x0000000100047824 */ /* 0x000fe200078e0a2d */
[----:B------:R-:W-:Y:S04]  /*1f00*/  BSSY.RECONVERGENT B2, `(.L_x_365) ;  /* 0x000001d000027945 */ /* 0x000fe80003800200 */
[----:B------:R-:W-:-:S13]  /*1f10*/  ISETP.GT.AND P1, PT, R4, 0x800, PT ;  /* 0x000008000400780c */ /* 0x000fda0003f24270 */
[----:B------:R-:W-:Y:S05]  /*1f20*/  @!P1 BRA `(.L_x_366) ;  /* 0x0000000000689947 */ /* 0x000fea0003800000 */
[C-C-:B------:R-:W-:Y:S01]  /*1f30*/  IMAD.WIDE.U32 R10, R38.reuse, 0x8, R2.reuse ;  /* 0x00000008260a7825 */ /* 0x140fe200078e0002 */
[----:B------:R-:W2:Y:S03]  /*1f40*/  LDG.E.64.CONSTANT R12, desc[UR6][R6.64+-0x1000] ;  /* 0xfff00006060c7981 */ /* 0x000ea6000c1e9b00 */
[----:B------:R-:W-:Y:S01]  /*1f50*/  VIADD R19, R38, 0x800 ;  /* 0x0000080026137836 */ /* 0x000fe20000000000 */
[----:B------:R-:W3:Y:S04]  /*1f60*/  LDG.E.64.CONSTANT R14, desc[UR6][R6.64] ;  /* 0x00000006060e7981 */ /* 0x000ee8000c1e9b00 */
[----:B------:R-:W2:Y:S01]  /*1f70*/  LDG.E.64.CONSTANT R10, desc[UR6][R10.64] ;  /* 0x000000060a0a7981 */ /* 0x000ea2000c1e9b00 */
[----:B------:R-:W-:-:S03]  /*1f80*/  IMAD.WIDE.U32 R18, R19, 0x8, R2 ;  /* 0x0000000813127825 */ /* 0x000fc600078e0002 */
[----:B------:R-:W3:Y:S04]  /*1f90*/  LDG.E.64.CONSTANT R16, desc[UR6][R6.64+0x1000] ;  /* 0x0010000606107981 */ /* 0x000ee8000c1e9b00 */
[----:B------:R-:W4:Y:S04]  /*1fa0*/  LDG.E.64.CONSTANT R20, desc[UR6][R6.64+0x3000] ;  /* 0x0030000606147981 */ /* 0x000f28000c1e9b00 */
[----:B------:R-:W4:Y:S04]  /*1fb0*/  LDG.E.64.CONSTANT R18, desc[UR6][R18.64] ;  /* 0x0000000612127981 */ /* 0x000f28000c1e9b00 */
[----:B------:R-:W5:Y:S04]  /*1fc0*/  LDG.E.64.CONSTANT R4, desc[UR6][R6.64+0x4000] ;  /* 0x0040000606047981 */ /* 0x000f68000c1e9b00 */
[----:B------:R-:W5:Y:S01]  /*1fd0*/  LDG.E.64.CONSTANT R8, desc[UR6][R6.64+0x5000] ;  /* 0x0050000606087981 */ /* 0x000f62000c1e9b00 */
[----:B------:R-:W-:-:S02]  /*1fe0*/  VIADD R45, R45, 0x1000 ;  /* 0x000010002d2d7836 */ /* 0x000fc40000000000 */
[----:B------:R-:W-:Y:S01]  /*1ff0*/  VIADD R38, R38, 0x1000 ;  /* 0x0000100026267836 */ /* 0x000fe20000000000 */
[----:B--2---:R-:W-:-:S04]  /*2000*/  IADD3 R43, P0, P1, R12, R10, R43 ;  /* 0x0000000a0c2b7210 */ /* 0x004fc8000791e02b */
[----:B------:R-:W-:Y:S02]  /*2010*/  IADD3.X R13, PT, PT, R13, R11, R41, P0, P1 ;  /* 0x0000000b0d0d7210 */ /* 0x000fe400007e2429 */
[----:B---3--:R-:W-:Y:S02]  /*2020*/  IADD3 R43, P0, P1, R16, R14, R43 ;  /* 0x0000000e102b7210 */ /* 0x008fe4000791e02b */
[----:B------:R-:W-:Y:S02]  /*2030*/  IADD3 R10, P3, PT, R6, 0x8000, RZ ;  /* 0x00008000060a7810 */ /* 0x000fe40007f7e0ff */
[----:B------:R-:W-:Y:S02]  /*2040*/  IADD3.X R15, PT, PT, R17, R15, R13, P0, P1 ;  /* 0x0000000f110f7210 */ /* 0x000fe400007e240d */
[----:B----4-:R-:W-:Y:S01]  /*2050*/  IADD3 R43, P0, P1, R20, R18, R43 ;  /* 0x00000012142b7210 */ /* 0x010fe2000791e02b */
[----:B------:R-:W-:-:S03]  /*2060*/  IMAD.X R11, RZ, RZ, R7, P3 ;  /* 0x000000ffff0b7224 */ /* 0x000fc600018e0607 */
[----:B------:R-:W-:Y:S02]  /*2070*/  IADD3.X R21, PT, PT, R21, R19, R15, P0, P1 ;  /* 0x0000001315157210 */ /* 0x000fe400007e240f */
[----:B-----5:R-:W-:Y:S01]  /*2080*/  IADD3 R43, P1, P2, R8, R4, R43 ;  /* 0x00000004082b7210 */ /* 0x020fe20007a3e02b */
[----:B------:R-:W-:Y:S01]  /*2090*/  IMAD.MOV.U32 R6, RZ, RZ, R10 ;  /* 0x000000ffff067224 */ /* 0x000fe200078e000a */
[----:B------:R-:W-:Y:S01]  /*20a0*/  PLOP3.LUT P0, PT, PT, PT, PT, 0x8, 0x80 ;  /* 0x000000000080781c */ /* 0x000fe20003f0e170 */
[----:B------:R-:W-:Y:S01]  /*20b0*/  IMAD.MOV.U32 R7, RZ, RZ, R11 ;  /* 0x000000ffff077224 */ /* 0x000fe200078e000b */
[----:B------:R-:W-:-:S11]  /*20c0*/  IADD3.X R41, PT, PT, R9, R5, R21, P1, P2 ;  /* 0x0000000509297210 */ /* 0x000fd60000fe4415 */
.L_x_366:
[----:B------:R-:W-:Y:S05]  /*20d0*/  BSYNC.RECONVERGENT B2 ;  /* 0x0000000000027941 */ /* 0x000fea0003800200 */
.L_x_365:
[----:B------:R-:W-:-:S13]  /*20e0*/  ISETP.LT.OR P0, PT, R45, R0, P0 ;  /* 0x000000002d00720c */ /* 0x000fda0000701670 */
[----:B------:R-:W-:Y:S05]  /*20f0*/  @!P0 BRA `(.L_x_358) ;  /* 0x0000000000248947 */ /* 0x000fea0003800000 */
[----:B------:R-:W-:Y:S01]  /*2100*/  IMAD.WIDE.U32 R2, R38, 0x8, R2 ;  /* 0x0000000826027825 */ /* 0x000fe200078e0002 */
[----:B------:R-:W2:Y:S04]  /*2110*/  LDG.E.64.CONSTANT R4, desc[UR6][R6.64+-0x1000] ;  /* 0xfff0000606047981 */ /* 0x000ea8000c1e9b00 */
[----:B------:R-:W3:Y:S04]  /*2120*/  LDG.E.64.CONSTANT R8, desc[UR6][R6.64] ;  /* 0x0000000606087981 */ /* 0x000ee8000c1e9b00 */
[----:B------:R-:W2:Y:S04]  /*2130*/  LDG.E.64.CONSTANT R2, desc[UR6][R2.64] ;  /* 0x0000000602027981 */ /* 0x000ea8000c1e9b00 */
[----:B------:R-:W3:Y:S01]  /*2140*/  LDG.E.64.CONSTANT R10, desc[UR6][R6.64+0x1000] ;  /* 0x00100006060a7981 */ /* 0x000ee2000c1e9b00 */
[----:B--2---:R-:W-:-:S04]  /*2150*/  IADD3 R43, P0, P1, R4, R2, R43 ;  /* 0x00000002042b7210 */ /* 0x004fc8000791e02b */
[----:B---3--:R-:W-:Y:S02]  /*2160*/  IADD3 R43, P2, P3, R10, R8, R43 ;  /* 0x000000080a2b7210 */ /* 0x008fe40007b5e02b */
[----:B------:R-:W-:-:S04]  /*2170*/  IADD3.X R41, PT, PT, R5, R3, R41, P0, P1 ;  /* 0x0000000305297210 */ /* 0x000fc800007e2429 */
[----:B------:R-:W-:-:S07]  /*2180*/  IADD3.X R41, PT, PT, R11, R9, R41, P2, P3 ;  /* 0x000000090b297210 */ /* 0x000fce00017e6429 */
.L_x_358:
[----:B------:R-:W-:Y:S05]  /*2190*/  BSYNC.RECONVERGENT B1 ;  /* 0x0000000000017941 */ /* 0x000fea0003800200 */
.L_x_356:
[----:B------:R-:W0:Y:S01]  /*21a0*/  S2R R6, SR_LANEID ;  /* 0x0000000000067919 */ /* 0x000e220000000000 */
[----:B------:R-:W1:Y:S04]  /*21b0*/  SHFL.DOWN PT, R0, R43, 0x1, 0x1f ;  /* 0x08201f002b007f89 */ /* 0x000e6800000e0000 */
[----:B------:R-:W2:Y:S01]  /*21c0*/  SHFL.DOWN PT, R2, R41, 0x1, 0x1f ;  /* 0x08201f0029027f89 */ /* 0x000ea200000e0000 */
[C---:B0-----:R-:W-:Y:S02]  /*21d0*/  ISETP.GT.AND P0, PT, R6.reuse, 0x1e, PT ;  /* 0x0000001e0600780c */ /* 0x041fe40003f04270 */
[----:B------:R-:W-:Y:S02]  /*21e0*/  ISETP.GT.AND P1, PT, R6, 0x1d, PT ;  /* 0x0000001d0600780c */ /* 0x000fe40003f24270 */
[----:B-1----:R-:W-:-:S02]  /*21f0*/  SEL R0, R0, RZ, !P0 ;  /* 0x000000ff00007207 */ /* 0x002fc40004000000 */
[----:B--2---:R-:W-:Y:S02]  /*2200*/  SEL R2, R2, RZ, !P0 ;  /* 0x000000ff02027207 */ /* 0x004fe40004000000 */
[----:B------:R-:W-:Y:S02]  /*2210*/  IADD3 R7, P0, PT, R43, R0, RZ ;  /* 0x000000002b077210 */ /* 0x000fe40007f1e0ff */
[----:B------:R-:W-:-:S03]  /*2220*/  ISETP.NE.AND P2, PT, R6, RZ, PT ;  /* 0x000000ff0600720c */ /* 0x000fc60003f45270 */
[----:B------:R-:W-:Y:S01]  /*2230*/  IMAD.X R9, R41, 0x1, R2, P0 ;  /* 0x0000000129097824 */ /* 0x000fe200000e0602 */
[----:B------:R-:W0:Y:S04]  /*2240*/  SHFL.DOWN PT, R0, R7, 0x2, 0x1f ;  /* 0x08401f0007007f89 */ /* 0x000e2800000e0000 */
[----:B------:R-:W1:Y:S05]  /*2250*/  SHFL.DOWN PT, R2, R9, 0x2, 0x1f ;  /* 0x08401f0009027f89 */ /* 0x000e6a00000e0000 */
[----:B------:R-:W2:Y:S01]  /*2260*/  @!P2 S2R R11, SR_CgaCtaId ;  /* 0x00000000000ba919 */ /* 0x000ea20000008800 */
        /* <DEDUP_REMOVED lines=12> */
[----:B------:R-:W-:-:S05]  /*2330*/  IMAD.X R9, R2, 0x1, R5, P0 ;  /* 0x0000000102097824 */ /* 0x000fca00000e0605 */
[----:B------:R-:W1:Y:S01]  /*2340*/  SHFL.DOWN PT, R2, R9, 0x8, 0x1f ;  /* 0x09001f0009027f89 */ /* 0x000e6200000e0000 */
[----:B0-----:R-:W-:-:S04]  /*2350*/  SEL R0, R0, RZ, !P1 ;  /* 0x000000ff00007207 */ /* 0x001fc80004800000 */
[----:B------:R-:W-:Y:S02]  /*2360*/  IADD3 R5, P0, PT, R0, R7, RZ ;  /* 0x0000000700057210 */ /* 0x000fe40007f1e0ff */
[----:B-1----:R-:W-:-:S03]  /*2370*/  SEL R2, R2, RZ, !P1 ;  /* 0x000000ff02027207 */ /* 0x002fc60004800000 */
[----:B------:R-:W0:Y:S01]  /*2380*/  SHFL.DOWN PT, R0, R5, 0x10, 0x1f ;  /* 0x0a001f0005007f89 */ /* 0x000e2200000e0000 */
[----:B------:R-:W-:Y:S02]  /*2390*/  ISETP.GT.AND P1, PT, R6, 0xf, PT ;  /* 0x0000000f0600780c */ /* 0x000fe40003f24270 */
[----:B------:R-:W-:Y:S01]  /*23a0*/  @!P2 SHF.R.U32.HI R6, RZ, 0x2, R39 ;  /* 0x00000002ff06a819 */ /* 0x000fe20000011627 */
[----:B------:R-:W-:Y:S01]  /*23b0*/  IMAD.X R4, R2, 0x1, R9, P0 ;  /* 0x0000000102047824 */ /* 0x000fe200000e0609 */
[----:B------:R-:W-:Y:S02]  /*23c0*/  @!P2 MOV R2, 0x400 ;  /* 0x000004000002a802 */ /* 0x000fe40000000f00 */
[----:B------:R-:W-:Y:S02]  /*23d0*/  @!P2 LOP3.LUT R6, R6, 0xf8, RZ, 0xc0, !PT ;  /* 0x000000f80606a812 */ /* 0x000fe400078ec0ff */
[----:B------:R-:W1:Y:S01]  /*23e0*/  SHFL.DOWN PT, R3, R4, 0x10, 0x1f ;  /* 0x0a001f0004037f89 */ /* 0x000e6200000e0000 */
[----:B--2---:R-:W-:-:S05]  /*23f0*/  @!P2 LEA R11, R11, R2, 0x18 ;  /* 0x000000020b0ba211 */ /* 0x004fca00078ec0ff */
[----:B------:R-:W-:Y:S01]  /*2400*/  @!P2 IMAD.IADD R11, R6, 0x1, R11 ;  /* 0x00000001060ba824 */ /* 0x000fe200078e020b */
[----:B0-----:R-:W-:-:S04]  /*2410*/  SEL R0, R0, RZ, !P1 ;  /* 0x000000ff00007207 */ /* 0x001fc80004800000 */
[----:B------:R-:W-:Y:S02]  /*2420*/  IADD3 R2, P0, PT, R0, R5, RZ ;  /* 0x0000000500027210 */ /* 0x000fe40007f1e0ff */
[----:B-1----:R-:W-:-:S05]  /*2430*/  SEL R3, R3, RZ, !P1 ;  /* 0x000000ff03037207 */ /* 0x002fca0004800000 */
[----:B------:R-:W-:Y:S01]  /*2440*/  IMAD.X R3, R3, 0x1, R4, P0 ;  /* 0x0000000103037824 */ /* 0x000fe200000e0604 */
[----:B------:R-:W-:-:S04]  /*2450*/  ISETP.NE.AND P0, PT, R39, RZ, PT ;  /* 0x000000ff2700720c */ /* 0x000fc80003f05270 */
[----:B------:R0:W-:Y:S01]  /*2460*/  @!P2 STS.64 [R11+0x10], R2 ;  /* 0x000010020b00a388 */ /* 0x0001e20000000a00 */
[----:B------:R-:W-:Y:S08]  /*2470*/  BAR.SYNC.DEFER_BLOCKING 0x0 ;  /* 0x0000000000007b1d */ /* 0x000ff00000010000 */
[----:B------:R-:W-:Y:S05]  /*2480*/  @P0 BRA `(.L_x_354) ;  /* 0x00000000006c0947 */ /* 0x000fea0003800000 */
[----:B------:R-:W1:Y:S01]  /*2490*/  S2UR UR5, SR_CgaCtaId ;  /* 0x00000000000579c3 */ /* 0x000e620000008800 */
[----:B------:R-:W-:Y:S02]  /*24a0*/  UMOV UR4, 0x400 ;  /* 0x0000040000047882 */ /* 0x000fe40000000000 */
[----:B-1----:R-:W-:-:S09]  /*24b0*/  ULEA UR4, UR5, UR4, 0x18 ;  /* 0x0000000405047291 */ /* 0x002fd2000f8ec0ff */
[----:B------:R-:W-:Y:S04]  /*24c0*/  LDS.64 R32, [UR4+0x18] ;  /* 0x00001804ff207984 */ /* 0x000fe80008000a00 */
[----:B------:R-:W1:Y:S04]  /*24d0*/  LDS.128 R28, [UR4+0x20] ;  /* 0x00002004ff1c7984 */ /* 0x000e680008000c00 */
[----:B------:R-:W2:Y:S04]  /*24e0*/  LDS.128 R24, [UR4+0x30] ;  /* 0x00003004ff187984 */ /* 0x000ea80008000c00 */
[----:B------:R-:W3:Y:S04]  /*24f0*/  LDS.128 R20, [UR4+0x40] ;  /* 0x00004004ff147984 */ /* 0x000ee80008000c00 */
[----:B------:R-:W4:Y:S04]  /*2500*/  LDS.128 R16, [UR4+0x50] ;  /* 0x00005004ff107984 */ /* 0x000f280008000c00 */
[----:B------:R-:W5:Y:S04]  /*2510*/  LDS.128 R12, [UR4+0x60] ;  /* 0x00006004ff0c7984 */ /* 0x000f680008000c00 */
[----:B0-----:R-:W0:Y:S04]  /*2520*/  LDS.128 R8, [UR4+0x70] ;  /* 0x00007004ff087984 */ /* 0x001e280008000c00 */
[----:B------:R-:W0:Y:S01]  /*2530*/  LDS.128 R4, [UR4+0x80] ;  /* 0x00008004ff047984 */ /* 0x000e220008000c00 */
[----:B-1----:R-:W-:-:S04]  /*2540*/  IADD3 R35, P1, P2, R28, R32, R2 ;  /* 0x000000201c237210 */ /* 0x002fc80007a3e002 */
[----:B--2---:R-:W-:Y:S02]  /*2550*/  IADD3 R35, P3, P4, R24, R35, R30 ;  /* 0x0000002318237210 */ /* 0x004fe40007c7e01e */
[----:B------:R-:W-:Y:S02]  /*2560*/  IADD3.X R29, PT, PT, R29, R33, R3, P1, P2 ;  /* 0x000000211d1d7210 */ /* 0x000fe40000fe4403 */
[----:B---3--:R-:W-:Y:S02]  /*2570*/  IADD3 R3, P1, P2, R20, R35, R26 ;  /* 0x0000002314037210 */ /* 0x008fe40007a3e01a */
[----:B------:R-:W-:Y:S02]  /*2580*/  IADD3.X R25, PT, PT, R25, R29, R31, P3, P4 ;  /* 0x0000001d19197210 */ /* 0x000fe40001fe841f */
[----:B----4-:R-:W-:Y:S02]  /*2590*/  IADD3 R3, P3, P4, R16, R3, R22 ;  /* 0x0000000310037210 */ /* 0x010fe40007c7e016 */
[----:B------:R-:W-:-:S02]  /*25a0*/  IADD3.X R21, PT, PT, R21, R25, R27, P1, P2 ;  /* 0x0000001915157210 */ /* 0x000fc40000fe441b */
[----:B-----5:R-:W-:Y:S02]  /*25b0*/  IADD3 R3, P1, P2, R12, R3, R18 ;  /* 0x000000030c037210 */ /* 0x020fe40007a3e012 */
[----:B------:R-:W-:Y:S02]  /*25c0*/  IADD3.X R17, PT, PT, R17, R21, R23, P3, P4 ;  /* 0x0000001511117210 */ /* 0x000fe40001fe8417 */
[----:B0-----:R-:W-:Y:S02]  /*25d0*/  IADD3 R3, P3, P4, R8, R3, R14 ;  /* 0x0000000308037210 */ /* 0x001fe40007c7e00e */
[----:B------:R-:W-:Y:S02]  /*25e0*/  IADD3.X R13, PT, PT, R13, R17, R19, P1, P2 ;  /* 0x000000110d0d7210 */ /* 0x000fe40000fe4413 */
[----:B------:R-:W-:Y:S02]  /*25f0*/  IADD3 R3, P1, P2, R4, R3, R10 ;  /* 0x0000000304037210 */ /* 0x000fe40007a3e00a */
[----:B------:R-:W-:-:S02]  /*2600*/  IADD3.X R9, PT, PT, R9, R13, R15, P3, P4 ;  /* 0x0000000d09097210 */ /* 0x000fc40001fe840f */
[----:B------:R-:W-:Y:S02]  /*2610*/  IADD3 R2, P3, PT, R3, R6, RZ ;  /* 0x0000000603027210 */ /* 0x000fe40007f7e0ff */
[----:B------:R-:W-:-:S05]  /*2620*/  IADD3.X R3, PT, PT, R5, R9, R11, P1, P2 ;  /* 0x0000000905037210 */ /* 0x000fca0000fe440b */
[----:B------:R-:W-:-:S07]  /*2630*/  IMAD.X R3, R3, 0x1, R7, P3 ;  /* 0x0000000103037824 */ /* 0x000fce00018e0607 */
.L_x_354:
[----:B------:R-:W-:Y:S05]  /*2640*/  BSYNC.RECONVERGENT B0 ;  /* 0x0000000000007941 */ /* 0x000fea0003800200 */
.L_x_339:
[----:B------:R-:W-:Y:S05]  /*2650*/  @P0 EXIT ;  /* 0x000000000000094d */ /* 0x000fea0003800000 */
[----:B------:R-:W0:Y:S01]  /*2660*/  LDCU.64 UR4, c[0x0][0x398] ;  /* 0x00007300ff0477ac */ /* 0x000e220008000a00 */
[----:B------:R-:W3:Y:S01]  /*2670*/  LDC.64 R4, c[0x0][0x388] ;  /* 0x0000e200ff047b82 */ /* 0x000ee20000000a00 */
[----:B012---:R-:W-:-:S04]  /*2680*/  IADD3 R2, P0, PT, R2, UR4, RZ ;  /* 0x0000000402027c10 */ /* 0x007fc8000ff1e0ff */
[----:B------:R-:W-:-:S05]  /*2690*/  IADD3.X R3, PT, PT, R3, UR5, RZ, P0, !PT ;  /* 0x0000000503037c10 */ /* 0x000fca00087fe4ff */
[----:B---3--:R-:W-:Y:S01]  /*26a0*/  STG.E.64 desc[UR6][R4.64], R2 ;  /* 0x0000000204007986 */ /* 0x008fe2000c101b06 */
[----:B------:R-:W-:Y:S05]  /*26b0*/  EXIT ;  /* 0x000000000000794d */ /* 0x000fea0003800000 */
.L_x_367:
        /* <DEDUP_REMOVED lines=12> */
.L_x_1252:


//--------------------- .text._ZN3cub18CUB_300001_SM_10006detail6reduce18DeviceReduceKernelINS2_10policy_hubIlyN4cuda3std3__44plusIlEEE10Policy1000EN6thrust24THRUST_300001_SM_1000_NS18transform_iteratorI11count_labelP8DataNodellEEyS9_lNS7_10__identityEEEvT0_PT3_T1_NS0_13GridEvenShareISN_EET2_T4_ --------------------------
	.section	.text._ZN3cub18CUB_300001_SM_10006detail6reduce18DeviceReduceKernelINS2_10policy_hubIlyN4cuda3std3__44plusIlEEE10Policy1000EN6thrust24THRUST_300001_SM_1000_NS18transform_iteratorI11count_labelP8DataNodellEEyS9_lNS7_10__identityEEEvT0_PT3_T1_NS0_13GridEvenShareISN_EET2_T4_,"ax",@progbits
	.align	128
        .global         _ZN3cub18CUB_300001_SM_10006detail6reduce18DeviceReduceKernelINS2_10policy_hubIlyN4cuda3std3__44plusIlEEE10Policy1000EN6thrust24THRUST_300001_SM_1000_NS18transform_iteratorI11count_labelP8DataNodellEEyS9_lNS7_10__identityEEEvT0_PT3_T1_NS0_13GridEvenShareISN_EET2_T4_
        .type           _ZN3cub18CUB_300001_SM_10006detail6reduce18DeviceReduceKernelINS2_10policy_hubIlyN4cuda3std3__44plusIlEEE10Policy1000EN6thrust24THRUST_300001_SM_1000_NS18transform_iteratorI11count_labelP8DataNodellEEyS9_lNS7_10__identityEEEvT0_PT3_T1_NS0_13GridEvenShareISN_EET2_T4_,@function
        .size           _ZN3cub18CUB_300001_SM_10006detail6reduce18DeviceReduceKernelINS2_10policy_hubIlyN4cuda3std3__44plusIlEEE10Policy1000EN6thrust24THRUST_300001_SM_1000_NS18transform_iteratorI11count_labelP8DataNodellEEyS9_lNS7_10__identityEEEvT0_PT3_T1_NS0_13GridEvenShareISN_EET2_T4_,(.L_x_1253 - _ZN3cub18CUB_300001_SM_10006detail6reduce18DeviceReduceKernelINS2_10policy_hubIlyN4cuda3std3__44plusIlEEE10Policy1000EN6thrust24THRUST_300001_SM_1000_NS18transform_iteratorI11count_labelP8DataNodellEEyS9_lNS7_10__identityEEEvT0_PT3_T1_NS0_13GridEvenShareISN_EET2_T4_)
        .other          _ZN3cub18CUB_300001_SM_10006detail6reduce18DeviceReduceKernelINS2_10policy_hubIlyN4cuda3std3__44plusIlEEE10Policy1000EN6thrust24THRUST_300001_SM_1000_NS18transform_iteratorI11count_labelP8DataNodellEEyS9_lNS7_10__identityEEEvT0_PT3_T1_NS0_13GridEvenShareISN_EET2_T4_,@"STO_CUDA_ENTRY STV_DEFAULT"
_ZN3cub18CUB_300001_SM_10006detail6reduce18DeviceReduceKernelINS2_10policy_hubIlyN4cuda3std3__44plusIlEEE10Policy1000EN6thrust24THRUST_300001_SM_1000_NS18transform_iteratorI11count_labelP8DataNodellEEyS9_lNS7_10__identityEEEvT0_PT3_T1_NS0_13GridEvenShareISN_EET2_T4_:
.text._ZN3cub18CUB_300001_SM_10006detail6reduce18DeviceReduceKernelINS2_10policy_hubIlyN4cuda3std3__44plusIlEEE10Policy1000EN6thrust24THRUST_300001_SM_1000_NS18transform_iteratorI11count_labelP8DataNodellEEyS9_lNS7_10__identityEEEvT0_PT3_T1_NS0_13GridEvenShareISN_EET2_T4_:
[----:B------:R-:W-:Y:S08]  /*0000*/  LDC R1, c[0x0][0x37c] ;  /* 0x0000df00ff017b82 */ /* 0x000ff00000000800 */
[----:B------:R-:W0:Y:S01]  /*0010*/  S2UR UR15, SR_CTAID.X ;  /* 0x00000000000f79c3 */ /* 0x000e220000002500 */
[----:B------:R-:W1:Y:S01]  /*0020*/  LDCU.64 UR4, c[0x0][0x3c0] ;  /* 0x00007800ff0477ac */ /* 0x000e620008000a00 */
[----:B------:R-:W-:Y:S01]  /*0030*/  BSSY.RECONVERGENT B0, `(.L_x_368) ;  /* 0x0000334000007945 */ /* 0x000fe20003800200 */
[----:B------:R-:W2:Y:S01]  /*0040*/  LDCU UR11, c[0x0][0x3c8] ;  /* 0x00007900ff0b77ac */ /* 0x000ea20008000800 */
[----:B------:R-:W3:Y:S01]  /*0050*/  LDCU.64 UR16, c[0x0][0x358] ;  /* 0x00006b00ff1077ac */ /* 0x000ee20008000a00 */
[----:B-1----:R-:W-:-:S02]  /*0060*/  IMAD.U32 R4, RZ, RZ, UR4 ;  /* 0x00000004ff047e24 */ /* 0x002fc4000f8e00ff */
[----:B------:R-:W-:Y:S01]  /*0070*/  IMAD.U32 R5, RZ, RZ, UR5 ;  /* 0x00000005ff057e24 */ /* 0x000fe2000f8e00ff */
[----:B--2---:R-:W-:Y:S02]  /*0080*/  UIMAD UR5, UR11, 0xe00, URZ ;  /* 0x00000e000b0578a4 */ /* 0x004fe4000f8e02ff */
[----:B0-----:R-:W-:Y:S02]  /*0090*/  UIMAD UR9, UR15, 0xe00, URZ ;  /* 0x00000e000f0978a4 */ /* 0x001fe4000f8e02ff */
[----:B------:R-:W-:-:S04]  /*00a0*/  USHF.R.S32.HI UR4, URZ, 0x1f, UR5 ;  /* 0x0000001fff047899 */ /* 0x000fc80008011405 */
[----:B------:R-:W-:-:S04]  /*00b0*/  IADD3 R15, P1, PT, R4, -UR9, RZ ;  /* 0x80000009040f7c10 */ /* 0x000fc8000ff3e0ff */
[----:B------:R-:W-:Y:S02]  /*00c0*/  ISETP.GT.U32.AND P0, PT, R15, 0xdff, PT ;  /* 0x00000dff0f00780c */ /* 0x000fe40003f04070 */
[----:B------:R-:W-:-:S04]  /*00d0*/  IADD3.X R16, PT, PT, R5, -0x1, RZ, P1, !PT ;  /* 0xffffffff05107810 */ /* 0x000fc80000ffe4ff */
[----:B------:R-:W-:-:S13]  /*00e0*/  ISETP.GT.U32.AND.EX P0, PT, R16, RZ, PT, P0 ;  /* 0x000000ff1000720c */ /* 0x000fda0003f04100 */
[----:B---3--:R-:W-:Y:S05]  /*00f0*/  @P0 BRA `(.L_x_369) ;  /* 0x0000001800880947 */ /* 0x008fea0003800000 */
[----:B------:R-:W0:Y:S01]  /*0100*/  S2R R7, SR_TID.X ;  /* 0x0000000000077919 */ /* 0x000e220000002100 */
[----:B------:R-:W-:Y:S01]  /*0110*/  VIADD R2, R4, -UR9 ;  /* 0x8000000904027c36 */ /* 0x000fe20008000000 */
[----:B------:R-:W1:Y:S01]  /*0120*/  LDCU UR6, c[0x0][0x388] ;  /* 0x00007100ff0677ac */ /* 0x000e620008000800 */
[----:B------:R-:W-:Y:S01]  /*0130*/  BSSY.RECONVERGENT B1, `(.L_x_370) ;  /* 0x000000f000017945 */ /* 0x000fe20003800200 */
[----:B------:R-:W-:Y:S02]  /*0140*/  IMAD.MOV.U32 R0, RZ, RZ, RZ ;  /* 0x000000ffff007224 */ /* 0x000fe400078e00ff */
[----:B------:R-:W-:Y:S01]  /*0150*/  IMAD.MOV.U32 R3, RZ, RZ, RZ ;  /* 0x000000ffff037224 */ /* 0x000fe200078e00ff */
[----:B0-----:R-:W-:Y:S01]  /*0160*/  ISETP.GE.AND P0, PT, R7, R2, PT ;  /* 0x000000020700720c */ /* 0x001fe20003f06270 */
[----:B------:R-:W-:-:S12]  /*0170*/  IMAD.MOV.U32 R9, RZ, RZ, R7 ;  /* 0x000000ffff097224 */ /* 0x000fd800078e0007 */
[----:B-1----:R-:W-:Y:S05]  /*0180*/  @P0 BRA `(.L_x_371) ;  /* 0x0000000000240947 */ /* 0x002fea0003800000 */
[----:B------:R-:W0:Y:S01]  /*0190*/  LDC.64 R10, c[0x0][0x380] ;  /* 0x0000e000ff0a7b82 */ /* 0x000e220000000a00 */
[----:B------:R-:W-:Y:S01]  /*01a0*/  VIADD R3, R7, UR9 ;  /* 0x0000000907037c36 */ /* 0x000fe20008000000 */
[----:B------:R-:W1:Y:S03]  /*01b0*/  LDCU UR4, c[0x0][0x388] ;  /* 0x00007100ff0477ac */ /* 0x000e660008000800 */
[----:B0-----:R-:W-:-:S06]  /*01c0*/  IMAD.WIDE.U32 R10, R3, 0x60, R10 ;  /* 0x00000060030a7825 */ /* 0x001fcc00078e000a */
[----:B------:R-:W1:Y:S01]  /*01d0*/  LDG.E R10, desc[UR16][R10.64+0x50] ;  /* 0x000050100a0a7981 */ /* 0x000e62000c1e1900 */
[----:B------:R-:W-:Y:S02]  /*01e0*/  VIADD R9, R7, 0x200 ;  /* 0x0000020007097836 */ /* 0x000fe40000000000 */
[----:B------:R-:W-:Y:S01]  /*01f0*/  IMAD.MOV.U32 R3, RZ, RZ, RZ ;  /* 0x000000ffff037224 */ /* 0x000fe200078e00ff */
[----:B-1----:R-:W-:-:S04]  /*0200*/  ISETP.NE.AND P0, PT, R10, UR4, PT ;  /* 0x000000040a007c0c */ /* 0x002fc8000bf05270 */
[----:B------:R-:W-:-:S09]  /*0210*/  SEL R0, RZ, 0x1, P0 ;  /* 0x00000001ff007807 */ /* 0x000fd20000000000 */
.L_x_371:
[----:B------:R-:W-:Y:S05]  /*0220*/  BSYNC.RECONVERGENT B1 ;  /* 0x0000000000017941 */ /* 0x000fea0003800200 */
.L_x_370:
[----:B------:R-:W-:Y:S01]  /*0230*/  ISETP.GE.AND P0, PT, R9, R2, PT ;  /* 0x000000020900720c */ /* 0x000fe20003f06270 */
[----:B------:R-:W-:-:S12]  /*0240*/  BSSY.RECONVERGENT B1, `(.L_x_372) ;  /* 0x00000bb000017945 */ /* 0x000fd80003800200 */
[----:B------:R-:W-:Y:S05]  /*0250*/  @P0 BRA `(.L_x_373) ;  /* 0x0000000800e40947 */ /* 0x000fea0003800000 */
[----:B------:R-:W-:Y:S01]  /*0260*/  LOP3.LUT R5, RZ, R9, RZ, 0x33, !PT ;  /* 0x00000009ff057212 */ /* 0x000fe200078e33ff */
[----:B------:R-:W-:Y:S03]  /*0270*/  BSSY.RECONVERGENT B2, `(.L_x_374) ;  /* 0x0000056000027945 */ /* 0x000fe60003800200 */
[----:B------:R-:W-:-:S04]  /*0280*/  IADD3 R5, PT, PT, R4, -UR9, R5 ;  /* 0x8000000904057c10 */ /* 0x000fc8000fffe005 */
[C---:B------:R-:W-:Y:S02]  /*0290*/  ISETP.GE.U32.AND P1, PT, R5.reuse, 0x1e00, PT ;  /* 0x00001e000500780c */ /* 0x040fe40003f26070 */
[----:B------:R-:W-:-:S04]  /*02a0*/  LEA.HI R6, R5, 0x1, RZ, 0x17 ;  /* 0x0000000105067811 */ /* 0x000fc800078fb8ff */
[----:B------:R-:W-:-:S04]  /*02b0*/  LOP3.LUT R23, R6, 0xf, RZ, 0xc0, !PT ;  /* 0x0000000f06177812 */ /* 0x000fc800078ec0ff */
[----:B------:R-:W-:-:S03]  /*02c0*/  ISETP.NE.AND P0, PT, R23, RZ, PT ;  /* 0x000000ff1700720c */ /* 0x000fc60003f05270 */
[----:B------:R-:W-:Y:S10]  /*02d0*/  @!P1 BRA `(.L_x_375) ;  /* 0x00000004003c9947 */ /* 0x000ff40003800000 */
[----:B------:R-:W0:Y:S01]  /*02e0*/  LDCU.64 UR4, c[0x0][0x380] ;  /* 0x00007000ff0477ac */ /* 0x000e220008000a00 */
[----:B------:R-:W-:Y:S01]  /*02f0*/  IMAD.WIDE.U32 R4, R9, 0x60, RZ ;  /* 0x0000006009047825 */ /* 0x000fe200078e00ff */
[----:B------:R-:W-:-:S03]  /*0300*/  LOP3.LUT R8, R6, 0xfffff0, RZ, 0xc0, !PT ;  /* 0x00fffff006087812 */ /* 0x000fc600078ec0ff */
[----:B------:R-:W-:Y:S02]  /*0310*/  IMAD.U32 R11, RZ, RZ, UR15 ;  /* 0x0000000fff0b7e24 */ /* 0x000fe4000f8e00ff */
[----:B------:R-:W-:Y:S02]  /*0320*/  IMAD.MOV R8, RZ, RZ, -R8 ;  /* 0x000000ffff087224 */ /* 0x000fe400078e0a08 */
[----:B------:R-:W-:-:S03]  /*0330*/  IMAD.WIDE.U32 R4, R11, 0x54000, R4 ;  /* 0x000540000b047825 */ /* 0x000fc600078e0004 */
[----:B0-----:R-:W-:-:S04]  /*0340*/  IADD3 R4, P1, PT, R4, UR4, RZ ;  /* 0x0000000404047c10 */ /* 0x001fc8000ff3e0ff */
[----:B------:R-:W-:-:S04]  /*0350*/  IADD3 R4, P2, PT, R4, 0x60050, RZ ;  /* 0x0006005004047810 */ /* 0x000fc80007f5e0ff */
[----:B------:R-:W-:-:S09]  /*0360*/  IADD3.X R5, PT, PT, RZ, UR5, R5, P2, P1 ;  /* 0x00000005ff057c10 */ /* 0x000fd200097e2405 */
.L_x_376:
[----:B------:R-:W2:Y:S04]  /*0370*/  LDG.E R26, desc[UR16][R4.64+-0x60000] ;  /* 0xfa000010041a7981 */ /* 0x000ea8000c1e1900 */
[----:B------:R-:W3:Y:S04]  /*0380*/  LDG.E R22, desc[UR16][R4.64+-0x54000] ;  /* 0xfac0001004167981 */ /* 0x000ee8000c1e1900 */
[----:B------:R-:W4:Y:S04]  /*0390*/  LDG.E R24, desc[UR16][R4.64+-0x48000] ;  /* 0xfb80001004187981 */ /* 0x000f28000c1e1900 */
[----:B------:R-:W5:Y:S04]  /*03a0*/  LDG.E R25, desc[UR16][R4.64+-0x3c000] ;  /* 0xfc40001004197981 */ /* 0x000f68000c1e1900 */
        /* <DEDUP_REMOVED lines=11> */
[----:B------:R-:W5:Y:S01]  /*0460*/  LDG.E R11, desc[UR16][R4.64+0x48000] ;  /* 0x04800010040b7981 */ /* 0x000f62000c1e1900 */
[----:B------:R-:W-:-:S02]  /*0470*/  VIADD R8, R8, 0x10 ;  /* 0x0000001008087836 */ /* 0x000fc40000000000 */
[----:B------:R-:W-:Y:S01]  /*0480*/  VIADD R9, R9, 0x2000 ;  /* 0x0000200009097836 */ /* 0x000fe20000000000 */
[----:B--2---:R-:W-:Y:S02]  /*0490*/  ISETP.NE.AND P1, PT, R26, UR6, PT ;  /* 0x000000061a007c0c */ /* 0x004fe4000bf25270 */
[----:B---3--:R-:W-:Y:S02]  /*04a0*/  ISETP.NE.AND P2, PT, R22, UR6, PT ;  /* 0x0000000616007c0c */ /* 0x008fe4000bf45270 */
[----:B------:R-:W-:Y:S02]  /*04b0*/  SEL R22, RZ, 0x1, P1 ;  /* 0x00000001ff167807 */ /* 0x000fe40000800000 */
[----:B------:R-:W-:Y:S02]  /*04c0*/  SEL R27, RZ, 0x1, P2 ;  /* 0x00000001ff1b7807 */ /* 0x000fe40001000000 */
[----:B----4-:R-:W-:Y:S02]  /*04d0*/  ISETP.NE.AND P3, PT, R24, UR6, PT ;  /* 0x0000000618007c0c */ /* 0x010fe4000bf65270 */
[----:B-----5:R-:W-:-:S02]  /*04e0*/  ISETP.NE.AND P1, PT, R25, UR6, PT ;  /* 0x0000000619007c0c */ /* 0x020fc4000bf25270 */
[----:B------:R-:W-:Y:S02]  /*04f0*/  IADD3 R22, P5, P6, R27, R0, R22 ;  /* 0x000000001b167210 */ /* 0x000fe40007ebe016 */
[----:B------:R-:W-:Y:S02]  /*0500*/  SEL R25, RZ, 0x1, P3 ;  /* 0x00000001ff197807 */ /* 0x000fe40001800000 */
[----:B------:R-:W-:Y:S02]  /*0510*/  SEL R0, RZ, 0x1, P1 ;  /* 0x00000001ff007807 */ /* 0x000fe40000800000 */
[----:B------:R-:W-:Y:S02]  /*0520*/  ISETP.NE.AND P3, PT, R20, UR6, PT ;  /* 0x0000000614007c0c */ /* 0x000fe4000bf65270 */
[----:B------:R-:W-:Y:S02]  /*0530*/  ISETP.NE.AND P4, PT, R21, UR6, PT ;  /* 0x0000000615007c0c */ /* 0x000fe4000bf85270 */
[----:B------:R-:W-:-:S02]  /*0540*/  IADD3 R20, P2, P1, R0, R22, R25 ;  /* 0x0000001600147210 */ /* 0x000fc4000795e019 */
[----:B------:R-:W-:Y:S02]  /*0550*/  SEL R21, RZ, 0x1, P3 ;  /* 0x00000001ff157807 */ /* 0x000fe40001800000 */
[----:B------:R-:W-:Y:S02]  /*0560*/  SEL R0, RZ, 0x1, P4 ;  /* 0x00000001ff007807 */ /* 0x000fe40002000000 */
[----:B------:R-:W-:Y:S02]  /*0570*/  ISETP.NE.AND P3, PT, R19, UR6, PT ;  /* 0x0000000613007c0c */ /* 0x000fe4000bf65270 */
[----:B------:R-:W-:Y:S02]  /*0580*/  ISETP.NE.AND P4, PT, R18, UR6, PT ;  /* 0x0000000612007c0c */ /* 0x000fe4000bf85270 */
[----:B------:R-:W-:Y:S02]  /*0590*/  IADD3.X R19, PT, PT, RZ, R3, RZ, P5, P6 ;  /* 0x00000003ff137210 */ /* 0x000fe40002fec4ff */
        /* <DEDUP_REMOVED lines=26> */
[----:B------:R-:W-:Y:S02]  /*0740*/  ISETP.NE.AND P3, PT, R8, RZ, PT ;  /* 0x000000ff0800720c */ /* 0x000fe40003f65270 */
[----:B------:R-:W-:Y:S02]  /*0750*/  SEL R3, RZ, 0x1, P4 ;  /* 0x00000001ff037807 */ /* 0x000fe40002000000 */
[----:B------:R-:W-:Y:S02]  /*0760*/  IADD3.X R11, PT, PT, RZ, R11, RZ, P2, P1 ;  /* 0x0000000bff0b7210 */ /* 0x000fe400017e24ff */
[----:B------:R-:W-:Y:S02]  /*0770*/  IADD3 R0, P1, P2, R0, R10, R3 ;  /* 0x0000000a00007210 */ /* 0x000fe40007a3e003 */
[----:B------:R-:W-:-:S02]  /*0780*/  IADD3 R4, P4, PT, R4, 0xc0000, RZ ;  /* 0x000c000004047810 */ /* 0x000fc40007f9e0ff */
[----:B------:R-:W-:-:S03]  /*0790*/  IADD3.X R3, PT, PT, RZ, R11, RZ, P5, P6 ;  /* 0x0000000bff037210 */ /* 0x000fc60002fec4ff */
[----:B------:R-:W-:Y:S01]  /*07a0*/  IMAD.X R5, RZ, RZ, R5, P4 ;  /* 0x000000ffff057224 */ /* 0x000fe200020e0605 */
[----:B------:R-:W-:Y:S01]  /*07b0*/  IADD3.X R3, PT, PT, RZ, R3, RZ, P1, P2 ;  /* 0x00000003ff037210 */ /* 0x000fe20000fe44ff */
[----:B------:R-:W-:Y:S06]  /*07c0*/  @P3 BRA `(.L_x_376) ;  /* 0xfffffff800e83947 */ /* 0x000fec000383ffff */
.L_x_375:
[----:B------:R-:W-:Y:S05]  /*07d0*/  BSYNC.RECONVERGENT B2 ;  /* 0x0000000000027941 */ /* 0x000fea0003800200 */
.L_x_374:
[----:B------:R-:W-:Y:S05]  /*07e0*/  @!P0 BRA `(.L_x_373) ;  /* 0x0000000400808947 */ /* 0x000fea0003800000 */
[----:B------:R-:W-:Y:S01]  /*07f0*/  ISETP.GE.U32.AND P1, PT, R23, 0x8, PT ;  /* 0x000000081700780c */ /* 0x000fe20003f26070 */
[----:B------:R-:W-:Y:S01]  /*0800*/  BSSY.RECONVERGENT B2, `(.L_x_377) ;  /* 0x000002c000027945 */ /* 0x000fe20003800200 */
[----:B------:R-:W-:-:S04]  /*0810*/  LOP3.LUT R16, R6, 0x7, RZ, 0xc0, !PT ;  /* 0x0000000706107812 */ /* 0x000fc800078ec0ff */
[----:B------:R-:W-:-:S07]  /*0820*/  ISETP.NE.AND P0, PT, R16, RZ, PT ;  /* 0x000000ff1000720c */ /* 0x000fce0003f05270 */
[----:B------:R-:W-:Y:S06]  /*0830*/  @!P1 BRA `(.L_x_378) ;  /* 0x0000000000a09947 */ /* 0x000fec0003800000 */
[----:B------:R-:W0:Y:S01]  /*0840*/  LDC.64 R4, c[0x0][0x380] ;  /* 0x0000e000ff047b82 */ /* 0x000e220000000a00 */
[C---:B------:R-:W-:Y:S01]  /*0850*/  IADD3 R11, P1, PT, R9.reuse, UR9, RZ ;  /* 0x00000009090b7c10 */ /* 0x040fe2000ff3e0ff */
[----:B------:R-:W1:Y:S03]  /*0860*/  LDCU UR4, c[0x0][0x388] ;  /* 0x00007100ff0477ac */ /* 0x000e660008000800 */
[----:B------:R-:W-:Y:S01]  /*0870*/  LEA.HI.X.SX32 R8, R9, RZ, 0x1, P1 ;  /* 0x000000ff09087211 */ /* 0x000fe200008f0eff */
[----:B0-----:R-:W-:-:S04]  /*0880*/  IMAD.WIDE.U32 R4, R11, 0x60, R4 ;  /* 0x000000600b047825 */ /* 0x001fc800078e0004 */
[----:B------:R-:W-:-:S04]  /*0890*/  IMAD R11, R8, 0x60, RZ ;  /* 0x00000060080b7824 */ /* 0x000fc800078e02ff */
[----:B------:R-:W-:-:S05]  /*08a0*/  IMAD.IADD R5, R5, 0x1, R11 ;  /* 0x0000000105057824 */ /* 0x000fca00078e020b */
[----:B------:R-:W1:Y:S04]  /*08b0*/  LDG.E R17, desc[UR16][R4.64+0x50] ;  /* 0x0000501004117981 */ /* 0x000e68000c1e1900 */
[----:B------:R-:W2:Y:S04]  /*08c0*/  LDG.E R8, desc[UR16][R4.64+0xc050] ;  /* 0x00c0501004087981 */ /* 0x000ea8000c1e1900 */
[----:B------:R-:W3:Y:S04]  /*08d0*/  LDG.E R10, desc[UR16][R4.64+0x18050] ;  /* 0x01805010040a7981 */ /* 0x000ee8000c1e1900 */
[----:B------:R-:W4:Y:S04]  /*08e0*/  LDG.E R11, desc[UR16][R4.64+0x24050] ;  /* 0x02405010040b7981 */ /* 0x000f28000c1e1900 */
[----:B------:R-:W5:Y:S04]  /*08f0*/  LDG.E R12, desc[UR16][R4.64+0x30050] ;  /* 0x03005010040c7981 */ /* 0x000f68000c1e1900 */
[----:B------:R-:W5:Y:S04]  /*0900*/  LDG.E R13, desc[UR16][R4.64+0x3c050] ;  /* 0x03c05010040d7981 */ /* 0x000f68000c1e1900 */
[----:B------:R-:W5:Y:S04]  /*0910*/  LDG.E R14, desc[UR16][R4.64+0x48050] ;  /* 0x04805010040e7981 */ /* 0x000f68000c1e1900 */
[----:B------:R0:W5:Y:S01]  /*0920*/  LDG.E R15, desc[UR16][R4.64+0x54050] ;  /* 0x05405010040f7981 */ /* 0x000162000c1e1900 */
[----:B------:R-:W-:Y:S01]  /*0930*/  VIADD R9, R9, 0x1000 ;  /* 0x0000100009097836 */ /* 0x000fe20000000000 */
[----:B-1----:R-:W-:-:S02]  /*0940*/  ISETP.NE.AND P1, PT, R17, UR4, PT ;  /* 0x0000000411007c0c */ /* 0x002fc4000bf25270 */
[----:B--2---:R-:W-:Y:S02]  /*0950*/  ISETP.NE.AND P2, PT, R8, UR4, PT ;  /* 0x0000000408007c0c */ /* 0x004fe4000bf45270 */
[----:B------:R-:W-:Y:S02]  /*0960*/  SEL R8, RZ, 0x1, P1 ;  /* 0x00000001ff087807 */ /* 0x000fe40000800000 */
[----:B------:R-:W-:Y:S02]  /*0970*/  SEL R17, RZ, 0x1, P2 ;  /* 0x00000001ff117807 */ /* 0x000fe40001000000 */
[----:B---3--:R-:W-:Y:S02]  /*0980*/  ISETP.NE.AND P1, PT, R10, UR4, PT ;  /* 0x000000040a007c0c */ /* 0x008fe4000bf25270 */
[----:B----4-:R-:W-:Y:S02]  /*0990*/  ISETP.NE.AND P2, PT, R11, UR4, PT ;  /* 0x000000040b007c0c */ /* 0x010fe4000bf45270 */
[----:B------:R-:W-:-:S02]  /*09a0*/  IADD3 R8, P5, P6, R17, R0, R8 ;  /* 0x0000000011087210 */ /* 0x000fc40007ebe008 */
[----:B------:R-:W-:Y:S02]  /*09b0*/  SEL R11, RZ, 0x1, P1 ;  /* 0x00000001ff0b7807 */ /* 0x000fe40000800000 */
[----:B------:R-:W-:Y:S02]  /*09c0*/  SEL R0, RZ, 0x1, P2 ;  /* 0x00000001ff007807 */ /* 0x000fe40001000000 */
[----:B-----5:R-:W-:Y:S02]  /*09d0*/  ISETP.NE.AND P3, PT, R12, UR4, PT ;  /* 0x000000040c007c0c */ /* 0x020fe4000bf65270 */
[----:B------:R-:W-:Y:S02]  /*09e0*/  ISETP.NE.AND P4, PT, R13, UR4, PT ;  /* 0x000000040d007c0c */ /* 0x000fe4000bf85270 */
[----:B------:R-:W-:Y:S02]  /*09f0*/  IADD3 R0, P1, P2, R0, R8, R11 ;  /* 0x0000000800007210 */ /* 0x000fe40007a3e00b */
[----:B0-----:R-:W-:-:S02]  /*0a00*/  SEL R5, RZ, 0x1, P3 ;  /* 0x00000001ff057807 */ /* 0x001fc40001800000 */
[----:B------:R-:W-:Y:S02]  /*0a10*/  SEL R4, RZ, 0x1, P4 ;  /* 0x00000001ff047807 */ /* 0x000fe40002000000 */
[----:B------:R-:W-:Y:S02]  /*0a20*/  ISETP.NE.AND P4, PT, R14, UR4, PT ;  /* 0x000000040e007c0c */ /* 0x000fe4000bf85270 */
[----:B------:R-:W-:Y:S02]  /*0a30*/  ISETP.NE.AND P3, PT, R15, UR4, PT ;  /* 0x000000040f007c0c */ /* 0x000fe4000bf65270 */
[----:B------:R-:W-:Y:S02]  /*0a40*/  IADD3.X R8, PT, PT, RZ, R3, RZ, P5, P6 ;  /* 0x00000003ff087210 */ /* 0x000fe40002fec4ff */
[----:B------:R-:W-:Y:S02]  /*0a50*/  IADD3 R4, P5, P6, R4, R0, R5 ;  /* 0x0000000004047210 */ /* 0x000fe40007ebe005 */
[----:B------:R-:W-:-:S02]  /*0a60*/  SEL R3, RZ, 0x1, P4 ;  /* 0x00000001ff037807 */ /* 0x000fc40002000000 */
[----:B------:R-:W-:Y:S02]  /*0a70*/  SEL R0, RZ, 0x1, P3 ;  /* 0x00000001ff007807 */ /* 0x000fe40001800000 */
[----:B------:R-:W-:Y:S02]  /*0a80*/  IADD3.X R5, PT, PT, RZ, R8, RZ, P1, P2 ;  /* 0x00000008ff057210 */ /* 0x000fe40000fe44ff */
[----:B------:R-:W-:Y:S02]  /*0a90*/  IADD3 R0, P1, P2, R0, R4, R3 ;  /* 0x0000000400007210 */ /* 0x000fe40007a3e003 */
[----:B------:R-:W-:-:S04]  /*0aa0*/  IADD3.X R3, PT, PT, RZ, R5, RZ, P5, P6 ;  /* 0x00000005ff037210 */ /* 0x000fc80002fec4ff */
[----:B------:R-:W-:-:S07]  /*0ab0*/  IADD3.X R3, PT, PT, RZ, R3, RZ, P1, P2 ;  /* 0x00000003ff037210 */ /* 0x000fce0000fe44ff */
.L_x_378:
[----:B------:R-:W-:Y:S05]  /*0ac0*/  BSYNC.RECONVERGENT B2 ;  /* 0x0000000000027941 */ /* 0x000fea0003800200 */
.L_x_377:
        /* <DEDUP_REMOVED lines=16> */
[----:B------:R-:W4:Y:S01]  /*0bd0*/  LDG.E R10, desc[UR16][R4.64+0x18050] ;  /* 0x01805010040a7981 */ /* 0x000f22000c1e1900 */
[----:B------:R-:W-:Y:S01]  /*0be0*/  VIADD R9, R9, 0x800 ;  /* 0x0000080009097836 */ /* 0x000fe20000000000 */
[----:B-1----:R-:W-:-:S02]  /*0bf0*/  ISETP.NE.AND P1, PT, R12, UR4, PT ;  /* 0x000000040c007c0c */ /* 0x002fc4000bf25270 */
[----:B--2---:R-:W-:Y:S02]  /*0c00*/  ISETP.NE.AND P2, PT, R8, UR4, PT ;  /* 0x0000000408007c0c */ /* 0x004fe4000bf45270 */
[----:B---3--:R-:W-:Y:S02]  /*0c10*/  ISETP.NE.AND P4, PT, R11, UR4, PT ;  /* 0x000000040b007c0c */ /* 0x008fe4000bf85270 */
[----:B------:R-:W-:Y:S02]  /*0c20*/  SEL R11, RZ, 0x1, P1 ;  /* 0x00000001ff0b7807 */ /* 0x000fe40000800000 */
[----:B----4-:R-:W-:Y:S02]  /*0c30*/  ISETP.NE.AND P3, PT, R10, UR4, PT ;  /* 0x000000040a007c0c */ /* 0x010fe4000bf65270 */
[----:B------:R-:W-:Y:S02]  /*0c40*/  SEL R8, RZ, 0x1, P2 ;  /* 0x00000001ff087807 */ /* 0x000fe40001000000 */
[----:B------:R-:W-:-:S02]  /*0c50*/  SEL R13, RZ, 0x1, P3 ;  /* 0x00000001ff0d7807 */ /* 0x000fc40001800000 */
[----:B------:R-:W-:Y:S02]  /*0c60*/  SEL R10, RZ, 0x1, P4 ;  /* 0x00000001ff0a7807 */ /* 0x000fe40002000000 */
[----:B------:R-:W-:-:S04]  /*0c70*/  IADD3 R0, P1, P2, R8, R0, R11 ;  /* 0x0000000008007210 */ /* 0x000fc80007a3e00b */
[----:B------:R-:W-:Y:S02]  /*0c80*/  IADD3 R0, P3, P4, R10, R0, R13 ;  /* 0x000000000a007210 */ /* 0x000fe40007c7e00d */
[----:B------:R-:W-:-:S04]  /*0c90*/  IADD3.X R3, PT, PT, RZ, R3, RZ, P1, P2 ;  /* 0x00000003ff037210 */ /* 0x000fc80000fe44ff */
[----:B------:R-:W-:-:S07]  /*0ca0*/  IADD3.X R3, PT, PT, RZ, R3, RZ, P3, P4 ;  /* 0x00000003ff037210 */ /* 0x000fce0001fe84ff */
.L_x_380:
[----:B------:R-:W-:Y:S05]  /*0cb0*/  BSYNC.RECONVERGENT B2 ;  /* 0x0000000000027941 */ /* 0x000fea0003800200 */
.L_x_379:
[----:B------:R-:W-:Y:S05]  /*0cc0*/  @!P0 BRA `(.L_x_373) ;  /* 0x0000000000488947 */ /* 0x000fea0003800000 */
[----:B------:R-:W0:Y:S01]  /*0cd0*/  LDCU.64 UR4, c[0x0][0x380] ;  /* 0x00007000ff0477ac */ /* 0x000e220008000a00 */
[----:B------:R-:W-:Y:S01]  /*0ce0*/  IMAD.MOV R6, RZ, RZ, -R6 ;  /* 0x000000ffff067224 */ /* 0x000fe200078e0a06 */
[----:B0-----:R-:W-:-:S06]  /*0cf0*/  UIMAD.WIDE.U32 UR4, UR15, 0x54000, UR4 ;  /* 0x000540000f0478a5 */ /* 0x001fcc000f8e0004 */
[----:B------:R-:W-:Y:S02]  /*0d00*/  IMAD.U32 R10, RZ, RZ, UR4 ;  /* 0x00000004ff0a7e24 */ /* 0x000fe4000f8e00ff */
[----:B------:R-:W-:-:S03]  /*0d10*/  IMAD.U32 R11, RZ, RZ, UR5 ;  /* 0x00000005ff0b7e24 */ /* 0x000fc6000f8e00ff */
[----:B------:R-:W-:-:S05]  /*0d20*/  IADD3 R10, P0, PT, R10, 0x50, RZ ;  /* 0x000000500a0a7810 */ /* 0x000fca0007f1e0ff */
[----:B------:R-:W-:-:S08]  /*0d30*/  IMAD.X R11, RZ, RZ, UR5, P0 ;  /* 0x00000005ff0b7e24 */ /* 0x000fd000080e06ff */
.L_x_381:
[C---:B------:R-:W-:Y:S01]  /*0d40*/  IMAD.WIDE R4, R9.reuse, 0x60, R10 ;  /* 0x0000006009047825 */ /* 0x040fe200078e020a */
[----:B------:R-:W0:Y:S05]  /*0d50*/  LDCU UR4, c[0x0][0x388] ;  /* 0x00007100ff0477ac */ /* 0x000e2a0008000800 */
[----:B------:R-:W0:Y:S01]  /*0d60*/  LDG.E R4, desc[UR16][R4.64] ;  /* 0x0000001004047981 */ /* 0x000e22000c1e1900 */
[----:B------:R-:W-:Y:S02]  /*0d70*/  VIADD R6, R6, 0x1 ;  /* 0x0000000106067836 */ /* 0x000fe40000000000 */
[----:B------:R-:W-:Y:S01]  /*0d80*/  VIADD R9, R9, 0x200 ;  /* 0x0000020009097836 */ /* 0x000fe20000000000 */
[----:B0-----:R-:W-:-:S04]  /*0d90*/  ISETP.NE.AND P0, PT, R4, UR4, PT ;  /* 0x0000000404007c0c */ /* 0x001fc8000bf05270 */
[----:B------:R-:W-:Y:S02]  /*0da0*/  SEL R13, RZ, 0x1, P0 ;  /* 0x00000001ff0d7807 */ /* 0x000fe40000000000 */
[----:B------:R-:W-:Y:S02]  /*0db0*/  ISETP.NE.AND P0, PT, R6, RZ, PT ;  /* 0x000000ff0600720c */ /* 0x000fe40003f05270 */
[----:B------:R-:W-:-:S05]  /*0dc0*/  IADD3 R0, P1, PT, R0, R13, RZ ;  /* 0x0000000d00007210 */ /* 0x000fca0007f3e0ff */
[----:B------:R-:W-:-:S06]  /*0dd0*/  IMAD.X R3, RZ, RZ, R3, P1 ;  /* 0x000000ffff037224 */ /* 0x000fcc00008e0603 */
[----:B------:R-:W-:Y:S05]  /*0de0*/  @P0 BRA `(.L_x_381) ;  /* 0xfffffffc00d40947 */ /* 0x000fea000383ffff */
.L_x_373:
[----:B------:R-:W-:Y:S05]  /*0df0*/  BSYNC.RECONVERGENT B1 ;  /* 0x0000000000017941 */ /* 0x000fea0003800200 */
.L_x_372:
[----:B------:R-:W-:-:S13]  /*0e00*/  ISETP.GE.AND P0, PT, R2, 0x200, PT ;  /* 0x000002000200780c */ /* 0x000fda0003f06270 */
[----:B------:R-:W-:Y:S05]  /*0e10*/  @!P0 BRA `(.L_x_382) ;  /* 0x0000000400308947 */ /* 0x000fea0003800000 */
[----:B------:R-:W0:Y:S01]  /*0e20*/  S2R R6, SR_LANEID ;  /* 0x0000000000067919 */ /* 0x000e220000000000 */
[----:B------:R-:W1:Y:S04]  /*0e30*/  SHFL.DOWN PT, R2, R0, 0x1, 0x1f ;  /* 0x08201f0000027f89 */ /* 0x000e6800000e0000 */
        /* <DEDUP_REMOVED lines=25> */
[----:B------:R-:W-:-:S02]  /*0fd0*/  @!P1 MOV R4, 0x400 ;  /* 0x0000040000049802 */ /* 0x000fc40000000f00 */
[----:B0-----:R-:W-:-:S04]  /*0fe0*/  SEL R0, R0, RZ, !P0 ;  /* 0x000000ff00007207 */ /* 0x001fc80004000000 */
[----:B------:R-:W-:Y:S02]  /*0ff0*/  IADD3 R9, P2, PT, R0, R3, RZ ;  /* 0x0000000300097210 */ /* 0x000fe40007f5e0ff */
[----:B------:R-:W-:Y:S02]  /*1000*/  @!P1 SHF.R.U32.HI R3, RZ, 0x2, R7 ;  /* 0x00000002ff039819 */ /* 0x000fe40000011607 */
[----:B-1----:R-:W-:Y:S01]  /*1010*/  SEL R2, R2, RZ, !P0 ;  /* 0x000000ff02027207 */ /* 0x002fe20004000000 */
[----:B------:R-:W0:Y:S01]  /*1020*/  SHFL.DOWN PT, R0, R9, 0x10, 0x1f ;  /* 0x0a001f0009007f89 */ /* 0x000e2200000e0000 */
[----:B------:R-:W-:-:S03]  /*1030*/  ISETP.GT.AND P0, PT, R6, 0xf, PT ;  /* 0x0000000f0600780c */ /* 0x000fc60003f04270 */
[----:B------:R-:W-:-:S05]  /*1040*/  IMAD.X R11, R2, 0x1, R13, P2 ;  /* 0x00000001020b7824 */ /* 0x000fca00010e060d */
[----:B------:R-:W1:Y:S01]  /*1050*/  SHFL.DOWN PT, R2, R11, 0x10, 0x1f ;  /* 0x0a001f000b027f89 */ /* 0x000e6200000e0000 */
[----:B--2---:R-:W-:Y:S02]  /*1060*/  @!P1 LEA R5, R5, R4, 0x18 ;  /* 0x0000000405059211 */ /* 0x004fe400078ec0ff */
[----:B0-----:R-:W-:-:S04]  /*1070*/  SEL R0, R0, RZ, !P0 ;  /* 0x000000ff00007207 */ /* 0x001fc80004000000 */
[----:B------:R-:W-:Y:S02]  /*1080*/  IADD3 R0, P2, PT, R0, R9, RZ ;  /* 0x0000000900007210 */ /* 0x000fe40007f5e0ff */
[----:B-1----:R-:W-:Y:S02]  /*1090*/  SEL R4, R2, RZ, !P0 ;  /* 0x000000ff02047207 */ /* 0x002fe40004000000 */
[----:B------:R-:W-:Y:S02]  /*10a0*/  @!P1 LOP3.LUT R2, R3, 0xf8, RZ, 0xc0, !PT ;  /* 0x000000f803029812 */ /* 0x000fe400078ec0ff */
[----:B------:R-:W-:Y:S01]  /*10b0*/  ISETP.NE.AND P0, PT, R7, RZ, PT ;  /* 0x000000ff0700720c */ /* 0x000fe20003f05270 */
[----:B------:R-:W-:Y:S02]  /*10c0*/  IMAD.X R3, R4, 0x1, R11, P2 ;  /* 0x0000000104037824 */ /* 0x000fe400010e060b */
[----:B------:R-:W-:Y:S02]  /*10d0*/  @!P1 IMAD.IADD R5, R2, 0x1, R5 ;  /* 0x0000000102059824 */ /* 0x000fe400078e0205 */
[----:B------:R-:W-:-:S05]  /*10e0*/  @!P1 IMAD.MOV.U32 R2, RZ, RZ, R0 ;  /* 0x000000ffff029224 */ /* 0x000fca00078e0000 */
        /* <DEDUP_REMOVED lines=8> */
[----:B--2---:R-:W1:Y:S04]  /*1170*/  LDS.128 R4, [UR4+0x30] ;  /* 0x00003004ff047984 */ /* 0x004e680008000c00 */
[----:B------:R-:W2:Y:S04]  /*1180*/  LDS.128 R20, [UR4+0x40] ;  /* 0x00004004ff147984 */ /* 0x000ea80008000c00 */
[----:B------:R-:W3:Y:S04]  /*1190*/  LDS.128 R16, [UR4+0x50] ;  /* 0x00005004ff107984 */ /* 0x000ee80008000c00 */
[----:B------:R-:W4:Y:S01]  /*11a0*/  LDS.128 R12, [UR4+0x60] ;  /* 0x00006004ff0c7984 */ /* 0x000f220008000c00 */
[----:B0-----:R-:W-:-:S04]  /*11b0*/  IADD3 R11, P1, P2, R24, R8, R0 ;  /* 0x00000008180b7210 */ /* 0x001fc80007a3e000 */
[----:B------:R-:W-:Y:S02]  /*11c0*/  IADD3.X R25, PT, PT, R25, R9, R3, P1, P2 ;  /* 0x0000000919197210 */ /* 0x000fe40000fe4403 */
[----:B-1----:R-:W-:Y:S02]  /*11d0*/  IADD3 R3, P1, P2, R4, R11, R26 ;  /* 0x0000000b04037210 */ /* 0x002fe40007a3e01a */
[----:B------:R-:W0:Y:S02]  /*11e0*/  LDS.128 R8, [UR4+0x70] ;  /* 0x00007004ff087984 */ /* 0x000e240008000c00 */
[----:B------:R-:W-:Y:S02]  /*11f0*/  IADD3.X R5, PT, PT, R5, R25, R27, P1, P2 ;  /* 0x0000001905057210 */ /* 0x000fe40000fe441b */
[----:B------:R-:W1:Y:S01]  /*1200*/  LDS.128 R24, [UR4+0x80] ;  /* 0x00008004ff187984 */ /* 0x000e620008000c00 */
[----:B--2---:R-:W-:-:S04]  /*1210*/  IADD3 R3, P1, P2, R20, R3, R6 ;  /* 0x0000000314037210 */ /* 0x004fc80007a3e006 */
[----:B---3--:R-:W-:Y:S02]  /*1220*/  IADD3 R3, P3, P4, R16, R3, R22 ;  /* 0x0000000310037210 */ /* 0x008fe40007c7e016 */
[----:B------:R-:W-:Y:S02]  /*1230*/  IADD3.X R7, PT, PT, R21, R5, R7, P1, P2 ;  /* 0x0000000515077210 */ /* 0x000fe40000fe4407 */
[----:B----4-:R-:W-:Y:S02]  /*1240*/  IADD3 R3, P1, P2, R12, R3, R18 ;  /* 0x000000030c037210 */ /* 0x010fe40007a3e012 */
[----:B------:R-:W-:-:S04]  /*1250*/  IADD3.X R17, PT, PT, R17, R7, R23, P3, P4 ;  /* 0x0000000711117210 */ /* 0x000fc80001fe8417 */
[----:B------:R-:W-:Y:S02]  /*1260*/  IADD3.X R13, PT, PT, R13, R17, R19, P1, P2 ;  /* 0x000000110d0d7210 */ /* 0x000fe40000fe4413 */
[----:B0-----:R-:W-:-:S04]  /*1270*/  IADD3 R3, P3, P4, R8, R3, R14 ;  /* 0x0000000308037210 */ /* 0x001fc80007c7e00e */
[----:B-1----:R-:W-:Y:S02]  /*1280*/  IADD3 R3, P1, P2, R24, R3, R10 ;  /* 0x0000000318037210 */ /* 0x002fe40007a3e00a */
[----:B------:R-:W-:Y:S02]  /*1290*/  IADD3.X R9, PT, PT, R9, R13, R15, P3, P4 ;  /* 0x0000000d09097210 */ /* 0x000fe40001fe840f */
[----:B------:R-:W-:Y:S02]  /*12a0*/  IADD3 R0, P3, PT, R3, R26, RZ ;  /* 0x0000001a03007210 */ /* 0x000fe40007f7e0ff */
[----:B------:R-:W-:-:S05]  /*12b0*/  IADD3.X R3, PT, PT, R25, R9, R11, P1, P2 ;  /* 0x0000000919037210 */ /* 0x000fca0000fe440b */
[----:B------:R-:W-:Y:S01]  /*12c0*/  IMAD.X R3, R3, 0x1, R27, P3 ;  /* 0x0000000103037824 */ /* 0x000fe200018e061b */
[----:B------:R-:W-:Y:S06]  /*12d0*/  BRA `(.L_x_383) ;  /* 0x0000002000247947 */ /* 0x000fec0003800000 */
.L_x_382:
[----:B------:R-:W-:-:S04]  /*12e0*/  LOP3.LUT R4, R7, 0x3e0, RZ, 0xc0, !PT ;  /* 0x000003e007047812 */ /* 0x000fc800078ec0ff */
[----:B------:R-:W-:Y:S01]  /*12f0*/  LOP3.LUT R9, RZ, R4, RZ, 0x33, !PT ;  /* 0x00000004ff097212 */ /* 0x000fe200078e33ff */
[----:B------:R-:W-:Y:S02]  /*1300*/  VIADD R5, R4, 0x20 ;  /* 0x0000002004057836 */ /* 0x000fe40000000000 */
[----:B------:R-:W0:Y:S03]  /*1310*/  S2R R4, SR_LANEID ;  /* 0x0000000000047919 */ /* 0x000e260000000000 */
[----:B------:R-:W-:Y:S01]  /*1320*/  ISETP.GT.AND P0, PT, R5, R2, PT ;  /* 0x000000020500720c */ /* 0x000fe20003f04270 */
[----:B------:R-:W-:-:S05]  /*1330*/  IMAD.IADD R5, R2, 0x1, R9 ;  /* 0x0000000102057824 */ /* 0x000fca00078e0209 */
[----:B------:R-:W-:-:S05]  /*1340*/  SEL R5, R5, 0x1f, P0 ;  /* 0x0000001f05057807 */ /* 0x000fca0000000000 */
[----:B------:R-:W1:Y:S04]  /*1350*/  SHFL.DOWN PT, R6, R0, 0x1, R5 ;  /* 0x0820000000067989 */ /* 0x000e6800000e0005 */
        /* <DEDUP_REMOVED lines=12> */
[----:B------:R-:W-:Y:S01]  /*1420*/  IADD3 R11, P1, PT, R6, R9, RZ ;  /* 0x00000009060b7210 */ /* 0x000fe20007f3e0ff */
[----:B------:R-:W-:Y:S01]  /*1430*/  VIADD R6, R4, 0x4 ;  /* 0x0000000404067836 */ /* 0x000fe20000000000 */
[----:B-1----:R-:W-:-:S03]  /*1440*/  SEL R8, R8, RZ, !P0 ;  /* 0x000000ff08087207 */ /* 0x002fc60004000000 */
[----:B------:R-:W0:Y:S01]  /*1450*/  SHFL.DOWN PT, R0, R11, 0x4, R5 ;  /* 0x088000000b007989 */ /* 0x000e2200000e0005 */
[----:B------:R-:W-:Y:S01]  /*1460*/  ISETP.GT.AND P0, PT, R6, R5, PT ;  /* 0x000000050600720c */ /* 0x000fe20003f04270 */
[----:B------:R-:W-:Y:S02]  /*1470*/  IMAD.X R8, R8, 0x1, R12, P1 ;  /* 0x0000000108087824 */ /* 0x000fe400008e060c */
[C---:B------:R-:W-:Y:S01]  /*1480*/  VIADD R6, R4.reuse, 0x8 ;  /* 0x0000000804067836 */ /* 0x040fe20000000000 */
[----:B------:R-:W1:Y:S01]  /*1490*/  @!P2 S2R R12, SR_CgaCtaId ;  /* 0x00000000000ca919 */ /* 0x000e620000008800 */
[----:B------:R-:W-:Y:S01]  /*14a0*/  VIADD R4, R4, 0x10 ;  /* 0x0000001004047836 */ /* 0x000fe20000000000 */
[----:B------:R-:W2:Y:S01]  /*14b0*/  SHFL.DOWN PT, R3, R8, 0x4, R5 ;  /* 0x0880000008037989 */ /* 0x000ea200000e0005 */
        /* <DEDUP_REMOVED lines=9> */
[----:B------:R-:W-:Y:S02]  /*1550*/  @!P2 MOV R9, 0x400 ;  /* 0x000004000009a802 */ /* 0x000fe40000000f00 */
[----:B--2---:R-:W-:Y:S01]  /*1560*/  SEL R3, R3, RZ, !P0 ;  /* 0x000000ff03037207 */ /* 0x004fe20004000000 */
[----:B------:R-:W0:Y:S01]  /*1570*/  SHFL.DOWN PT, R0, R6, 0x10, R5 ;  /* 0x0a00000006007989 */ /* 0x000e2200000e0005 */
[----:B------:R-:W-:Y:S02]  /*1580*/  ISETP.GT.AND P0, PT, R4, R5, PT ;  /* 0x000000050400720c */ /* 0x000fe40003f04270 */
[----:B------:R-:W-:Y:S01]  /*1590*/  @!P2 SHF.R.U32.HI R4, RZ, 0x2, R7 ;  /* 0x00000002ff04a819 */ /* 0x000fe20000011607 */
[----:B------:R-:W-:Y:S01]  /*15a0*/  IMAD.X R8, R3, 0x1, R10, P1 ;  /* 0x0000000103087824 */ /* 0x000fe200008e060a */
[----:B-1----:R-:W-:-:S02]  /*15b0*/  @!P2 LEA R9, R12, R9, 0x18 ;  /* 0x000000090c09a211 */ /* 0x002fc400078ec0ff */
[----:B------:R-:W-:Y:S02]  /*15c0*/  @!P2 LOP3.LUT R4, R4, 0xf8, RZ, 0xc0, !PT ;  /* 0x000000f80404a812 */ /* 0x000fe400078ec0ff */
[----:B------:R-:W1:Y:S03]  /*15d0*/  SHFL.DOWN PT, R3, R8, 0x10, R5 ;  /* 0x0a00000008037989 */ /* 0x000e6600000e0005 */
[----:B------:R-:W-:Y:S01]  /*15e0*/  @!P2 IMAD.IADD R9, R4, 0x1, R9 ;  /* 0x000000010409a824 */ /* 0x000fe200078e0209 */
[----:B0-----:R-:W-:-:S04]  /*15f0*/  SEL R0, R0, RZ, !P0 ;  /* 0x000000ff00007207 */ /* 0x001fc80004000000 */
[----:B------:R-:W-:Y:S02]  /*1600*/  IADD3 R0, P1, PT, R0, R6, RZ ;  /* 0x0000000600007210 */ /* 0x000fe40007f3e0ff */
[----:B-1----:R-:W-:-:S03]  /*1610*/  SEL R3, R3, RZ, !P0 ;  /* 0x000000ff03037207 */ /* 0x002fc60004000000 */
[----:B------:R-:W-:Y:S01]  /*1620*/  @!P2 IMAD.MOV.U32 R4, RZ, RZ, R0 ;  /* 0x000000ffff04a224 */ /* 0x000fe200078e0000 */
[----:B------:R-:W-:Y:S01]  /*1630*/  ISETP.NE.AND P0, PT, R7, RZ, PT ;  /* 0x000000ff0700720c */ /* 0x000fe20003f05270 */
[----:B------:R-:W-:-:S04]  /*1640*/  IMAD.X R3, R3, 0x1, R8, P1 ;  /* 0x0000000103037824 */ /* 0x000fc800008e0608 */
[----:B------:R-:W-:-:S05]  /*1650*/  @!P2 IMAD.MOV.U32 R5, RZ, RZ, R3 ;  /* 0x000000ffff05a224 */ /* 0x000fca00078e0003 */
[----:B------:R1:W-:Y:S01]  /*1660*/  @!P2 STS.64 [R9+0x10], R4 ;  /* 0x000010040900a388 */ /* 0x0003e20000000a00 */
[----:B------:R-:W-:Y:S06]  /*1670*/  BAR.SYNC.DEFER_BLOCKING 0x0 ;  /* 0x0000000000007b1d */ /* 0x000fec0000010000 */
[----:B------:R-:W-:Y:S05]  /*1680*/  @P0 BRA `(.L_x_383) ;  /* 0x0000001c00380947 */ /* 0x000fea0003800000 */
[----:B------:R-:W0:Y:S01]  /*1690*/  S2UR UR5, SR_CgaCtaId ;  /* 0x00000000000579c3 */ /* 0x000e220000008800 */
[----:B------:R-:W-:Y:S01]  /*16a0*/  UMOV UR4, 0x400 ;  /* 0x0000040000047882 */ /* 0x000fe20000000000 */
[C---:B------:R-:W-:Y:S02]  /*16b0*/  ISETP.GT.AND P1, PT, R2.reuse, 0x20, PT ;  /* 0x000000200200780c */ /* 0x040fe40003f24270 */
[C---:B------:R-:W-:Y:S02]  /*16c0*/  ISETP.GT.AND P2, PT, R2.reuse, 0x40, PT ;  /* 0x000000400200780c */ /* 0x040fe40003f44270 */
[----:B------:R-:W-:Y:S01]  /*16d0*/  ISETP.GT.AND P6, PT, R2, 0x1a0, PT ;  /* 0x000001a00200780c */ /* 0x000fe20003fc4270 */
[----:B0-----:R-:W-:-:S09]  /*16e0*/  ULEA UR4, UR5, UR4, 0x18 ;  /* 0x0000000405047291 */ /* 0x001fd2000f8ec0ff */
[----:B------:R-:W0:Y:S04]  /*16f0*/  LDS.64 R20, [UR4+0x18] ;  /* 0x00001804ff147984 */ /* 0x000e280008000a00 */
[----:B-1----:R-:W1:Y:S04]  /*1700*/  LDS.128 R4, [UR4+0x20] ;  /* 0x00002004ff047984 */ /* 0x002e680008000c00 */
[----:B------:R-:W2:Y:S04]  /*1710*/  LDS.128 R16, [UR4+0x30] ;  /* 0x00003004ff107984 */ /* 0x000ea80008000c00 */
[----:B------:R-:W3:Y:S04]  /*1720*/  LDS.128 R8, [UR4+0x40] ;  /* 0x00004004ff087984 */ /* 0x000ee80008000c00 */
[----:B------:R-:W4:Y:S04]  /*1730*/  LDS.128 R12, [UR4+0x50] ;  /* 0x00005004ff0c7984 */ /* 0x000f280008000c00 */
[----:B------:R-:W-:Y:S01]  /*1740*/  LDS.128 R24, [UR4+0x70] ;  /* 0x00007004ff187984 */ /* 0x000fe20008000c00 */
[----:B0-----:R-:W-:-:S02]  /*1750*/  SEL R22, R20, RZ, P1 ;  /* 0x000000ff14167207 */ /* 0x001fc40000800000 */
[----:B------:R-:W-:Y:S02]  /*1760*/  SEL R20, R21, RZ, P1 ;  /* 0x000000ff15147207 */ /* 0x000fe40000800000 */
[----:B-1----:R-:W-:Y:S02]  /*1770*/  SEL R23, R4, RZ, P2 ;  /* 0x000000ff04177207 */ /* 0x002fe40001000000 */
[----:B------:R-:W-:Y:S02]  /*1780*/  SEL R4, R5, RZ, P2 ;  /* 0x000000ff05047207 */ /* 0x000fe40001000000 */
[C---:B------:R-:W-:Y:S02]  /*1790*/  ISETP.GT.AND P1, PT, R2.reuse, 0x60, PT ;  /* 0x000000600200780c */ /* 0x040fe40003f24270 */
[----:B------:R-:W-:Y:S02]  /*17a0*/  IADD3 R22, P3, P4, R23, R22, R0 ;  /* 0x0000001617167210 */ /* 0x000fe40007c7e000 */
[----:B------:R-:W-:-:S02]  /*17b0*/  ISETP.GT.AND P2, PT, R2, 0x80, PT ;  /* 0x000000800200780c */ /* 0x000fc40003f44270 */
[----:B------:R-:W-:Y:S02]  /*17c0*/  SEL R21, R6, RZ, P1 ;  /* 0x000000ff06157207 */ /* 0x000fe40000800000 */
[----:B------:R-:W-:Y:S02]  /*17d0*/  SEL R0, R7, RZ, P1 ;  /* 0x000000ff07007207 */ /* 0x000fe40000800000 */
[----:B------:R-:W-:Y:S02]  /*17e0*/  IADD3.X R3, PT, PT, R4, R20, R3, P3, P4 ;  /* 0x0000001404037210 */ /* 0x000fe40001fe8403 */
[----:B------:R-:W0:Y:S01]  /*17f0*/  LDS.128 R4, [UR4+0x60] ;  /* 0x00006004ff047984 */ /* 0x000e220008000c00 */
[----:B--2---:R-:W-:Y:S02]  /*1800*/  SEL R16, R16, RZ, P2 ;  /* 0x000000ff10107207 */ /* 0x004fe40001000000 */
[----:B------:R-:W-:Y:S02]  /*1810*/  SEL R20, R17, RZ, P2 ;  /* 0x000000ff11147207 */ /* 0x000fe40001000000 */
[----:B------:R-:W-:-:S02]  /*1820*/  IADD3 R16, P3, P4, R16, R22, R21 ;  /* 0x0000001610107210 */ /* 0x000fc40007c7e015 */
[----:B------:R-:W-:Y:S02]  /*1830*/  ISETP.GT.AND P2, PT, R2, 0xa0, PT ;  /* 0x000000a00200780c */ /* 0x000fe40003f44270 */
[----:B------:R-:W-:Y:S02]  /*1840*/  IADD3.X R3, PT, PT, R20, R3, R0, P3, P4 ;  /* 0x0000000314037210 */ /* 0x000fe40001fe8400 */
[----:B------:R-:W1:Y:S01]  /*1850*/  LDS.128 R20, [UR4+0x80] ;  /* 0x00008004ff147984 */ /* 0x000e620008000c00 */
[----:B------:R-:W-:Y:S02]  /*1860*/  ISETP.GT.AND P1, PT, R2, 0xc0, PT ;  /* 0x000000c00200780c */ /* 0x000fe40003f24270 */
[----:B------:R-:W-:Y:S02]  /*1870*/  SEL R17, R18, RZ, P2 ;  /* 0x000000ff12117207 */ /* 0x000fe40001000000 */
[----:B---3--:R-:W-:Y:S02]  /*1880*/  SEL R8, R8, RZ, P1 ;  /* 0x000000ff08087207 */ /* 0x008fe40000800000 */
[----:B------:R-:W-:-:S02]  /*1890*/  SEL R18, R19, RZ, P2 ;  /* 0x000000ff13127207 */ /* 0x000fc40001000000 */
[C---:B------:R-:W-:Y:S02]  /*18a0*/  ISETP.GT.AND P2, PT, R2.reuse, 0xe0, PT ;  /* 0x000000e00200780c */ /* 0x040fe40003f44270 */
[----:B------:R-:W-:Y:S02]  /*18b0*/  ISETP.GT.AND P3, PT, R2, 0x100, PT ;  /* 0x000001000200780c */ /* 0x000fe40003f64270 */
[----:B------:R-:W-:Y:S02]  /*18c0*/  IADD3 R0, P4, P5, R8, R16, R17 ;  /* 0x0000001008007210 */ /* 0x000fe40007d9e011 */
[----:B------:R-:W-:Y:S02]  /*18d0*/  SEL R16, R9, RZ, P1 ;  /* 0x000000ff09107207 */ /* 0x000fe40000800000 */
[----:B------:R-:W-:Y:S02]  /*18e0*/  SEL R8, R10, RZ, P2 ;  /* 0x000000ff0a087207 */ /* 0x000fe40001000000 */
[----:B----4-:R-:W-:-:S02]  /*18f0*/  SEL R9, R12, RZ, P3 ;  /* 0x000000ff0c097207 */ /* 0x010fc40001800000 */
[----:B------:R-:W-:Y:S02]  /*1900*/  ISETP.GT.AND P1, PT, R2, 0x120, PT ;  /* 0x000001200200780c */ /* 0x000fe40003f24270 */
[----:B------:R-:W-:Y:S02]  /*1910*/  SEL R11, R11, RZ, P2 ;  /* 0x000000ff0b0b7207 */ /* 0x000fe40001000000 */
[----:B------:R-:W-:Y:S02]  /*1920*/  IADD3.X R3, PT, PT, R16, R3, R18, P4, P5 ;  /* 0x0000000310037210 */ /* 0x000fe400027ea412 */
[----:B------:R-:W-:Y:S02]  /*1930*/  SEL R10, R13, RZ, P3 ;  /* 0x000000ff0d0a7207 */ /* 0x000fe40001800000 */
[----:B------:R-:W-:Y:S02]  /*1940*/  IADD3 R8, P3, P4, R9, R0, R8 ;  /* 0x0000000009087210 */ /* 0x000fe40007c7e008 */
[----:B------:R-:W-:-:S02]  /*1950*/  ISETP.GT.AND P2, PT, R2, 0x140, PT ;  /* 0x000001400200780c */ /* 0x000fc40003f44270 */
[----:B------:R-:W-:Y:S02]  /*1960*/  SEL R9, R14, RZ, P1 ;  /* 0x000000ff0e097207 */ /* 0x000fe40000800000 */
[----:B------:R-:W-:Y:S02]  /*1970*/  SEL R14, R15, RZ, P1 ;  /* 0x000000ff0f0e7207 */ /* 0x000fe40000800000 */
[----:B------:R-:W-:Y:S02]  /*1980*/  ISETP.GT.AND P1, PT, R2, 0x160, PT ;  /* 0x000001600200780c */ /* 0x000fe40003f24270 */
[----:B0-----:R-:W-:Y:S02]  /*1990*/  SEL R0, R4, RZ, P2 ;  /* 0x000000ff04007207 */ /* 0x001fe40001000000 */
[----:B------:R-:W-:Y:S02]  /*19a0*/  ISETP.GT.AND P5, PT, R2, 0x180, PT ;  /* 0x000001800200780c */ /* 0x000fe40003fa4270 */
[----:B------:R-:W-:-:S02]  /*19b0*/  IADD3.X R10, PT, PT, R10, R3, R11, P3, P4 ;  /* 0x000000030a0a7210 */ /* 0x000fc40001fe840b */
[----:B------:R-:W-:Y:S02]  /*19c0*/  SEL R3, R6, RZ, P1 ;  /* 0x000000ff06037207 */ /* 0x000fe40000800000 */
[----:B------:R-:W-:Y:S02]  /*19d0*/  SEL R7, R7, RZ, P1 ;  /* 0x000000ff07077207 */ /* 0x000fe40000800000 */
[----:B------:R-:W-:Y:S02]  /*19e0*/  SEL R5, R5, RZ, P2 ;  /* 0x000000ff05057207 */ /* 0x000fe40001000000 */
[----:B------:R-:W-:Y:S02]  /*19f0*/  IADD3 R0, P1, P3, R0, R8, R9 ;  /* 0x0000000800007210 */ /* 0x000fe40007b3e009 */
[----:B------:R-:W-:Y:S02]  /*1a00*/  SEL R4, R24, RZ, P5 ;  /* 0x000000ff18047207 */ /* 0x000fe40002800000 */
[----:B------:R-:W-:-:S02]  /*1a10*/  ISETP.GT.AND P2, PT, R2, 0x1c0, PT ;  /* 0x000001c00200780c */ /* 0x000fc40003f44270 */
[----:B------:R-:W-:Y:S02]  /*1a20*/  IADD3.X R5, PT, PT, R5, R10, R14, P1, P3 ;  /* 0x0000000a05057210 */ /* 0x000fe40000fe640e */
[----:B------:R-:W-:Y:S02]  /*1a30*/  IADD3 R4, P3, P4, R4, R0, R3 ;  /* 0x0000000004047210 */ /* 0x000fe40007c7e003 */
[----:B------:R-:W-:Y:S02]  /*1a40*/  SEL R0, R26, RZ, P6 ;  /* 0x000000ff1a007207 */ /* 0x000fe40003000000 */
[----:B-1----:R-:W-:Y:S02]  /*1a50*/  SEL R3, R20, RZ, P2 ;  /* 0x000000ff14037207 */ /* 0x002fe40001000000 */
[----:B------:R-:W-:Y:S02]  /*1a60*/  ISETP.GT.AND P1, PT, R2, 0x1e0, PT ;  /* 0x000001e00200780c */ /* 0x000fe40003f24270 */
[----:B------:R-:W-:-:S02]  /*1a70*/  SEL R24, R25, RZ, P5 ;  /* 0x000000ff19187207 */ /* 0x000fc40002800000 */
[----:B------:R-:W-:Y:S02]  /*1a80*/  SEL R27, R27, RZ, P6 ;  /* 0x000000ff1b1b7207 */ /* 0x000fe40003000000 */
[----:B------:R-:W-:Y:S02]  /*1a90*/  IADD3 R3, P5, P6, R3, R4, R0 ;  /* 0x0000000403037210 */ /* 0x000fe40007ebe000 */
[----:B------:R-:W-:Y:S02]  /*1aa0*/  SEL R0, R22, RZ, P1 ;  /* 0x000000ff16007207 */ /* 0x000fe40000800000 */
[----:B------:R-:W-:Y:S02]  /*1ab0*/  IADD3.X R4, PT, PT, R24, R5, R7, P3, P4 ;  /* 0x0000000518047210 */ /* 0x000fe40001fe8407 */
[----:B------:R-:W-:Y:S02]  /*1ac0*/  SEL R2, R21, RZ, P2 ;  /* 0x000000ff15027207 */ /* 0x000fe40001000000 */
[----:B------:R-:W-:-:S02]  /*1ad0*/  IADD3 R0, P2, PT, R0, R3, RZ ;  /* 0x0000000300007210 */ /* 0x000fc40007f5e0ff */
[----:B------:R-:W-:Y:S02]  /*1ae0*/  SEL R3, R23, RZ, P1 ;  /* 0x000000ff17037207 */ /* 0x000fe40000800000 */
[----:B------:R-:W-:-:S05]  /*1af0*/  IADD3.X R2, PT, PT, R2, R4, R27, P5, P6 ;  /* 0x0000000402027210 */ /* 0x000fca0002fec41b */
[----:B------:R-:W-:Y:S01]  /*1b00*/  IMAD.X R3, R3, 0x1, R2, P2 ;  /* 0x0000000103037824 */ /* 0x000fe200010e0602 */
[----:B------:R-:W-:Y:S06]  /*1b10*/  BRA `(.L_x_383) ;  /* 0x0000001800147947 */ /* 0x000fec0003800000 */
.L_x_369:
[----:B------:R-:W0:Y:S01]  /*1b20*/  S2R R0, SR_TID.X ;  /* 0x0000000000007919 */ /* 0x000e220000002100 */
[----:B------:R-:W1:Y:S01]  /*1b30*/  LDCU.64 UR6, c[0x0][0x380] ;  /* 0x00007000ff0677ac */ /* 0x000e620008000a00 */
[----:B------:R-:W2:Y:S01]  /*1b40*/  LDCU UR12, c[0x0][0x388] ;  /* 0x00007100ff0c77ac */ /* 0x000ea20008000800 */
[----:B-1----:R-:W-:Y:S02]  /*1b50*/  IMAD.U32 R2, RZ, RZ, UR6 ;  /* 0x00000006ff027e24 */ /* 0x002fe4000f8e00ff */
[----:B------:R-:W-:Y:S02]  /*1b60*/  IMAD.U32 R3, RZ, RZ, UR7 ;  /* 0x00000007ff037e24 */ /* 0x000fe4000f8e00ff */
[----:B0-----:R-:W-:-:S04]  /*1b70*/  VIADD R7, R0, UR9 ;  /* 0x0000000900077c36 */ /* 0x001fc80008000000 */
[----:B------:R-:W-:-:S05]  /*1b80*/  IMAD.WIDE.U32 R6, R7, 0x60, R2 ;  /* 0x0000006007067825 */ /* 0x000fca00078e0002 */
[----:B------:R-:W2:Y:S04]  /*1b90*/  LDG.E R14, desc[UR16][R6.64+0x50] ;  /* 0x00005010060e7981 */ /* 0x000ea8000c1e1900 */
[----:B------:R-:W3:Y:S04]  /*1ba0*/  LDG.E R10, desc[UR16][R6.64+0x24050] ;  /* 0x02405010060a7981 */ /* 0x000ee8000c1e1900 */
[----:B------:R-:W4:Y:S04]  /*1bb0*/  LDG.E R8, desc[UR16][R6.64+0xc050] ;  /* 0x00c0501006087981 */ /* 0x000f28000c1e1900 */
[----:B------:R-:W5:Y:S04]  /*1bc0*/  LDG.E R9, desc[UR16][R6.64+0x18050] ;  /* 0x0180501006097981 */ /* 0x000f68000c1e1900 */
[----:B------:R-:W5:Y:S04]  /*1bd0*/  LDG.E R11, desc[UR16][R6.64+0x30050] ;  /* 0x03005010060b7981 */ /* 0x000f68000c1e1900 */
[----:B------:R-:W5:Y:S04]  /*1be0*/  LDG.E R12, desc[UR16][R6.64+0x3c050] ;  /* 0x03c05010060c7981 */ /* 0x000f68000c1e1900 */
[----:B------:R0:W5:Y:S01]  /*1bf0*/  LDG.E R13, desc[UR16][R6.64+0x48050] ;  /* 0x04805010060d7981 */ /* 0x000162000c1e1900 */
[----:B--2---:R-:W-:-:S04]  /*1c00*/  ISETP.NE.AND P0, PT, R14, UR12, PT ;  /* 0x0000000c0e007c0c */ /* 0x004fc8000bf05270 */
[----:B------:R-:W-:Y:S02]  /*1c10*/  SEL R14, RZ, 0x1, P0 ;  /* 0x00000001ff0e7807 */ /* 0x000fe40000000000 */
[----:B---3--:R-:W-:Y:S02]  /*1c20*/  ISETP.NE.AND P0, PT, R10, UR12, PT ;  /* 0x0000000c0a007c0c */ /* 0x008fe4000bf05270 */
[----:B----4-:R-:W-:Y:S02]  /*1c30*/  ISETP.NE.AND P1, PT, R8, UR12, PT ;  /* 0x0000000c08007c0c */ /* 0x010fe4000bf25270 */
[----:B0-----:R-:W-:Y:S02]  /*1c40*/  SEL R6, RZ, 0x1, P0 ;  /* 0x00000001ff067807 */ /* 0x001fe40000000000 */
[----:B-----5:R-:W-:Y:S02]  /*1c50*/  ISETP.NE.AND P2, PT, R9, UR12, PT ;  /* 0x0000000c09007c0c */ /* 0x020fe4000bf45270 */
[----:B------:R-:W-:-:S02]  /*1c60*/  ISETP.GE.U32.AND P0, PT, R15, UR5, PT ;  /* 0x000000050f007c0c */ /* 0x000fc4000bf06070 */
[----:B------:R-:W-:Y:S02]  /*1c70*/  SEL R9, RZ, 0x1, P1 ;  /* 0x00000001ff097807 */ /* 0x000fe40000800000 */
[----:B------:R-:W-:Y:S02]  /*1c80*/  SEL R8, RZ, 0x1, P2 ;  /* 0x00000001ff087807 */ /* 0x000fe40001000000 */
[----:B------:R-:W-:Y:S02]  /*1c90*/  ISETP.NE.AND P3, PT, R11, UR12, PT ;  /* 0x0000000c0b007c0c */ /* 0x000fe4000bf65270 */
[----:B------:R-:W-:Y:S02]  /*1ca0*/  ISETP.GE.U32.AND.EX P0, PT, R16, UR4, PT, P0 ;  /* 0x0000000410007c0c */ /* 0x000fe4000bf06100 */
[----:B------:R-:W-:Y:S02]  /*1cb0*/  IADD3 R8, P1, P2, R8, R9, R14 ;  /* 0x0000000908087210 */ /* 0x000fe40007a3e00e */
[----:B------:R-:W-:-:S02]  /*1cc0*/  SEL R7, RZ, 0x1, P3 ;  /* 0x00000001ff077807 */ /* 0x000fc40001800000 */
[----:B------:R-:W-:Y:S02]  /*1cd0*/  ISETP.NE.AND P5, PT, R12, UR12, PT ;  /* 0x0000000c0c007c0c */ /* 0x000fe4000bfa5270 */
[----:B------:R-:W-:Y:S02]  /*1ce0*/  ISETP.NE.AND P6, PT, R13, UR12, PT ;  /* 0x0000000c0d007c0c */ /* 0x000fe4000bfc5270 */
[----:B------:R-:W-:Y:S02]  /*1cf0*/  IADD3 R6, P3, P4, R7, R8, R6 ;  /* 0x0000000807067210 */ /* 0x000fe40007c7e006 */
[----:B------:R-:W-:Y:S02]  /*1d00*/  SEL R8, RZ, 0x1, P5 ;  /* 0x00000001ff087807 */ /* 0x000fe40002800000 */
[----:B------:R-:W-:Y:S02]  /*1d10*/  SEL R9, RZ, 0x1, P6 ;  /* 0x00000001ff097807 */ /* 0x000fe40003000000 */
[----:B------:R-:W-:-:S02]  /*1d20*/  IADD3.X R7, PT, PT, RZ, RZ, RZ, P1, P2 ;  /* 0x000000ffff077210 */ /* 0x000fc40000fe44ff */
[----:B------:R-:W-:Y:S02]  /*1d30*/  IADD3 R6, P1, P2, R9, R6, R8 ;  /* 0x0000000609067210 */ /* 0x000fe40007a3e008 */
[----:B------:R-:W-:-:S04]  /*1d40*/  IADD3.X R7, PT, PT, RZ, R7, RZ, P3, P4 ;  /* 0x00000007ff077210 */ /* 0x000fc80001fe84ff */
[----:B------:R-:W-:Y:S01]  /*1d50*/  IADD3.X R7, PT, PT, RZ, R7, RZ, P1, P2 ;  /* 0x00000007ff077210 */ /* 0x000fe20000fe44ff */
[----:B------:R-:W-:Y:S06]  /*1d60*/  @!P0 BRA `(.L_x_384) ;  /* 0x0000001000508947 */ /* 0x000fec0003800000 */
[----:B------:R-:W-:Y:S01]  /*1d70*/  UIADD3 UR7, UP0, UPT, UR5, UR9, URZ ;  /* 0x0000000905077290 */ /* 0x000fe2000ff1e0ff */
[----:B------:R-:W-:Y:S01]  /*1d80*/  IADD3 R14, P2, PT, R4, -0xe00, RZ ;  /* 0xfffff200040e7810 */ /* 0x000fe20007f5e0ff */
[----:B------:R-:W-:Y:S01]  /*1d90*/  UMOV UR6, UR5 ;  /* 0x0000000500067c82 */ /* 0x000fe20008000000 */
[----:B------:R-:W-:Y:S01]  /*1da0*/  LOP3.LUT R9, RZ, R0, RZ, 0x33, !PT ;  /* 0x00000000ff097212 */ /* 0x000fe200078e33ff */
[----:B------:R-:W-:Y:S01]  /*1db0*/  UIADD3.X UR8, UPT, UPT, URZ, UR4, URZ, UP0, !UPT ;  /* 0x00000004ff087290 */ /* 0x000fe200087fe4ff */
[----:B------:R-:W-:Y:S02]  /*1dc0*/  IADD3.X R8, PT, PT, R5, -0x1, RZ, P2, !PT ;  /* 0xffffffff05087810 */ /* 0x000fe400017fe4ff */
[----:B------:R-:W-:Y:S01]  /*1dd0*/  ISETP.LT.U32.AND P0, PT, R14, UR7, PT ;  /* 0x000000070e007c0c */ /* 0x000fe2000bf01070 */
[----:B------:R-:W-:Y:S01]  /*1de0*/  UMOV UR4, URZ ;  /* 0x000000ff00047c82 */ /* 0x000fe20008000000 */
[----:B------:R-:W-:Y:S01]  /*1df0*/  IADD3 R11, P1, PT, R0, UR7, RZ ;  /* 0x00000007000b7c10 */ /* 0x000fe2000ff3e0ff */
[----:B------:R-:W-:Y:S01]  /*1e00*/  IMAD.U32 R15, RZ, RZ, UR8 ;  /* 0x00000008ff0f7e24 */ /* 0x000fe2000f8e00ff */
[----:B------:R-:W-:Y:S01]  /*1e10*/  IADD3 R9, PT, PT, R4, -UR5, R9 ;  /* 0x8000000504097c10 */ /* 0x000fe2000fffe009 */
[----:B------:R-:W-:-:S02]  /*1e20*/  UMOV UR10, UR8 ;  /* 0x00000008000a7c82 */ /* 0x000fc40008000000 */
[----:B------:R-:W-:Y:S01]  /*1e30*/  IMAD.WIDE.U32 R10, R11, 0x60, R2 ;  /* 0x000000600b0a7825 */ /* 0x000fe200078e0002 */
[----:B------:R-:W-:-:S03]  /*1e40*/  ISETP.GT.U32.AND.EX P0, PT, R15, R8, PT, P0 ;  /* 0x000000080f00720c */ /* 0x000fc60003f04100 */
[----:B------:R-:W-:Y:S01]  /*1e50*/  IMAD.X R12, RZ, RZ, UR8, P1 ;  /* 0x00000008ff0c7e24 */ /* 0x000fe200088e06ff */
[----:B------:R-:W-:Y:S01]  /*1e60*/  IADD3 R10, P1, PT, R10, 0x60050, RZ ;  /* 0x000600500a0a7810 */ /* 0x000fe20007f3e0ff */
[----:B------:R-:W-:Y:S01]  /*1e70*/  VIADD R0, R9, -UR9 ;  /* 0x8000000909007c36 */ /* 0x000fe20008000000 */
[----:B------:R-:W-:Y:S01]  /*1e80*/  UMOV UR9, UR7 ;  /* 0x0000000700097c82 */ /* 0x000fe20008000000 */
[----:B------:R-:W-:-:S04]  /*1e90*/  IMAD R13, R12, 0x60, RZ ;  /* 0x000000600c0d7824 */ /* 0x000fc800078e02ff */
[----:B------:R-:W-:Y:S02]  /*1ea0*/  IMAD.X R11, R11, 0x1, R13, P1 ;  /* 0x000000010b0b7824 */ /* 0x000fe400008e060d */
[----:B------:R-:W-:Y:S05]  /*1eb0*/  @P0 BRA `(.L_x_385) ;  /* 0x0000000000f40947 */ /* 0x000fea0003800000 */
[----:B------:R-:W0:Y:S01]  /*1ec0*/  LDC.64 R2, c[0x0][0x380] ;  /* 0x0000e000ff027b82 */ /* 0x000e220000000a00 */
[----:B------:R-:W1:Y:S01]  /*1ed0*/  LDCU UR11, c[0x0][0x3c8] ;  /* 0x00007900ff0b77ac */ /* 0x000e620008000800 */
[----:B------:R-:W2:Y:S06]  /*1ee0*/  LDCU UR12, c[0x0][0x388] ;  /* 0x00007100ff0c77ac */ /* 0x000eac0008000800 */
[----:B------:R-:W3:Y:S02]  /*1ef0*/  LDC.64 R4, c[0x0][0x3c0] ;  /* 0x0000f000ff047b82 */ /* 0x000ee40000000a00 */
.L_x_386:
[----:B------:R-:W4:Y:S02]  /*1f00*/  S2R R13, SR_TID.X ;  /* 0x00000000000d7919 */ /* 0x000f240000002100 */
[----:B----4-:R-:W-:-:S05]  /*1f10*/  IADD3 R13, P0, PT, R13, UR7, RZ ;  /* 0x000000070d0d7c10 */ /* 0x010fca000ff1e0ff */
[----:B------:R-:W-:Y:S02]  /*1f20*/  IMAD.X R9, RZ, RZ, UR8, P0 ;  /* 0x00000008ff097e24 */ /* 0x000fe400080e06ff */
[----:B0-----:R-:W-:-:S04]  /*1f30*/  IMAD.WIDE.U32 R12, R13, 0x60, R2 ;  /* 0x000000600d0c7825 */ /* 0x001fc800078e0002 */
[----:B------:R-:W-:-:S04]  /*1f40*/  IMAD R9, R9, 0x60, RZ ;  /* 0x0000006009097824 */ /* 0x000fc800078e02ff */
[----:B------:R-:W-:-:S05]  /*1f50*/  IMAD.IADD R13, R13, 0x1, R9 ;  /* 0x000000010d0d7824 */ /* 0x000fca00078e0209 */
[----:B------:R-:W2:Y:S04]  /*1f60*/  LDG.E R20, desc[UR16][R12.64+0x50] ;  /* 0x000050100c147981 */ /* 0x000ea8000c1e1900 */
[----:B------:R-:W4:Y:S04]  /*1f70*/  LDG.E R15, desc[UR16][R12.64+0xc050] ;  /* 0x00c050100c0f7981 */ /* 0x000f28000c1e1900 */
[----:B------:R-:W5:Y:S04]  /*1f80*/  LDG.E R16, desc[UR16][R12.64+0x18050] ;  /* 0x018050100c107981 */ /* 0x000f68000c1e1900 */
[----:B------:R-:W5:Y:S04]  /*1f90*/  LDG.E R17, desc[UR16][R12.64+0x24050] ;  /* 0x024050100c117981 */ /* 0x000f68000c1e1900 */
[----:B------:R-:W5:Y:S04]  /*1fa0*/  LDG.E R18, desc[UR16][R12.64+0x30050] ;  /* 0x030050100c127981 */ /* 0x000f68000c1e1900 */
[----:B------:R-:W5:Y:S04]  /*1fb0*/  LDG.E R19, desc[UR16][R12.64+0x3c050] ;  /* 0x03c050100c137981 */ /* 0x000f68000c1e1900 */
[----:B------:R3:W5:Y:S01]  /*1fc0*/  LDG.E R9, desc[UR16][R12.64+0x48050] ;  /* 0x048050100c097981 */ /* 0x000762000c1e1900 */
[----:B-1----:R-:W-:-:S04]  /*1fd0*/  UIMAD UR13, UR11, 0xe00, URZ ;  /* 0x00000e000b0d78a4 */ /* 0x002fc8000f8e02ff */
[----:B------:R-:W-:Y:S02]  /*1fe0*/  USHF.R.S32.HI UR14, URZ, 0x1f, UR13 ;  /* 0x0000001fff0e7899 */ /* 0x000fe4000801140d */
[----:B------:R-:W-:Y:S01]  /*1ff0*/  UIADD3 UR5, UP0, UPT, UR13, UR9, URZ ;  /* 0x000000090d057290 */ /* 0x000fe2000ff1e0ff */
[----:B---3--:R-:W-:-:S03]  /*2000*/  IADD3 R12, P3, PT, R4, -UR7, RZ ;  /* 0x80000007040c7c10 */ /* 0x008fc6000ff7e0ff */
[----:B------:R-:W-:Y:S01]  /*2010*/  UIADD3.X UR6, UPT, UPT, UR14, UR10, URZ, UP0, !UPT ;  /* 0x0000000a0e067290 */ /* 0x000fe200087fe4ff */
[----:B--2---:R-:W-:Y:S02]  /*2020*/  ISETP.NE.AND P0, PT, R20, UR12, PT ;  /* 0x0000000c14007c0c */ /* 0x004fe4000bf05270 */
[----:B----4-:R-:W-:Y:S02]  /*2030*/  ISETP.NE.AND P1, PT, R15, UR12, PT ;  /* 0x0000000c0f007c0c */ /* 0x010fe4000bf25270 */
[----:B------:R-:W-:Y:S02]  /*2040*/  SEL R20, RZ, 0x1, P0 ;  /* 0x00000001ff147807 */ /* 0x000fe40000000000 */
[----:B------:R-:W-:Y:S02]  /*2050*/  SEL R15, RZ, 0x1, P1 ;  /* 0x00000001ff0f7807 */ /* 0x000fe40000800000 */
[----:B-----5:R-:W-:Y:S02]  /*2060*/  ISETP.NE.AND P0, PT, R16, UR12, PT ;  /* 0x0000000c10007c0c */ /* 0x020fe4000bf05270 */
[----:B------:R-:W-:-:S02]  /*2070*/  ISETP.NE.AND P5, PT, R17, UR12, PT ;  /* 0x0000000c11007c0c */ /* 0x000fc4000bfa5270 */
[----:B------:R-:W-:Y:S02]  /*2080*/  IADD3 R6, P2, P1, R15, R6, R20 ;  /* 0x000000060f067210 */ /* 0x000fe4000795e014 */
[----:B------:R-:W-:Y:S02]  /*2090*/  ISETP.NE.AND P4, PT, R18, UR12, PT ;  /* 0x0000000c12007c0c */ /* 0x000fe4000bf85270 */
[----:B------:R-:W-:Y:S02]  /*20a0*/  SEL R15, RZ, 0x1, P0 ;  /* 0x00000001ff0f7807 */ /* 0x000fe40000000000 */
[----:B------:R-:W-:Y:S02]  /*20b0*/  SEL R13, RZ, 0x1, P5 ;  /* 0x00000001ff0d7807 */ /* 0x000fe40002800000 */
[----:B------:R-:W-:Y:S02]  /*20c0*/  ISETP.NE.AND P6, PT, R19, UR12, PT ;  /* 0x0000000c13007c0c */ /* 0x000fe4000bfc5270 */
[----:B------:R-:W-:-:S02]  /*20d0*/  ISETP.GE.U32.AND P0, PT, R12, UR13, PT ;  /* 0x0000000d0c007c0c */ /* 0x000fc4000bf06070 */
[----:B------:R-:W-:Y:S02]  /*20e0*/  SEL R12, RZ, 0x1, P4 ;  /* 0x00000001ff0c7807 */ /* 0x000fe40002000000 */
[----:B------:R-:W-:Y:S02]  /*20f0*/  IADD3 R6, P4, P5, R13, R6, R15 ;  /* 0x000000060d067210 */ /* 0x000fe40007d9e00f */
[----:B------:R-:W-:Y:S02]  /*2100*/  SEL R13, RZ, 0x1, P6 ;  /* 0x00000001ff0d7807 */ /* 0x000fe40003000000 */
[----:B------:R-:W-:Y:S02]  /*2110*/  IADD3.X R7, PT, PT, RZ, R7, RZ, P2, P1 ;  /* 0x00000007ff077210 */ /* 0x000fe400017e24ff */
[----:B------:R-:W-:Y:S02]  /*2120*/  IADD3 R6, P1, P2, R13, R6, R12 ;  /* 0x000000060d067210 */ /* 0x000fe40007a3e00c */
[----:B------:R-:W-:-:S02]  /*2130*/  IADD3.X R12, PT, PT, R5, ~UR8, RZ, P3, !PT ;  /* 0x80000008050c7c10 */ /* 0x000fc40009ffe4ff */
[----:B------:R-:W-:Y:S02]  /*2140*/  ISETP.NE.AND P6, PT, R9, UR12, PT ;  /* 0x0000000c09007c0c */ /* 0x000fe4000bfc5270 */
[----:B------:R-:W-:Y:S02]  /*2150*/  ISETP.GE.U32.AND.EX P0, PT, R12, UR14, PT, P0 ;  /* 0x0000000e0c007c0c */ /* 0x000fe4000bf06100 */
[----:B------:R-:W-:Y:S02]  /*2160*/  SEL R9, RZ, 0x1, P6 ;  /* 0x00000001ff097807 */ /* 0x000fe40003000000 */
[----:B------:R-:W-:Y:S02]  /*2170*/  IADD3.X R7, PT, PT, RZ, R7, RZ, P4, P5 ;  /* 0x00000007ff077210 */ /* 0x000fe400027ea4ff */
[----:B------:R-:W-:Y:S02]  /*2180*/  IADD3 R6, P3, PT, R6, R9, RZ ;  /* 0x0000000906067210 */ /* 0x000fe40007f7e0ff */
[----:B------:R-:W-:-:S05]  /*2190*/  IADD3.X R7, PT, PT, RZ, R7, RZ, P1, P2 ;  /* 0x00000007ff077210 */ /* 0x000fca0000fe44ff */
[----:B------:R-:W-:Y:S01]  /*21a0*/  IMAD.X R7, RZ, RZ, R7, P3 ;  /* 0x000000ffff077224 */ /* 0x000fe200018e0607 */
[----:B------:R-:W-:Y:S06]  /*21b0*/  @!P0 BRA `(.L_x_384) ;  /* 0x0000000c003c8947 */ /* 0x000fec0003800000 */
[----:B------:R-:W-:Y:S02]  /*21c0*/  UIADD3 UR7, UP0, UPT, UR13, UR7, URZ ;  /* 0x000000070d077290 */ /* 0x000fe4000ff1e0ff */
[----:B------:R-:W-:Y:S01]  /*21d0*/  IMAD.U32 R9, RZ, RZ, UR13 ;  /* 0x0000000dff097e24 */ /* 0x000fe2000f8e00ff */
[----:B------:R-:W-:Y:S01]  /*21e0*/  UIADD3 UR4, UPT, UPT, UR4, 0x1, URZ ;  /* 0x0000000104047890 */ /* 0x000fe2000fffe0ff */
[----:B------:R-:W-:Y:S01]  /*21f0*/  VIADD R0, R0, -UR13 ;  /* 0x8000000d00007c36 */ /* 0x000fe20008000000 */
[----:B------:R-:W-:Y:S01]  /*2200*/  UIADD3.X UR8, UPT, UPT, UR14, UR8, URZ, UP0, !UPT ;  /* 0x000000080e087290 */ /* 0x000fe200087fe4ff */
[----:B------:R-:W-:Y:S01]  /*2210*/  IMAD.WIDE R10, R9, 0x60, R10 ;  /* 0x00000060090a7825 */ /* 0x000fe200078e020a */
[----:B------:R-:W-:Y:S01]  /*2220*/  ISETP.LT.U32.AND P0, PT, R14, UR7, PT ;  /* 0x000000070e007c0c */ /* 0x000fe2000bf01070 */
[----:B------:R-:W-:Y:S01]  /*2230*/  UMOV UR9, UR5 ;  /* 0x0000000500097c82 */ /* 0x000fe20008000000 */
[----:B------:R-:W-:Y:S02]  /*2240*/  UMOV UR10, UR6 ;  /* 0x00000006000a7c82 */ /* 0x000fe40008000000 */
[----:B------:R-:W-:-:S05]  /*2250*/  IMAD.U32 R13, RZ, RZ, UR8 ;  /* 0x00000008ff0d7e24 */ /* 0x000fca000f8e00ff */
[----:B------:R-:W-:-:S13]  /*2260*/  ISETP.GT.U32.AND.EX P0, PT, R13, R8, PT, P0 ;  /* 0x000000080d00720c */ /* 0x000fda0003f04100 */
[----:B------:R-:W-:Y:S05]  /*2270*/  @!P0 BRA `(.L_x_386) ;  /* 0xfffffffc00208947 */ /* 0x000fea000383ffff */
[----:B------:R-:W-:-:S05]  /*2280*/  UMOV UR6, UR13 ;  /* 0x0000000d00067c82 */ /* 0x000fca0008000000 */
.L_x_385:
[----:B------:R-:W0:Y:S01]  /*2290*/  S2R R9, SR_TID.X ;  /* 0x0000000000097919 */ /* 0x000e220000002100 */
[C---:B------:R-:W-:Y:S01]  /*22a0*/  VIADD R8, R4.reuse, -UR7 ;  /* 0x8000000704087c36 */ /* 0x040fe20008000000 */
[----:B------:R-:W-:Y:S01]  /*22b0*/  ISETP.LE.U32.AND P1, PT, R4, UR7, PT ;  /* 0x0000000704007c0c */ /* 0x000fe2000bf23070 */
[----:B------:R-:W-:Y:S01]  /*22c0*/  IMAD.U32 R12, RZ, RZ, UR8 ;  /* 0x00000008ff0c7e24 */ /* 0x000fe2000f8e00ff */
[----:B------:R-:W-:Y:S02]  /*22d0*/  BSSY.RECONVERGENT B1, `(.L_x_384) ;  /* 0x00000bd000017945 */ /* 0x000fe40003800200 */
[----:B0-----:R-:W-:-:S04]  /*22e0*/  ISETP.GE.AND P0, PT, R9, R8, PT ;  /* 0x000000080900720c */ /* 0x001fc80003f06270 */
[----:B------:R-:W-:-:S13]  /*22f0*/  ISETP.GE.U32.OR.EX P0, PT, R12, R5, P0, P1 ;  /* 0x000000050c00720c */ /* 0x000fda0000706510 */
[----:B------:R-:W-:Y:S05]  /*2300*/  @P0 BRA `(.L_x_387) ;  /* 0x0000000800e40947 */ /* 0x000fea0003800000 */
[----:B------:R-:W-:Y:S01]  /*2310*/  UIMAD UR5, UR15, 0xe00, URZ ;  /* 0x00000e000f0578a4 */ /* 0x000fe2000f8e02ff */
[----:B------:R-:W-:Y:S01]  /*2320*/  LOP3.LUT R5, RZ, R9, RZ, 0x33, !PT ;  /* 0x00000009ff057212 */ /* 0x000fe200078e33ff */
[----:B------:R-:W-:Y:S01]  /*2330*/  UIMAD UR13, UR4, UR11, URZ ;  /* 0x0000000b040d72a4 */ /* 0x000fe2000f8e02ff */
[----:B------:R-:W-:Y:S01]  /*2340*/  BSSY.RECONVERGENT B2, `(.L_x_388) ;  /* 0x0000057000027945 */ /* 0x000fe20003800200 */
[----:B------:R-:W-:Y:S01]  /*2350*/  UIADD3 UR5, UPT, UPT, UR5, UR6, URZ ;  /* 0x0000000605057290 */ /* 0x000fe2000fffe0ff */
[----:B------:R-:W-:-:S03]  /*2360*/  IMAD.MOV.U32 R8, RZ, RZ, R9 ;  /* 0x000000ffff087224 */ /* 0x000fc600078e0009 */
[----:B------:R-:W-:Y:S02]  /*2370*/  IMAD.U32 R13, RZ, RZ, UR13 ;  /* 0x0000000dff0d7e24 */ /* 0x000fe4000f8e00ff */
[----:B------:R-:W-:-:S05]  /*2380*/  IADD3 R4, PT, PT, R4, -UR5, R5 ;  /* 0x8000000504047c10 */ /* 0x000fca000fffe005 */
[----:B------:R-:W-:-:S05]  /*2390*/  IMAD R4, R13, -0xe00, R4 ;  /* 0xfffff2000d047824 */ /* 0x000fca00078e0204 */
[C---:B------:R-:W-:Y:S02]  /*23a0*/  ISETP.GE.U32.AND P1, PT, R4.reuse, 0x1e00, PT ;  /* 0x00001e000400780c */ /* 0x040fe40003f26070 */
[----:B------:R-:W-:-:S04]  /*23b0*/  LEA.HI R22, R4, 0x1, RZ, 0x17 ;  /* 0x0000000104167811 */ /* 0x000fc800078fb8ff */
[----:B------:R-:W-:-:S04]  /*23c0*/  LOP3.LUT R24, R22, 0xf, RZ, 0xc0, !PT ;  /* 0x0000000f16187812 */ /* 0x000fc800078ec0ff */
[----:B------:R-:W-:-:S03]  /*23d0*/  ISETP.NE.AND P0, PT, R24, RZ, PT ;  /* 0x000000ff1800720c */ /* 0x000fc60003f05270 */
[----:B------:R-:W-:Y:S10]  /*23e0*/  @!P1 BRA `(.L_x_389) ;  /* 0x0000000400309947 */ /* 0x000ff40003800000 */
[----:B------:R-:W-:Y:S01]  /*23f0*/  LEA.HI R4, R0, 0x1, RZ, 0x17 ;  /* 0x0000000100047811 */ /* 0x000fe200078fb8ff */
[----:B------:R-:W-:-:S03]  /*2400*/  IMAD.MOV.U32 R8, RZ, RZ, R9 ;  /* 0x000000ffff087224 */ /* 0x000fc600078e0009 */
[----:B------:R-:W-:-:S05]  /*2410*/  LOP3.LUT R4, R4, 0xfffff0, RZ, 0xc0, !PT ;  /* 0x00fffff004047812 */ /* 0x000fca00078ec0ff */
[----:B------:R-:W-:-:S07]  /*2420*/  IMAD.MOV R9, RZ, RZ, -R4 ;  /* 0x000000ffff097224 */ /* 0x000fce00078e0a04 */
.L_x_390:
[----:B------:R-:W-:Y:S02]  /*2430*/  IMAD.MOV.U32 R4, RZ, RZ, R10 ;  /* 0x000000ffff047224 */ /* 0x000fe400078e000a */
[----:B------:R-:W-:-:S05]  /*2440*/  IMAD.MOV.U32 R5, RZ, RZ, R11 ;  /* 0x000000ffff057224 */ /* 0x000fca00078e000b */
        /* <DEDUP_REMOVED lines=15> */
[----:B--2---:R-:W-:-:S03]  /*2540*/  ISETP.NE.AND P1, PT, R10, UR12, PT ;  /* 0x0000000c0a007c0c */ /* 0x004fc6000bf25270 */
[----:B------:R-:W2:Y:S01]  /*2550*/  LDG.E R10, desc[UR16][R4.64+0x54000] ;  /* 0x05400010040a7981 */ /* 0x000ea2000c1e1900 */
[----:B---3--:R-:W-:Y:S02]  /*2560*/  ISETP.NE.AND P2, PT, R23, UR12, PT ;  /* 0x0000000c17007c0c */ /* 0x008fe4000bf45270 */
[----:B------:R-:W-:Y:S02]  /*2570*/  SEL R23, RZ, 0x1, P1 ;  /* 0x00000001ff177807 */ /* 0x000fe40000800000 */
[----:B----4-:R-:W-:Y:S02]  /*2580*/  ISETP.NE.AND P3, PT, R25, UR12, PT ;  /* 0x0000000c19007c0c */ /* 0x010fe4000bf65270 */
[----:B------:R-:W-:Y:S02]  /*2590*/  SEL R25, RZ, 0x1, P2 ;  /* 0x00000001ff197807 */ /* 0x000fe40001000000 */
[----:B-----5:R-:W-:Y:S02]  /*25a0*/  ISETP.NE.AND P4, PT, R26, UR12, PT ;  /* 0x0000000c1a007c0c */ /* 0x020fe4000bf85270 */
[----:B------:R-:W-:-:S02]  /*25b0*/  IADD3 R25, P5, P6, R25, R6, R23 ;  /* 0x0000000619197210 */ /* 0x000fc40007ebe017 */
[----:B------:R-:W-:Y:S02]  /*25c0*/  SEL R23, RZ, 0x1, P3 ;  /* 0x00000001ff177807 */ /* 0x000fe40001800000 */
[----:B------:R-:W-:Y:S02]  /*25d0*/  SEL R6, RZ, 0x1, P4 ;  /* 0x00000001ff067807 */ /* 0x000fe40002000000 */
[----:B------:R-:W-:Y:S02]  /*25e0*/  ISETP.NE.AND P3, PT, R20, UR12, PT ;  /* 0x0000000c14007c0c */ /* 0x000fe4000bf65270 */
[----:B------:R-:W-:Y:S02]  /*25f0*/  ISETP.NE.AND P4, PT, R21, UR12, PT ;  /* 0x0000000c15007c0c */ /* 0x000fe4000bf85270 */
[----:B------:R-:W-:Y:S02]  /*2600*/  IADD3 R20, P2, P1, R6, R25, R23 ;  /* 0x0000001906147210 */ /* 0x000fe4000795e017 */
[----:B------:R-:W-:-:S02]  /*2610*/  SEL R21, RZ, 0x1, P3 ;  /* 0x00000001ff157807 */ /* 0x000fc40001800000 */
[----:B------:R-:W-:Y:S02]  /*2620*/  SEL R6, RZ, 0x1, P4 ;  /* 0x00000001ff067807 */ /* 0x000fe40002000000 */
[----:B------:R-:W-:Y:S02]  /*2630*/  ISETP.NE.AND P3, PT, R19, UR12, PT ;  /* 0x0000000c13007c0c */ /* 0x000fe4000bf65270 */
[----:B------:R-:W-:Y:S02]  /*2640*/  ISETP.NE.AND P4, PT, R18, UR12, PT ;  /* 0x0000000c12007c0c */ /* 0x000fe4000bf85270 */
[----:B------:R-:W-:Y:S02]  /*2650*/  IADD3.X R19, PT, PT, RZ, R7, RZ, P5, P6 ;  /* 0x00000007ff137210 */ /* 0x000fe40002fec4ff */
        /* <DEDUP_REMOVED lines=18> */
[----:B------:R-:W-:Y:S01]  /*2780*/  IADD3 R12, P2, P1, R6, R14, R7 ;  /* 0x0000000e060c7210 */ /* 0x000fe2000795e007 */
[----:B------:R-:W-:Y:S01]  /*2790*/  VIADD R9, R9, 0x10 ;  /* 0x0000001009097836 */ /* 0x000fe20000000000 */
[----:B------:R-:W-:-:S02]  /*27a0*/  SEL R7, RZ, 0x1, P3 ;  /* 0x00000001ff077807 */ /* 0x000fc40001800000 */
[----:B------:R-:W-:Y:S02]  /*27b0*/  SEL R6, RZ, 0x1, P4 ;  /* 0x00000001ff067807 */ /* 0x000fe40002000000 */
[----:B------:R-:W-:Y:S02]  /*27c0*/  ISETP.NE.AND P4, PT, R11, UR12, PT ;  /* 0x0000000c0b007c0c */ /* 0x000fe4000bf85270 */
[----:B------:R-:W-:-:S04]  /*27d0*/  IADD3.X R11, PT, PT, RZ, R13, RZ, P5, P6 ;  /* 0x0000000dff0b7210 */ /* 0x000fc80002fec4ff */
[----:B------:R-:W-:Y:S01]  /*27e0*/  IADD3.X R11, PT, PT, RZ, R11, RZ, P2, P1 ;  /* 0x0000000bff0b7210 */ /* 0x000fe200017e24ff */
[----:B------:R-:W-:Y:S01]  /*27f0*/  VIADD R8, R8, 0x2000 ;  /* 0x0000200008087836 */ /* 0x000fe20000000000 */
[----:B--2---:R-:W-:Y:S02]  /*2800*/  ISETP.NE.AND P3, PT, R10, UR12, PT ;  /* 0x0000000c0a007c0c */ /* 0x004fe4000bf65270 */
[----:B------:R-:W-:Y:S02]  /*2810*/  IADD3 R10, P5, P6, R6, R12, R7 ;  /* 0x0000000c060a7210 */ /* 0x000fe40007ebe007 */
[----:B------:R-:W-:Y:S02]  /*2820*/  SEL R6, RZ, 0x1, P3 ;  /* 0x00000001ff067807 */ /* 0x000fe40001800000 */
[----:B------:R-:W-:Y:S02]  /*2830*/  ISETP.NE.AND P3, PT, R9, RZ, PT ;  /* 0x000000ff0900720c */ /* 0x000fe40003f65270 */
[----:B------:R-:W-:-:S04]  /*2840*/  SEL R7, RZ, 0x1, P4 ;  /* 0x00000001ff077807 */ /* 0x000fc80002000000 */
[----:B------:R-:W-:Y:S02]  /*2850*/  IADD3 R6, P1, P2, R6, R10, R7 ;  /* 0x0000000a06067210 */ /* 0x000fe40007a3e007 */
[----:B------:R-:W-:Y:S02]  /*2860*/  IADD3 R10, P4, PT, R4, 0xc0000, RZ ;  /* 0x000c0000040a7810 */ /* 0x000fe40007f9e0ff */
[----:B------:R-:W-:-:S03]  /*2870*/  IADD3.X R7, PT, PT, RZ, R11, RZ, P5, P6 ;  /* 0x0000000bff077210 */ /* 0x000fc60002fec4ff */
[----:B------:R-:W-:Y:S01]  /*2880*/  IMAD.X R11, RZ, RZ, R5, P4 ;  /* 0x000000ffff0b7224 */ /* 0x000fe200020e0605 */
[----:B------:R-:W-:Y:S01]  /*2890*/  IADD3.X R7, PT, PT, RZ, R7, RZ, P1, P2 ;  /* 0x00000007ff077210 */ /* 0x000fe20000fe44ff */
[----:B------:R-:W-:Y:S06]  /*28a0*/  @P3 BRA `(.L_x_390) ;  /* 0xfffffff800e03947 */ /* 0x000fec000383ffff */
.L_x_389:
[----:B------:R-:W-:Y:S05]  /*28b0*/  BSYNC.RECONVERGENT B2 ;  /* 0x0000000000027941 */ /* 0x000fea0003800200 */
.L_x_388:
[----:B------:R-:W-:Y:S05]  /*28c0*/  @!P0 BRA `(.L_x_387) ;  /* 0x0000000400748947 */ /* 0x000fea0003800000 */
[----:B------:R-:W-:Y:S01]  /*28d0*/  ISETP.GE.U32.AND P1, PT, R24, 0x8, PT ;  /* 0x000000081800780c */ /* 0x000fe20003f26070 */
[----:B------:R-:W-:Y:S01]  /*28e0*/  BSSY.RECONVERGENT B2, `(.L_x_391) ;  /* 0x000002a000027945 */ /* 0x000fe20003800200 */
[----:B------:R-:W-:-:S04]  /*28f0*/  LOP3.LUT R16, R22, 0x7, RZ, 0xc0, !PT ;  /* 0x0000000716107812 */ /* 0x000fc800078ec0ff */
[----:B------:R-:W-:-:S07]  /*2900*/  ISETP.NE.AND P0, PT, R16, RZ, PT ;  /* 0x000000ff1000720c */ /* 0x000fce0003f05270 */
[----:B------:R-:W-:Y:S06]  /*2910*/  @!P1 BRA `(.L_x_392) ;  /* 0x0000000000989947 */ /* 0x000fec0003800000 */
[----:B------:R-:W-:-:S05]  /*2920*/  IADD3 R5, P1, PT, R8, UR7, RZ ;  /* 0x0000000708057c10 */ /* 0x000fca000ff3e0ff */
[----:B------:R-:W-:Y:S02]  /*2930*/  IMAD.X R9, RZ, RZ, UR8, P1 ;  /* 0x00000008ff097e24 */ /* 0x000fe400088e06ff */
[----:B------:R-:W-:-:S04]  /*2940*/  IMAD.WIDE.U32 R4, R5, 0x60, R2 ;  /* 0x0000006005047825 */ /* 0x000fc800078e0002 */
[----:B------:R-:W-:-:S04]  /*2950*/  IMAD R9, R9, 0x60, RZ ;  /* 0x0000006009097824 */ /* 0x000fc800078e02ff */
[----:B------:R-:W-:-:S05]  /*2960*/  IMAD.IADD R5, R5, 0x1, R9 ;  /* 0x0000000105057824 */ /* 0x000fca00078e0209 */
[----:B------:R-:W2:Y:S04]  /*2970*/  LDG.E R17, desc[UR16][R4.64+0x50] ;  /* 0x0000501004117981 */ /* 0x000ea8000c1e1900 */
[----:B------:R-:W3:Y:S04]  /*2980*/  LDG.E R9, desc[UR16][R4.64+0xc050] ;  /* 0x00c0501004097981 */ /* 0x000ee8000c1e1900 */
[----:B------:R-:W4:Y:S04]  /*2990*/  LDG.E R10, desc[UR16][R4.64+0x18050] ;  /* 0x01805010040a7981 */ /* 0x000f28000c1e1900 */
[----:B------:R-:W5:Y:S04]  /*29a0*/  LDG.E R11, desc[UR16][R4.64+0x24050] ;  /* 0x02405010040b7981 */ /* 0x000f68000c1e1900 */
[----:B------:R-:W5:Y:S04]  /*29b0*/  LDG.E R12, desc[UR16][R4.64+0x30050] ;  /* 0x03005010040c7981 */ /* 0x000f68000c1e1900 */
[----:B------:R-:W5:Y:S04]  /*29c0*/  LDG.E R13, desc[UR16][R4.64+0x3c050] ;  /* 0x03c05010040d7981 */ /* 0x000f68000c1e1900 */
[----:B------:R-:W5:Y:S04]  /*29d0*/  LDG.E R14, desc[UR16][R4.64+0x48050] ;  /* 0x04805010040e7981 */ /* 0x000f68000c1e1900 */
[----:B------:R0:W5:Y:S01]  /*29e0*/  LDG.E R15, desc[UR16][R4.64+0x54050] ;  /* 0x05405010040f7981 */ /* 0x000162000c1e1900 */
[----:B------:R-:W-:Y:S01]  /*29f0*/  VIADD R8, R8, 0x1000 ;  /* 0x0000100008087836 */ /* 0x000fe20000000000 */
[----:B--2---:R-:W-:-:S02]  /*2a00*/  ISETP.NE.AND P1, PT, R17, UR12, PT ;  /* 0x0000000c11007c0c */ /* 0x004fc4000bf25270 */
[----:B---3--:R-:W-:Y:S02]  /*2a10*/  ISETP.NE.AND P2, PT, R9, UR12, PT ;  /* 0x0000000c09007c0c */ /* 0x008fe4000bf45270 */
[----:B------:R-:W-:Y:S02]  /*2a20*/  SEL R17, RZ, 0x1, P1 ;  /* 0x00000001ff117807 */ /* 0x000fe40000800000 */
[----:B------:R-:W-:Y:S02]  /*2a30*/  SEL R9, RZ, 0x1, P2 ;  /* 0x00000001ff097807 */ /* 0x000fe40001000000 */
[----:B----4-:R-:W-:Y:S02]  /*2a40*/  ISETP.NE.AND P1, PT, R10, UR12, PT ;  /* 0x0000000c0a007c0c */ /* 0x010fe4000bf25270 */
[----:B-----5:R-:W-:Y:S02]  /*2a50*/  ISETP.NE.AND P2, PT, R11, UR12, PT ;  /* 0x0000000c0b007c0c */ /* 0x020fe4000bf45270 */
[----:B------:R-:W-:-:S02]  /*2a60*/  IADD3 R10, P5, P6, R9, R6, R17 ;  /* 0x00000006090a7210 */ /* 0x000fc40007ebe011 */
[----:B------:R-:W-:Y:S02]  /*2a70*/  SEL R9, RZ, 0x1, P1 ;  /* 0x00000001ff097807 */ /* 0x000fe40000800000 */
[----:B------:R-:W-:Y:S02]  /*2a80*/  SEL R6, RZ, 0x1, P2 ;  /* 0x00000001ff067807 */ /* 0x000fe40001000000 */
[----:B------:R-:W-:Y:S02]  /*2a90*/  ISETP.NE.AND P3, PT, R12, UR12, PT ;  /* 0x0000000c0c007c0c */ /* 0x000fe4000bf65270 */
        /* <DEDUP_REMOVED lines=14> */
.L_x_392:
[----:B------:R-:W-:Y:S05]  /*2b80*/  BSYNC.RECONVERGENT B2 ;  /* 0x0000000000027941 */ /* 0x000fea0003800200 */
.L_x_391:
[----:B------:R-:W-:Y:S05]  /*2b90*/  @!P0 BRA `(.L_x_387) ;  /* 0x0000000000c08947 */ /* 0x000fea0003800000 */
[----:B------:R-:W-:Y:S01]  /*2ba0*/  ISETP.GE.U32.AND P1, PT, R16, 0x4, PT ;  /* 0x000000041000780c */ /* 0x000fe20003f26070 */
[----:B------:R-:W-:Y:S01]  /*2bb0*/  BSSY.RECONVERGENT B2, `(.L_x_393) ;  /* 0x0000019000027945 */ /* 0x000fe20003800200 */
[----:B------:R-:W-:-:S11]  /*2bc0*/  LOP3.LUT P0, RZ, R22, 0x3, RZ, 0xc0, !PT ;  /* 0x0000000316ff7812 */ /* 0x000fd6000780c0ff */
[----:B------:R-:W-:Y:S05]  /*2bd0*/  @!P1 BRA `(.L_x_394) ;  /* 0x0000000000589947 */ /* 0x000fea0003800000 */
        /* <DEDUP_REMOVED lines=8> */
[----:B------:R-:W5:Y:S01]  /*2c60*/  LDG.E R11, desc[UR16][R4.64+0x24050] ;  /* 0x02405010040b7981 */ /* 0x000f62000c1e1900 */
[----:B------:R-:W-:Y:S01]  /*2c70*/  VIADD R8, R8, 0x800 ;  /* 0x0000080008087836 */ /* 0x000fe20000000000 */
[----:B--2---:R-:W-:-:S02]  /*2c80*/  ISETP.NE.AND P1, PT, R12, UR12, PT ;  /* 0x0000000c0c007c0c */ /* 0x004fc4000bf25270 */
[----:B---3--:R-:W-:Y:S02]  /*2c90*/  ISETP.NE.AND P2, PT, R9, UR12, PT ;  /* 0x0000000c09007c0c */ /* 0x008fe4000bf45270 */
[----:B------:R-:W-:Y:S02]  /*2ca0*/  SEL R9, RZ, 0x1, P1 ;  /* 0x00000001ff097807 */ /* 0x000fe40000800000 */
[----:B----4-:R-:W-:Y:S02]  /*2cb0*/  ISETP.NE.AND P3, PT, R10, UR12, PT ;  /* 0x0000000c0a007c0c */ /* 0x010fe4000bf65270 */
[----:B------:R-:W-:Y:S02]  /*2cc0*/  SEL R10, RZ, 0x1, P2 ;  /* 0x00000001ff0a7807 */ /* 0x000fe40001000000 */
[----:B-----5:R-:W-:Y:S02]  /*2cd0*/  ISETP.NE.AND P4, PT, R11, UR12, PT ;  /* 0x0000000c0b007c0c */ /* 0x020fe4000bf85270 */
[----:B------:R-:W-:-:S02]  /*2ce0*/  SEL R11, RZ, 0x1, P3 ;  /* 0x00000001ff0b7807 */ /* 0x000fc40001800000 */
[----:B------:R-:W-:Y:S02]  /*2cf0*/  SEL R12, RZ, 0x1, P4 ;  /* 0x00000001ff0c7807 */ /* 0x000fe40002000000 */
[----:B------:R-:W-:-:S04]  /*2d00*/  IADD3 R6, P1, P2, R10, R6, R9 ;  /* 0x000000060a067210 */ /* 0x000fc80007a3e009 */
[----:B------:R-:W-:Y:S02]  /*2d10*/  IADD3 R6, P3, P4, R12, R6, R11 ;  /* 0x000000060c067210 */ /* 0x000fe40007c7e00b */
[----:B------:R-:W-:-:S04]  /*2d20*/  IADD3.X R7, PT, PT, RZ, R7, RZ, P1, P2 ;  /* 0x00000007ff077210 */ /* 0x000fc80000fe44ff */
[----:B------:R-:W-:-:S07]  /*2d30*/  IADD3.X R7, PT, PT, RZ, R7, RZ, P3, P4 ;  /* 0x00000007ff077210 */ /* 0x000fce0001fe84ff */
.L_x_394:
[----:B------:R-:W-:Y:S05]  /*2d40*/  BSYNC.RECONVERGENT B2 ;  /* 0x0000000000027941 */ /* 0x000fea0003800200 */
.L_x_393:
[----:B------:R-:W-:Y:S05]  /*2d50*/  @!P0 BRA `(.L_x_387) ;  /* 0x0000000000508947 */ /* 0x000fea0003800000 */
[----:B------:R-:W-:Y:S02]  /*2d60*/  IADD3 R5, P0, PT, R8, UR9, RZ ;  /* 0x0000000908057c10 */ /* 0x000fe4000ff1e0ff */
[----:B------:R-:W-:-:S03]  /*2d70*/  LOP3.LUT R0, R0, 0xffff, RZ, 0xc0, !PT ;  /* 0x0000ffff00007812 */ /* 0x000fc600078ec0ff */
[----:B------:R-:W-:Y:S01]  /*2d80*/  IMAD.WIDE.U32 R2, R5, 0x60, R2 ;  /* 0x0000006005027825 */ /* 0x000fe200078e0002 */
[----:B------:R-:W-:-:S03]  /*2d90*/  LEA.HI R0, R0, 0x1, RZ, 0x17 ;  /* 0x0000000100007811 */ /* 0x000fc600078fb8ff */
[----:B------:R-:W-:Y:S01]  /*2da0*/  IMAD.X R4, RZ, RZ, UR10, P0 ;  /* 0x0000000aff047e24 */ /* 0x000fe200080e06ff */
[----:B------:R-:W-:Y:S02]  /*2db0*/  IADD3 R2, P0, PT, R2, 0x50, RZ ;  /* 0x0000005002027810 */ /* 0x000fe40007f1e0ff */
[----:B------:R-:W-:Y:S01]  /*2dc0*/  LOP3.LUT R0, R0, 0x3, RZ, 0xc0, !PT ;  /* 0x0000000300007812 */ /* 0x000fe200078ec0ff */
[----:B------:R-:W-:-:S04]  /*2dd0*/  IMAD R5, R4, 0x60, RZ ;  /* 0x0000006004057824 */ /* 0x000fc800078e02ff */
[----:B------:R-:W-:Y:S02]  /*2de0*/  IMAD.X R3, R3, 0x1, R5, P0 ;  /* 0x0000000103037824 */ /* 0x000fe400000e0605 */
[----:B------:R-:W-:-:S07]  /*2df0*/  IMAD.MOV R0, RZ, RZ, -R0 ;  /* 0x000000ffff007224 */ /* 0x000fce00078e0a00 */
.L_x_395:
[----:B------:R0:W2:Y:S01]  /*2e00*/  LDG.E R4, desc[UR16][R2.64] ;  /* 0x0000001002047981 */ /* 0x0000a2000c1e1900 */
[----:B------:R-:W-:Y:S01]  /*2e10*/  VIADD R0, R0, 0x1 ;  /* 0x0000000100007836 */ /* 0x000fe20000000000 */
[----:B0-----:R-:W-:-:S05]  /*2e20*/  IADD3 R2, P2, PT, R2, 0xc000, RZ ;  /* 0x0000c00002027810 */ /* 0x001fca0007f5e0ff */
[----:B------:R-:W-:Y:S01]  /*2e30*/  IMAD.X R3, RZ, RZ, R3, P2 ;  /* 0x000000ffff037224 */ /* 0x000fe200010e0603 */
[----:B--2---:R-:W-:-:S04]  /*2e40*/  ISETP.NE.AND P0, PT, R4, UR12, PT ;  /* 0x0000000c04007c0c */ /* 0x004fc8000bf05270 */
[----:B------:R-:W-:Y:S02]  /*2e50*/  SEL R5, RZ, 0x1, P0 ;  /* 0x00000001ff057807 */ /* 0x000fe40000000000 */
[----:B------:R-:W-:Y:S02]  /*2e60*/  ISETP.NE.AND P0, PT, R0, RZ, PT ;  /* 0x000000ff0000720c */ /* 0x000fe40003f05270 */
[----:B------:R-:W-:-:S05]  /*2e70*/  IADD3 R6, P1, PT, R6, R5, RZ ;  /* 0x0000000506067210 */ /* 0x000fca0007f3e0ff */
[----:B------:R-:W-:-:S06]  /*2e80*/  IMAD.X R7, RZ, RZ, R7, P1 ;  /* 0x000000ffff077224 */ /* 0x000fcc00008e0607 */
[----:B------:R-:W-:Y:S05]  /*2e90*/  @P0 BRA `(.L_x_395) ;  /* 0xfffffffc00d80947 */ /* 0x000fea000383ffff */
.L_x_387:
[----:B------:R-:W-:Y:S05]  /*2ea0*/  BSYNC.RECONVERGENT B1 ;  /* 0x0000000000017941 */ /* 0x000fea0003800200 */
.L_x_384:
[----:B------:R-:W0:Y:S01]  /*2eb0*/  S2R R4, SR_LANEID ;  /* 0x0000000000047919 */ /* 0x000e220000000000 */
[----:B------:R-:W1:Y:S04]  /*2ec0*/  SHFL.DOWN PT, R0, R6, 0x1, 0x1f ;  /* 0x08201f0006007f89 */ /* 0x000e6800000e0000 */
[----:B------:R-:W2:Y:S01]  /*2ed0*/  SHFL.DOWN PT, R2, R7, 0x1, 0x1f ;  /* 0x08201f0007027f89 */ /* 0x000ea200000e0000 */
[C---:B0-----:R-:W-:Y:S02]  /*2ee0*/  ISETP.GT.AND P1, PT, R4.reuse, 0x1e, PT ;  /* 0x0000001e0400780c */ /* 0x041fe40003f24270 */
[----:B------:R-:W-:Y:S02]  /*2ef0*/  ISETP.NE.AND P2, PT, R4, RZ, PT ;  /* 0x000000ff0400720c */ /* 0x000fe40003f45270 */
[----:B-1----:R-:W-:-:S02]  /*2f00*/  SEL R3, R0, RZ, !P1 ;  /* 0x000000ff00037207 */ /* 0x002fc40004800000 */
[----:B--2---:R-:W-:Y:S02]  /*2f10*/  SEL R2, R2, RZ, !P1 ;  /* 0x000000ff02027207 */ /* 0x004fe40004800000 */
[----:B------:R-:W-:Y:S02]  /*2f20*/  IADD3 R3, P0, PT, R6, R3, RZ ;  /* 0x0000000306037210 */ /* 0x000fe40007f1e0ff */
[----:B------:R-:W-:Y:S01]  /*2f30*/  ISETP.GT.AND P1, PT, R4, 0x1d, PT ;  /* 0x0000001d0400780c */ /* 0x000fe20003f24270 */
[----:B------:R-:W0:Y:S02]  /*2f40*/  S2R R6, SR_TID.X ;  /* 0x0000000000067919 */ /* 0x000e240000002100 */
[----:B------:R-:W-:Y:S01]  /*2f50*/  IMAD.X R9, R7, 0x1, R2, P0 ;  /* 0x0000000107097824 */ /* 0x000fe200000e0602 */
[----:B------:R-:W1:Y:S04]  /*2f60*/  SHFL.DOWN PT, R0, R3, 0x2, 0x1f ;  /* 0x08401f0003007f89 */ /* 0x000e6800000e0000 */
[----:B------:R-:W2:Y:S01]  /*2f70*/  SHFL.DOWN PT, R2, R9, 0x2, 0x1f ;  /* 0x08401f0009027f89 */ /* 0x000ea200000e0000 */
[----:B------:R-:W3:Y:S01]  /*2f80*/  @!P2 S2R R11, SR_CgaCtaId ;  /* 0x00000000000ba919 */ /* 0x000ee20000008800 */
[----:B-1----:R-:W-:-:S04]  /*2f90*/  SEL R0, R0, RZ, !P1 ;  /* 0x000000ff00007207 */ /* 0x002fc80004800000 */
[----:B------:R-:W-:Y:S02]  /*2fa0*/  IADD3 R5, P0, PT, R0, R3, RZ ;  /* 0x0000000300057210 */ /* 0x000fe40007f1e0ff */
[----:B--2---:R-:W-:Y:S02]  /*2fb0*/  SEL R2, R2, RZ, !P1 ;  /* 0x000000ff02027207 */ /* 0x004fe40004800000 */
[----:B------:R-:W-:Y:S01]  /*2fc0*/  ISETP.GT.AND P1, PT, R4, 0x1b, PT ;  /* 0x0000001b0400780c */ /* 0x000fe20003f24270 */
[----:B------:R-:W1:Y:S02]  /*2fd0*/  SHFL.DOWN PT, R0, R5, 0x4, 0x1f ;  /* 0x08801f0005007f89 */ /* 0x000e6400000e0000 */
[----:B------:R-:W-:-:S05]  /*2fe0*/  IMAD.X R7, R2, 0x1, R9, P0 ;  /* 0x0000000102077824 */ /* 0x000fca00000e0609 */
[----:B------:R-:W2:Y:S01]  /*2ff0*/  SHFL.DOWN PT, R2, R7, 0x4, 0x1f ;  /* 0x08801f0007027f89 */ /* 0x000ea200000e0000 */
[----:B-1----:R-:W-:-:S04]  /*3000*/  SEL R0, R0, RZ, !P1 ;  /* 0x000000ff00007207 */ /* 0x002fc80004800000 */
[----:B------:R-:W-:Y:S02]  /*3010*/  IADD3 R3, P0, PT, R0, R5, RZ ;  /* 0x0000000500037210 */ /* 0x000fe40007f1e0ff */
[----:B--2---:R-:W-:-:S03]  /*3020*/  SEL R2, R2, RZ, !P1 ;  /* 0x000000ff02027207 */ /* 0x004fc60004800000 */
[----:B------:R-:W1:Y:S01]  /*3030*/  SHFL.DOWN PT, R0, R3, 0x8, 0x1f ;  /* 0x09001f0003007f89 */ /* 0x000e6200000e0000 */
[----:B------:R-:W-:Y:S01]  /*3040*/  ISETP.GT.AND P1, PT, R4, 0x17, PT ;  /* 0x000000170400780c */ /* 0x000fe20003f24270 */
[----:B------:R-:W-:-:S05]  /*3050*/  IMAD.X R9, R2, 0x1, R7, P0 ;  /* 0x0000000102097824 */ /* 0x000fca00000e0607 */
[----:B------:R-:W2:Y:S01]  /*3060*/  SHFL.DOWN PT, R2, R9, 0x8, 0x1f ;  /* 0x09001f0009027f89 */ /* 0x000ea200000e0000 */
[----:B-1----:R-:W-:-:S04]  /*3070*/  SEL R0, R0, RZ, !P1 ;  /* 0x000000ff00007207 */ /* 0x002fc80004800000 */
[----:B------:R-:W-:Y:S02]  /*3080*/  IADD3 R5, P0, PT, R0, R3, RZ ;  /* 0x0000000300057210 */ /* 0x000fe40007f1e0ff */
[----:B0-----:R-:W-:Y:S02]  /*3090*/  @!P2 SHF.R.U32.HI R3, RZ, 0x2, R6 ;  /* 0x00000002ff03a819 */ /* 0x001fe40000011606 */
[----:B--2---:R-:W-:Y:S01]  /*30a0*/  SEL R2, R2, RZ, !P1 ;  /* 0x000000ff02027207 */ /* 0x004fe20004800000 */
[----:B------:R-:W0:Y:S01]  /*30b0*/  SHFL.DOWN PT, R0, R5, 0x10, 0x1f ;  /* 0x0a001f0005007f89 */ /* 0x000e2200000e0000 */
[----:B------:R-:W-:Y:S02]  /*30c0*/  ISETP.GT.AND P1, PT, R4, 0xf, PT ;  /* 0x0000000f0400780c */ /* 0x000fe40003f24270 */
[----:B------:R-:W-:Y:S01]  /*30d0*/  @!P2 MOV R4, 0x400 ;  /* 0x000004000004a802 */ /* 0x000fe20000000f00 */
[----:B------:R-:W-:-:S03]  /*30e0*/  IMAD.X R7, R2, 0x1, R9, P0 ;  /* 0x0000000102077824 */ /* 0x000fc600000e0609 */
[----:B---3--:R-:W-:Y:S02]  /*30f0*/  @!P2 LEA R11, R11, R4, 0x18 ;  /* 0x000000040b0ba211 */ /* 0x008fe400078ec0ff */
[----:B------:R-:W1:Y:S01]  /*3100*/  SHFL.DOWN PT, R2, R7, 0x10, 0x1f ;  /* 0x0a001f0007027f89 */ /* 0x000e6200000e0000 */
[----:B------:R-:W-:-:S05]  /*3110*/  @!P2 LOP3.LUT R4, R3, 0xf8, RZ, 0xc0, !PT ;  /* 0x000000f80304a812 */ /* 0x000fca00078ec0ff */
[----:B------:R-:W-:Y:S01]  /*3120*/  @!P2 IMAD.IADD R11, R4, 0x1, R11 ;  /* 0x00000001040ba824 */ /* 0x000fe200078e020b */
[----:B0-----:R-:W-:-:S04]  /*3130*/  SEL R0, R0, RZ, !P1 ;  /* 0x000000ff00007207 */ /* 0x001fc80004800000 */
[----:B------:R-:W-:Y:S02]  /*3140*/  IADD3 R0, P0, PT, R0, R5, RZ ;  /* 0x0000000500007210 */ /* 0x000fe40007f1e0ff */
[----:B-1----:R-:W-:-:S05]  /*3150*/  SEL R2, R2, RZ, !P1 ;  /* 0x000000ff02027207 */ /* 0x002fca0004800000 */
[----:B------:R-:W-:Y:S01]  /*3160*/  IMAD.X R3, R2, 0x1, R7, P0 ;  /* 0x0000000102037824 */ /* 0x000fe200000e0607 */
[----:B------:R-:W-:Y:S01]  /*3170*/  ISETP.NE.AND P0, PT, R6, RZ, PT ;  /* 0x000000ff0600720c */ /* 0x000fe20003f05270 */
[----:B------:R-:W-:-:S05]  /*3180*/  @!P2 IMAD.MOV.U32 R2, RZ, RZ, R0 ;  /* 0x000000ffff02a224 */ /* 0x000fca00078e0000 */
[----:B------:R0:W-:Y:S01]  /*3190*/  @!P2 STS.64 [R11+0x10], R2 ;  /* 0x000010020b00a388 */ /* 0x0001e20000000a00 */
[----:B------:R-:W-:Y:S06]  /*31a0*/  BAR.SYNC.DEFER_BLOCKING 0x0 ;  /* 0x0000000000007b1d */ /* 0x000fec0000010000 */
[----:B------:R-:W-:Y:S05]  /*31b0*/  @P0 BRA `(.L_x_383) ;  /* 0x00000000006c0947 */ /* 0x000fea0003800000 */
[----:B------:R-:W1:Y:S01]  /*31c0*/  S2UR UR5, SR_CgaCtaId ;  /* 0x00000000000579c3 */ /* 0x000e620000008800 */
[----:B------:R-:W-:Y:S02]  /*31d0*/  UMOV UR4, 0x400 ;  /* 0x0000040000047882 */ /* 0x000fe40000000000 */
[----:B-1----:R-:W-:-:S09]  /*31e0*/  ULEA UR4, UR5, UR4, 0x18 ;  /* 0x0000000405047291 */ /* 0x002fd2000f8ec0ff */
[----:B------:R-:W-:Y:S04]  /*31f0*/  LDS.64 R8, [UR4+0x18] ;  /* 0x00001804ff087984 */ /* 0x000fe80008000a00 */
[----:B------:R-:W0:Y:S04]  /*3200*/  LDS.128 R24, [UR4+0x20] ;  /* 0x00002004ff187984 */ /* 0x000e280008000c00 */
[----:B------:R-:W1:Y:S04]  /*3210*/  LDS.128 R4, [UR4+0x30] ;  /* 0x00003004ff047984 */ /* 0x000e680008000c00 */
        /* <DEDUP_REMOVED lines=20> */
[----:B------:R-:W-:-:S07]  /*3360*/  IMAD.X R3, R3, 0x1, R27, P3 ;  /* 0x0000000103037824 */ /* 0x000fce00018e061b */
.L_x_383:
[----:B------:R-:W-:Y:S05]  /*3370*/  BSYNC.RECONVERGENT B0 ;  /* 0x0000000000007941 */ /* 0x000fea0003800200 */
.L_x_368:
[----:B------:R-:W-:Y:S05]  /*3380*/  @P0 EXIT ;  /* 0x000000000000094d */ /* 0x000fea0003800000 */
[----:B------:R-:W3:Y:S01]  /*3390*/  LDCU.64 UR4, c[0x0][0x390] ;  /* 0x00007200ff0477ac */ /* 0x000ee20008000a00 */
[----:B0-2---:R-:W-:Y:S01]  /*33a0*/  IMAD.MOV.U32 R2, RZ, RZ, R0 ;  /* 0x000000ffff027224 */ /* 0x005fe200078e0000 */
[----:B---3--:R-:W-:-:S06]  /*33b0*/  UIMAD.WIDE.U32 UR4, UR15, 0x8, UR4 ;  /* 0x000000080f0478a5 */ /* 0x008fcc000f8e0004 */
[----:B-1----:R-:W-:Y:S02]  /*33c0*/  IMAD.U32 R4, RZ, RZ, UR4 ;  /* 0x00000004ff047e24 */ /* 0x002fe4000f8e00ff */
[----:B------:R-:W-:-:S05]  /*33d0*/  IMAD.U32 R5, RZ, RZ, UR5 ;  /* 0x00000005ff057e24 */ /* 0x000fca000f8e00ff */
[----:B------:R-:W-:Y:S01]  /*33e0*/  STG.E.64 desc[UR16][R4.64], R2 ;  /* 0x0000000204007986 */ /* 0x000fe2000c101b10 */
[----:B------:R-:W-:Y:S05]  /*33f0*/  EXIT ;  /* 0x000000000000794d */ /* 0x000fea0003800000 */
.L_x_396:
        /* <DEDUP_REMOVED lines=16> */
.L_x_1253:


//--------------------- .text._ZN3cub18CUB_300001_SM_10006detail6reduce28DeviceReduceSingleTileKernelINS2_10policy_hubIlyN4cuda3std3__44plusIlEEE10Policy1000EN6thrust24THRUST_300001_SM_1000_NS18transform_iteratorI11count_labelP8DataNodellEEPlyS9_llNS7_10__identityEEEvT0_T1_T2_T3_T4_T6_ --------------------------
	.section	.text._ZN3cub18CUB_300001_SM_10006detail6reduce28DeviceReduceSingleTileKernelINS2_10policy_hubIlyN4cuda3std3__44plusIlEEE10Policy1000EN6thrust24THRUST_300001_SM_1000_NS18transform_iteratorI11count_labelP8DataNodellEEPlyS9_llNS7_10__identityEEEvT0_T1_T2_T3_T4_T6_,"ax",@progbits
	.align	128
        .global         _ZN3cub18CUB_300001_SM_10006detail6reduce28DeviceReduceSingleTileKernelINS2_10policy_hubIlyN4cuda3std3__44plusIlEEE10Policy1000EN6thrust24THRUST_300001_SM_1000_NS18transform_iteratorI11count_labelP8DataNodellEEPlyS9_llNS7_10__identityEEEvT0_T1_T2_T3_T4_T6_
        .type           _ZN3cub18CUB_300001_SM_10006detail6reduce28DeviceReduceSingleTileKernelINS2_10policy_hubIlyN4cuda3std3__44plusIlEEE10Policy1000EN6thrust24THRUST_300001_SM_1000_NS18transform_iteratorI11count_labelP8DataNodellEEPlyS9_llNS7_10__identityEEEvT0_T1_T2_T3_T4_T6_,@function
        .size           _ZN3cub18CUB_300001_SM_10006detail6reduce28DeviceReduceSingleTileKernelINS2_10policy_hubIlyN4cuda3std3__44plusIlEEE10Policy1000EN6thrust24THRUST_300001_SM_1000_NS18transform_iteratorI11count_labelP8DataNodellEEPlyS9_llNS7_10__identityEEEvT0_T1_T2_T3_T4_T6_,(.L_x_1254 - _ZN3cub18CUB_300001_SM_10006detail6reduce28DeviceReduceSingleTileKernelINS2_10policy_hubIlyN4cuda3std3__44plusIlEEE10Policy1000EN6thrust24THRUST_300001_SM_1000_NS18transform_iteratorI11count_labelP8DataNodellEEPlyS9_llNS7_10__identityEEEvT0_T1_T2_T3_T4_T6_)
        .other          _ZN3cub18CUB_300001_SM_10006detail6reduce28DeviceReduceSingleTileKernelINS2_10policy_hubIlyN4cuda3std3__44plusIlEEE10Policy1000EN6thrust24THRUST_300001_SM_1000_NS18transform_iteratorI11count_labelP8DataNodellEEPlyS9_llNS7_10__identityEEEvT0_T1_T2_T3_T4_T6_,@"STO_CUDA_ENTRY STV_DEFAULT"
_ZN3cub18CUB_300001_SM_10006detail6reduce28DeviceReduceSingleTileKernelINS2_10policy_hubIlyN4cuda3std3__44plusIlEEE10Policy1000EN6thrust24THRUST_300001_SM_1000_NS18transform_iteratorI11count_labelP8DataNodellEEPlyS9_llNS7_10__identityEEEvT0_T1_T2_T3_T4_T6_:
.text._ZN3cub18CUB_300001_SM_10006detail6reduce28DeviceReduceSingleTileKernelINS2_10policy_hubIlyN4cuda3std3__44plusIlEEE10Policy1000EN6thrust24THRUST_300001_SM_1000_NS18transform_iteratorI11count_labelP8DataNodellEEPlyS9_llNS7_10__identityEEEvT0_T1_T2_T3_T4_T6_:
[----:B------:R-:W-:Y:S01]  /*0000*/  LDC R1, c[0x0][0x37c] ;  /* 0x0000df00ff017b82 */ /* 0x000fe20000000800 */
[----:B------:R-:W0:Y:S01]  /*0010*/  LDCU.64 UR4, c[0x0][0x398] ;  /* 0x00007300ff0477ac */ /* 0x000e220008000a00 */
[----:B------:R-:W1:Y:S01]  /*0020*/  LDCU.64 UR6, c[0x0][0x358] ;  /* 0x00006b00ff0677ac */ /* 0x000e620008000a00 */
[----:B0-----:R-:W-:Y:S02]  /*0030*/  IMAD.U32 R16, RZ, RZ, UR4 ;  /* 0x00000004ff107e24 */ /* 0x001fe4000f8e00ff */
[----:B------:R-:W-:-:S03]  /*0040*/  IMAD.U32 R0, RZ, RZ, UR5 ;  /* 0x00000005ff007e24 */ /* 0x000fc6000f8e00ff */
[----:B------:R-:W-:-:S04]  /*0050*/  ISETP.NE.U32.AND P0, PT, R16, RZ, PT ;  /* 0x000000ff1000720c */ /* 0x000fc80003f05070 */
[----:B------:R-:W-:-:S13]  /*0060*/  ISETP.NE.AND.EX P0, PT, R0, RZ, PT, P0 ;  /* 0x000000ff0000720c */ /* 0x000fda0003f05300 */
        /* <DEDUP_REMOVED lines=8> */
.L_x_397:
[----:B------:R-:W-:Y:S01]  /*00f0*/  ISETP.GT.U32.AND P0, PT, R16, 0xdff, PT ;  /* 0x00000dff1000780c */ /* 0x000fe20003f04070 */
[----:B------:R-:W-:Y:S03]  /*0100*/  BSSY.RECONVERGENT B0, `(.L_x_398) ;  /* 0x0000302000007945 */ /* 0x000fe60003800200 */
[----:B------:R-:W-:-:S13]  /*0110*/  ISETP.GT.U32.AND.EX P0, PT, R0, RZ, PT, P0 ;  /* 0x000000ff0000720c */ /* 0x000fda0003f04100 */
[----:B------:R-:W-:Y:S05]  /*0120*/  @P0 BRA `(.L_x_399) ;  /* 0x0000001800780947 */ /* 0x000fea0003800000 */
[----:B------:R-:W0:Y:S01]  /*0130*/  S2R R5, SR_TID.X ;  /* 0x0000000000057919 */ /* 0x000e220000002100 */
[----:B------:R-:W1:Y:S01]  /*0140*/  LDCU UR5, c[0x0][0x388] ;  /* 0x00007100ff0577ac */ /* 0x000e620008000800 */
[----:B------:R-:W-:Y:S01]  /*0150*/  BSSY.RECONVERGENT B1, `(.L_x_400) ;  /* 0x000000d000017945 */ /* 0x000fe20003800200 */
[----:B------:R-:W-:Y:S02]  /*0160*/  CS2R R2, SRZ ;  /* 0x0000000000027805 */ /* 0x000fe4000001ff00 */
[----:B0-----:R-:W-:Y:S01]  /*0170*/  ISETP.GE.U32.AND P0, PT, R5, R16, PT ;  /* 0x000000100500720c */ /* 0x001fe20003f06070 */
[----:B------:R-:W-:-:S12]  /*0180*/  IMAD.MOV.U32 R7, RZ, RZ, R5 ;  /* 0x000000ffff077224 */ /* 0x000fd800078e0005 */
[----:B-1----:R-:W-:Y:S05]  /*0190*/  @P0 BRA `(.L_x_401) ;  /* 0x0000000000200947 */ /* 0x002fea0003800000 */
[----:B------:R-:W0:Y:S01]  /*01a0*/  LDC.64 R8, c[0x0][0x380] ;  /* 0x0000e000ff087b82 */ /* 0x000e220000000a00 */
[----:B------:R-:W1:Y:S01]  /*01b0*/  LDCU UR4, c[0x0][0x388] ;  /* 0x00007100ff0477ac */ /* 0x000e620008000800 */
[----:B0-----:R-:W-:-:S06]  /*01c0*/  IMAD.WIDE.U32 R8, R5, 0x60, R8 ;  /* 0x0000006005087825 */ /* 0x001fcc00078e0008 */
[----:B------:R-:W1:Y:S01]  /*01d0*/  LDG.E R8, desc[UR6][R8.64+0x50] ;  /* 0x0000500608087981 */ /* 0x000e62000c1e1900 */
[----:B------:R-:W-:Y:S02]  /*01e0*/  VIADD R7, R5, 0x200 ;  /* 0x0000020005077836 */ /* 0x000fe40000000000 */
[----:B------:R-:W-:Y:S01]  /*01f0*/  IMAD.MOV.U32 R3, RZ, RZ, RZ ;  /* 0x000000ffff037224 */ /* 0x000fe200078e00ff */
[----:B-1----:R-:W-:-:S04]  /*0200*/  ISETP.NE.AND P0, PT, R8, UR4, PT ;  /* 0x0000000408007c0c */ /* 0x002fc8000bf05270 */
[----:B------:R-:W-:-:S09]  /*0210*/  SEL R2, RZ, 0x1, P0 ;  /* 0x00000001ff027807 */ /* 0x000fd20000000000 */
.L_x_401:
[----:B------:R-:W-:Y:S05]  /*0220*/  BSYNC.RECONVERGENT B1 ;  /* 0x0000000000017941 */ /* 0x000fea0003800200 */
.L_x_400:
[----:B------:R-:W-:Y:S01]  /*0230*/  ISETP.GE.U32.AND P0, PT, R7, R16, PT ;  /* 0x000000100700720c */ /* 0x000fe20003f06070 */
[----:B------:R-:W-:-:S12]  /*0240*/  BSSY.RECONVERGENT B1, `(.L_x_402) ;  /* 0x00000ad000017945 */ /* 0x000fd80003800200 */
[----:B------:R-:W-:Y:S05]  /*0250*/  @P0 BRA `(.L_x_403) ;  /* 0x0000000800ac0947 */ /* 0x000fea0003800000 */
[----:B------:R-:W-:Y:S01]  /*0260*/  LOP3.LUT R9, RZ, R7, RZ, 0x33, !PT ;  /* 0x00000007ff097212 */ /* 0x000fe200078e33ff */
[----:B------:R-:W-:Y:S04]  /*0270*/  BSSY.RECONVERGENT B2, `(.L_x_404) ;  /* 0x0000053000027945 */ /* 0x000fe80003800200 */
[----:B------:R-:W-:-:S05]  /*0280*/  IMAD.IADD R9, R9, 0x1, R16 ;  /* 0x0000000109097824 */ /* 0x000fca00078e0210 */
[C---:B------:R-:W-:Y:S02]  /*0290*/  ISETP.GE.U32.AND P1, PT, R9.reuse, 0x1e00, PT ;  /* 0x00001e000900780c */ /* 0x040fe40003f26070 */
[----:B------:R-:W-:-:S04]  /*02a0*/  LEA.HI R4, R9, 0x1, RZ, 0x17 ;  /* 0x0000000109047811 */ /* 0x000fc800078fb8ff */
[----:B------:R-:W-:-:S04]  /*02b0*/  LOP3.LUT R26, R4, 0xf, RZ, 0xc0, !PT ;  /* 0x0000000f041a7812 */ /* 0x000fc800078ec0ff */
[----:B------:R-:W-:-:S03]  /*02c0*/  ISETP.NE.AND P0, PT, R26, RZ, PT ;  /* 0x000000ff1a00720c */ /* 0x000fc60003f05270 */
[----:B------:R-:W-:Y:S10]  /*02d0*/  @!P1 BRA `(.L_x_405) ;  /* 0x0000000400309947 */ /* 0x000ff40003800000 */
[----:B------:R-:W0:Y:S01]  /*02e0*/  LDC.64 R8, c[0x0][0x380] ;  /* 0x0000e000ff087b82 */ /* 0x000e220000000a00 */
[----:B------:R-:W-:-:S05]  /*02f0*/  LOP3.LUT R6, R4, 0xfffff0, RZ, 0xc0, !PT ;  /* 0x00fffff004067812 */ /* 0x000fca00078ec0ff */
[----:B------:R-:W-:Y:S02]  /*0300*/  IMAD.MOV R6, RZ, RZ, -R6 ;  /* 0x000000ffff067224 */ /* 0x000fe400078e0a06 */
[----:B0-----:R-:W-:-:S03]  /*0310*/  IMAD.WIDE.U32 R8, R7, 0x60, R8 ;  /* 0x0000006007087825 */ /* 0x001fc600078e0008 */
[----:B------:R-:W-:-:S05]  /*0320*/  IADD3 R8, P1, PT, R8, 0x60050, RZ ;  /* 0x0006005008087810 */ /* 0x000fca0007f3e0ff */
[----:B------:R-:W-:-:S08]  /*0330*/  IMAD.X R9, RZ, RZ, R9, P1 ;  /* 0x000000ffff097224 */ /* 0x000fd000008e0609 */
.L_x_406:
        /* <DEDUP_REMOVED lines=70> */
.L_x_405:
[----:B------:R-:W-:Y:S05]  /*07a0*/  BSYNC.RECONVERGENT B2 ;  /* 0x0000000000027941 */ /* 0x000fea0003800200 */
.L_x_404:
[----:B------:R-:W-:Y:S05]  /*07b0*/  @!P0 BRA `(.L_x_403) ;  /* 0x0000000400548947 */ /* 0x000fea0003800000 */
[----:B------:R-:W-:Y:S01]  /*07c0*/  ISETP.GE.U32.AND P1, PT, R26, 0x8, PT ;  /* 0x000000081a00780c */ /* 0x000fe20003f26070 */
[----:B------:R-:W-:Y:S01]  /*07d0*/  BSSY.RECONVERGENT B2, `(.L_x_407) ;  /* 0x0000028000027945 */ /* 0x000fe20003800200 */
[----:B------:R-:W-:-:S04]  /*07e0*/  LOP3.LUT R18, R4, 0x7, RZ, 0xc0, !PT ;  /* 0x0000000704127812 */ /* 0x000fc800078ec0ff */
[----:B------:R-:W-:-:S07]  /*07f0*/  ISETP.NE.AND P0, PT, R18, RZ, PT ;  /* 0x000000ff1200720c */ /* 0x000fce0003f05270 */
[----:B------:R-:W-:Y:S06]  /*0800*/  @!P1 BRA `(.L_x_408) ;  /* 0x0000000000909947 */ /* 0x000fec0003800000 */
[----:B------:R-:W0:Y:S01]  /*0810*/  LDC.64 R8, c[0x0][0x380] ;  /* 0x0000e000ff087b82 */ /* 0x000e220000000a00 */
[----:B------:R-:W1:Y:S01]  /*0820*/  LDCU UR4, c[0x0][0x388] ;  /* 0x00007100ff0477ac */ /* 0x000e620008000800 */
[----:B0-----:R-:W-:-:S05]  /*0830*/  IMAD.WIDE R8, R7, 0x60, R8 ;  /* 0x0000006007087825 */ /* 0x001fca00078e0208 */
        /* <DEDUP_REMOVED lines=33> */
.L_x_408:
[----:B------:R-:W-:Y:S05]  /*0a50*/  BSYNC.RECONVERGENT B2 ;  /* 0x0000000000027941 */ /* 0x000fea0003800200 */
.L_x_407:
        /* <DEDUP_REMOVED lines=26> */
.L_x_410:
[----:B------:R-:W-:Y:S05]  /*0c00*/  BSYNC.RECONVERGENT B2 ;  /* 0x0000000000027941 */ /* 0x000fea0003800200 */
.L_x_409:
[----:B------:R-:W-:Y:S05]  /*0c10*/  @!P0 BRA `(.L_x_403) ;  /* 0x00000000003c8947 */ /* 0x000fea0003800000 */
[----:B------:R-:W0:Y:S01]  /*0c20*/  LDC.64 R10, c[0x0][0x380] ;  /* 0x0000e000ff0a7b82 */ /* 0x000e220000000a00 */
[----:B------:R-:W-:Y:S01]  /*0c30*/  IMAD.MOV R4, RZ, RZ, -R4 ;  /* 0x000000ffff047224 */ /* 0x000fe200078e0a04 */
[----:B0-----:R-:W-:-:S05]  /*0c40*/  IADD3 R10, P0, PT, R10, 0x50, RZ ;  /* 0x000000500a0a7810 */ /* 0x001fca0007f1e0ff */
[----:B------:R-:W-:-:S08]  /*0c50*/  IMAD.X R11, RZ, RZ, R11, P0 ;  /* 0x000000ffff0b7224 */ /* 0x000fd000000e060b */
.L_x_411:
        /* <DEDUP_REMOVED lines=11> */
.L_x_403:
[----:B------:R-:W-:Y:S05]  /*0d10*/  BSYNC.RECONVERGENT B1 ;  /* 0x0000000000017941 */ /* 0x000fea0003800200 */
.L_x_402:
[----:B------:R-:W-:-:S04]  /*0d20*/  ISETP.GE.U32.AND P0, PT, R16, 0x200, PT ;  /* 0x000002001000780c */ /* 0x000fc80003f06070 */
[----:B------:R-:W-:-:S13]  /*0d30*/  ISETP.GE.U32.AND.EX P0, PT, R0, RZ, PT, P0 ;  /* 0x000000ff0000720c */ /* 0x000fda0003f06100 */
[----:B------:R-:W-:Y:S05]  /*0d40*/  @!P0 BRA `(.L_x_412) ;  /* 0x00000004002c8947 */ /* 0x000fea0003800000 */
[----:B------:R-:W0:Y:S01]  /*0d50*/  S2R R8, SR_LANEID ;  /* 0x0000000000087919 */ /* 0x000e220000000000 */
[----:B------:R-:W-:Y:S01]  /*0d60*/  ISETP.NE.AND P5, PT, R5, RZ, PT ;  /* 0x000000ff0500720c */ /* 0x000fe20003fa5270 */
        /* <DEDUP_REMOVED lines=39> */
[----:B-1----:R-:W-:-:S03]  /*0fe0*/  SEL R3, R3, RZ, !P0 ;  /* 0x000000ff03037207 */ /* 0x002fc60004000000 */
        /* <DEDUP_REMOVED lines=9> */
[----:B-1----:R-:W0:Y:S04]  /*1080*/  LDS.128 R4, [UR4+0x20] ;  /* 0x00002004ff047984 */ /* 0x002e280008000c00 */
[----:B------:R-:W1:Y:S04]  /*1090*/  LDS.128 R8, [UR4+0x30] ;  /* 0x00003004ff087984 */ /* 0x000e680008000c00 */
[----:B------:R-:W2:Y:S04]  /*10a0*/  LDS.128 R12, [UR4+0x40] ;  /* 0x00004004ff0c7984 */ /* 0x000ea80008000c00 */
[----:B------:R-:W3:Y:S04]  /*10b0*/  LDS.128 R16, [UR4+0x50] ;  /* 0x00005004ff107984 */ /* 0x000ee80008000c00 */
[----:B------:R-:W4:Y:S04]  /*10c0*/  LDS.128 R20, [UR4+0x60] ;  /* 0x00006004ff147984 */ /* 0x000f280008000c00 */
[----:B------:R-:W5:Y:S04]  /*10d0*/  LDS.128 R24, [UR4+0x70] ;  /* 0x00007004ff187984 */ /* 0x000f680008000c00 */
[----:B------:R-:W5:Y:S01]  /*10e0*/  LDS.128 R28, [UR4+0x80] ;  /* 0x00008004ff1c7984 */ /* 0x000f620008000c00 */
[----:B0-----:R-:W-:-:S04]  /*10f0*/  IADD3 R35, P0, P1, R4, R32, R2 ;  /* 0x0000002004237210 */ /* 0x001fc8000791e002 */
[----:B-1----:R-:W-:Y:S02]  /*1100*/  IADD3 R35, P2, P3, R8, R35, R6 ;  /* 0x0000002308237210 */ /* 0x002fe40007b5e006 */
[----:B------:R-:W-:Y:S02]  /*1110*/  IADD3.X R5, PT, PT, R5, R33, R3, P0, P1 ;  /* 0x0000002105057210 */ /* 0x000fe400007e2403 */
[----:B--2---:R-:W-:Y:S02]  /*1120*/  IADD3 R3, P0, P1, R12, R35, R10 ;  /* 0x000000230c037210 */ /* 0x004fe4000791e00a */
[----:B------:R-:W-:Y:S02]  /*1130*/  IADD3.X R7, PT, PT, R9, R5, R7, P2, P3 ;  /* 0x0000000509077210 */ /* 0x000fe400017e6407 */
[----:B---3--:R-:W-:Y:S02]  /*1140*/  IADD3 R3, P2, P3, R16, R3, R14 ;  /* 0x0000000310037210 */ /* 0x008fe40007b5e00e */
[----:B------:R-:W-:-:S02]  /*1150*/  IADD3.X R11, PT, PT, R13, R7, R11, P0, P1 ;  /* 0x000000070d0b7210 */ /* 0x000fc400007e240b */
[----:B----4-:R-:W-:Y:S02]  /*1160*/  IADD3 R3, P0, P1, R20, R3, R18 ;  /* 0x0000000314037210 */ /* 0x010fe4000791e012 */
[----:B------:R-:W-:Y:S02]  /*1170*/  IADD3.X R15, PT, PT, R17, R11, R15, P2, P3 ;  /* 0x0000000b110f7210 */ /* 0x000fe400017e640f */
[----:B-----5:R-:W-:Y:S02]  /*1180*/  IADD3 R3, P2, P3, R24, R3, R22 ;  /* 0x0000000318037210 */ /* 0x020fe40007b5e016 */
[----:B------:R-:W-:Y:S02]  /*1190*/  IADD3.X R19, PT, PT, R21, R15, R19, P0, P1 ;  /* 0x0000000f15137210 */ /* 0x000fe400007e2413 */
[----:B------:R-:W-:Y:S02]  /*11a0*/  IADD3 R3, P0, P1, R28, R3, R26 ;  /* 0x000000031c037210 */ /* 0x000fe4000791e01a */
[----:B------:R-:W-:-:S02]  /*11b0*/  IADD3.X R23, PT, PT, R25, R19, R23, P2, P3 ;  /* 0x0000001319177210 */ /* 0x000fc400017e6417 */
[----:B------:R-:W-:Y:S02]  /*11c0*/  IADD3 R2, P2, PT, R3, R30, RZ ;  /* 0x0000001e03027210 */ /* 0x000fe40007f5e0ff */
[----:B------:R-:W-:-:S05]  /*11d0*/  IADD3.X R3, PT, PT, R29, R23, R27, P0, P1 ;  /* 0x000000171d037210 */ /* 0x000fca00007e241b */
[----:B------:R-:W-:Y:S01]  /*11e0*/  IMAD.X R3, R3, 0x1, R31, P2 ;  /* 0x0000000103037824 */ /* 0x000fe200010e061f */
[----:B------:R-:W-:Y:S06]  /*11f0*/  BRA `(.L_x_413) ;  /* 0x0000001c00c87947 */ /* 0x000fec0003800000 */
.L_x_412:
[C---:B------:R-:W-:Y:S02]  /*1200*/  LOP3.LUT R4, R5.reuse, 0x3e0, RZ, 0xc0, !PT ;  /* 0x000003e005047812 */ /* 0x040fe400078ec0ff */
[----:B------:R-:W-:Y:S02]  /*1210*/  ISETP.NE.AND P5, PT, R5, RZ, PT ;  /* 0x000000ff0500720c */ /* 0x000fe40003fa5270 */
[----:B------:R-:W-:Y:S01]  /*1220*/  LOP3.LUT R9, RZ, R4, RZ, 0x33, !PT ;  /* 0x00000004ff097212 */ /* 0x000fe200078e33ff */
[----:B------:R-:W-:Y:S02]  /*1230*/  VIADD R7, R4, 0x20 ;  /* 0x0000002004077836 */ /* 0x000fe40000000000 */
[----:B------:R-:W0:Y:S03]  /*1240*/  S2R R4, SR_LANEID ;  /* 0x0000000000047919 */ /* 0x000e260000000000 */
[----:B------:R-:W-:Y:S01]  /*1250*/  ISETP.GT.U32.AND P0, PT, R7, R16, PT ;  /* 0x000000100700720c */ /* 0x000fe20003f04070 */
        /* <DEDUP_REMOVED lines=46> */
[----:B-1----:R-:W-:-:S05]  /*1540*/  SEL R3, R3, RZ, !P0 ;  /* 0x000000ff03037207 */ /* 0x002fca0004000000 */
[----:B------:R-:W-:-:S05]  /*1550*/  IMAD.X R3, R3, 0x1, R8, P1 ;  /* 0x0000000103037824 */ /* 0x000fca00008e0608 */
[----:B------:R0:W-:Y:S01]  /*1560*/  @!P2 STS.64 [R9+0x10], R2 ;  /* 0x000010020900a388 */ /* 0x0001e20000000a00 */
[----:B------:R-:W-:Y:S06]  /*1570*/  BAR.SYNC.DEFER_BLOCKING 0x0 ;  /* 0x0000000000007b1d */ /* 0x000fec0000010000 */
[----:B------:R-:W-:Y:S05]  /*1580*/  @P5 BRA `(.L_x_413) ;  /* 0x0000001800e45947 */ /* 0x000fea0003800000 */
[----:B------:R-:W1:Y:S01]  /*1590*/  S2UR UR5, SR_CgaCtaId ;  /* 0x00000000000579c3 */ /* 0x000e620000008800 */
[----:B------:R-:W-:Y:S01]  /*15a0*/  UMOV UR4, 0x400 ;  /* 0x0000040000047882 */ /* 0x000fe20000000000 */
[C---:B------:R-:W-:Y:S02]  /*15b0*/  ISETP.GT.U32.AND P0, PT, R16.reuse, 0x20, PT ;  /* 0x000000201000780c */ /* 0x040fe40003f04070 */
[----:B------:R-:W-:Y:S02]  /*15c0*/  ISETP.GT.U32.AND P1, PT, R16, 0x40, PT ;  /* 0x000000401000780c */ /* 0x000fe40003f24070 */
[----:B------:R-:W-:Y:S02]  /*15d0*/  ISETP.GT.U32.AND.EX P0, PT, R0, RZ, PT, P0 ;  /* 0x000000ff0000720c */ /* 0x000fe40003f04100 */
[----:B------:R-:W-:Y:S02]  /*15e0*/  ISETP.GT.U32.AND P2, PT, R16, 0x60, PT ;  /* 0x000000601000780c */ /* 0x000fe40003f44070 */
[----:B------:R-:W-:-:S02]  /*15f0*/  ISETP.GT.U32.AND.EX P1, PT, R0, RZ, PT, P1 ;  /* 0x000000ff0000720c */ /* 0x000fc40003f24110 */
[----:B------:R-:W-:-:S04]  /*1600*/  ISETP.GT.U32.AND P6, PT, R16, 0x140, PT ;  /* 0x000001401000780c */ /* 0x000fc80003fc4070 */
[----:B------:R-:W-:Y:S01]  /*1610*/  ISETP.GT.U32.AND.EX P6, PT, R0, RZ, PT, P6 ;  /* 0x000000ff0000720c */ /* 0x000fe20003fc4160 */
[----:B-1----:R-:W-:-:S09]  /*1620*/  ULEA UR4, UR5, UR4, 0x18 ;  /* 0x0000000405047291 */ /* 0x002fd2000f8ec0ff */
[----:B------:R-:W1:Y:S04]  /*1630*/  LDS.64 R18, [UR4+0x18] ;  /* 0x00001804ff127984 */ /* 0x000e680008000a00 */
[----:B------:R-:W2:Y:S04]  /*1640*/  LDS.128 R20, [UR4+0x20] ;  /* 0x00002004ff147984 */ /* 0x000ea80008000c00 */
[----:B------:R-:W3:Y:S04]  /*1650*/  LDS.128 R4, [UR4+0x30] ;  /* 0x00003004ff047984 */ /* 0x000ee80008000c00 */
[----:B0-----:R-:W0:Y:S04]  /*1660*/  LDS.128 R8, [UR4+0x40] ;  /* 0x00004004ff087984 */ /* 0x001e280008000c00 */
[----:B------:R-:W4:Y:S01]  /*1670*/  LDS.128 R12, [UR4+0x50] ;  /* 0x00005004ff0c7984 */ /* 0x000f220008000c00 */
[----:B-1----:R-:W-:-:S02]  /*1680*/  SEL R25, R18, RZ, P0 ;  /* 0x000000ff12197207 */ /* 0x002fc40000000000 */
[----:B------:R-:W-:Y:S02]  /*1690*/  SEL R29, R19, RZ, P0 ;  /* 0x000000ff131d7207 */ /* 0x000fe40000000000 */
[----:B------:R-:W-:Y:S02]  /*16a0*/  ISETP.GT.U32.AND.EX P0, PT, R0, RZ, PT, P2 ;  /* 0x000000ff0000720c */ /* 0x000fe40003f04120 */
[----:B--2---:R-:W-:Y:S02]  /*16b0*/  SEL R19, R20, RZ, P1 ;  /* 0x000000ff14137207 */ /* 0x004fe40000800000 */
[----:B------:R-:W-:Y:S02]  /*16c0*/  SEL R24, R21, RZ, P1 ;  /* 0x000000ff15187207 */ /* 0x000fe40000800000 */
[----:B------:R-:W-:Y:S02]  /*16d0*/  ISETP.GT.U32.AND P1, PT, R16, 0x80, PT ;  /* 0x000000801000780c */ /* 0x000fe40003f24070 */
[----:B------:R-:W-:-:S02]  /*16e0*/  SEL R18, R22, RZ, P0 ;  /* 0x000000ff16127207 */ /* 0x000fc40000000000 */
[----:B------:R-:W-:Y:S02]  /*16f0*/  SEL R17, R23, RZ, P0 ;  /* 0x000000ff17117207 */ /* 0x000fe40000000000 */
[----:B------:R-:W-:Y:S01]  /*1700*/  IADD3 R2, P2, P3, R19, R25, R2 ;  /* 0x0000001913027210 */ /* 0x000fe20007b5e002 */
[----:B------:R-:W1:Y:S01]  /*1710*/  LDS.128 R20, [UR4+0x60] ;  /* 0x00006004ff147984 */ /* 0x000e620008000c00 */
[----:B------:R-:W-:Y:S02]  /*1720*/  ISETP.GT.U32.AND.EX P0, PT, R0, RZ, PT, P1 ;  /* 0x000000ff0000720c */ /* 0x000fe40003f04110 */
[----:B------:R-:W-:Y:S02]  /*1730*/  ISETP.GT.U32.AND P1, PT, R16, 0xa0, PT ;  /* 0x000000a01000780c */ /* 0x000fe40003f24070 */
[----:B------:R-:W-:Y:S02]  /*1740*/  IADD3.X R29, PT, PT, R24, R29, R3, P2, P3 ;  /* 0x0000001d181d7210 */ /* 0x000fe400017e6403 */
[----:B---3--:R-:W-:Y:S01]  /*1750*/  SEL R19, R4, RZ, P0 ;  /* 0x000000ff04137207 */ /* 0x008fe20000000000 */
[----:B------:R-:W2:Y:S01]  /*1760*/  LDS.128 R24, [UR4+0x70] ;  /* 0x00007004ff187984 */ /* 0x000ea20008000c00 */
[----:B------:R-:W-:-:S02]  /*1770*/  SEL R28, R5, RZ, P0 ;  /* 0x000000ff051c7207 */ /* 0x000fc40000000000 */
[----:B------:R-:W-:Y:S02]  /*1780*/  ISETP.GT.U32.AND.EX P0, PT, R0, RZ, PT, P1 ;  /* 0x000000ff0000720c */ /* 0x000fe40003f04110 */
[----:B------:R-:W-:Y:S02]  /*1790*/  IADD3 R19, P2, P3, R19, R2, R18 ;  /* 0x0000000213137210 */ /* 0x000fe40007b5e012 */
[----:B------:R-:W-:Y:S02]  /*17a0*/  SEL R3, R6, RZ, P0 ;  /* 0x000000ff06037207 */ /* 0x000fe40000000000 */
[----:B------:R-:W-:Y:S02]  /*17b0*/  SEL R18, R7, RZ, P0 ;  /* 0x000000ff07127207 */ /* 0x000fe40000000000 */
[----:B------:R-:W3:Y:S01]  /*17c0*/  LDS.128 R4, [UR4+0x80] ;  /* 0x00008004ff047984 */ /* 0x000ee20008000c00 */
[----:B------:R-:W-:Y:S02]  /*17d0*/  ISETP.GT.U32.AND P1, PT, R16, 0xc0, PT ;  /* 0x000000c01000780c */ /* 0x000fe40003f24070 */
[----:B------:R-:W-:-:S02]  /*17e0*/  IADD3.X R28, PT, PT, R28, R29, R17, P2, P3 ;  /* 0x0000001d1c1c7210 */ /* 0x000fc400017e6411 */
[----:B------:R-:W-:Y:S02]  /*17f0*/  ISETP.GT.U32.AND.EX P0, PT, R0, RZ, PT, P1 ;  /* 0x000000ff0000720c */ /* 0x000fe40003f04110 */
[C---:B------:R-:W-:Y:S02]  /*1800*/  ISETP.GT.U32.AND P1, PT, R16.reuse, 0xe0, PT ;  /* 0x000000e01000780c */ /* 0x040fe40003f24070 */
[----:B------:R-:W-:Y:S02]  /*1810*/  ISETP.GT.U32.AND P2, PT, R16, 0x100, PT ;  /* 0x000001001000780c */ /* 0x000fe40003f44070 */
[----:B0-----:R-:W-:Y:S02]  /*1820*/  SEL R2, R8, RZ, P0 ;  /* 0x000000ff08027207 */ /* 0x001fe40000000000 */
[----:B------:R-:W-:Y:S02]  /*1830*/  SEL R17, R9, RZ, P0 ;  /* 0x000000ff09117207 */ /* 0x000fe40000000000 */
[----:B------:R-:W-:-:S02]  /*1840*/  ISETP.GT.U32.AND.EX P0, PT, R0, RZ, PT, P1 ;  /* 0x000000ff0000720c */ /* 0x000fc40003f04110 */
[----:B------:R-:W-:Y:S02]  /*1850*/  ISETP.GT.U32.AND.EX P1, PT, R0, RZ, PT, P2 ;  /* 0x000000ff0000720c */ /* 0x000fe40003f24120 */
[----:B------:R-:W-:Y:S02]  /*1860*/  ISETP.GT.U32.AND P2, PT, R16, 0x120, PT ;  /* 0x000001201000780c */ /* 0x000fe40003f44070 */
[----:B------:R-:W-:Y:S02]  /*1870*/  IADD3 R2, P3, P4, R2, R19, R3 ;  /* 0x0000001302027210 */ /* 0x000fe40007c7e003 */
[----:B------:R-:W-:Y:S02]  /*1880*/  SEL R3, R10, RZ, P0 ;  /* 0x000000ff0a037207 */ /* 0x000fe40000000000 */
[----:B------:R-:W-:Y:S02]  /*1890*/  SEL R9, R11, RZ, P0 ;  /* 0x000000ff0b097207 */ /* 0x000fe40000000000 */
[----:B------:R-:W-:-:S02]  /*18a0*/  ISETP.GT.U32.AND.EX P0, PT, R0, RZ, PT, P2 ;  /* 0x000000ff0000720c */ /* 0x000fc40003f04120 */
[----:B----4-:R-:W-:Y:S02]  /*18b0*/  SEL R8, R12, RZ, P1 ;  /* 0x000000ff0c087207 */ /* 0x010fe40000800000 */
[----:B------:R-:W-:Y:S02]  /*18c0*/  IADD3.X R12, PT, PT, R17, R28, R18, P3, P4 ;  /* 0x0000001c110c7210 */ /* 0x000fe40001fe8412 */
[----:B------:R-:W-:Y:S02]  /*18d0*/  SEL R11, R14, RZ, P0 ;  /* 0x000000ff0e0b7207 */ /* 0x000fe40000000000 */
[----:B------:R-:W-:Y:S02]  /*18e0*/  ISETP.GT.U32.AND P4, PT, R16, 0x160, PT ;  /* 0x000001601000780c */ /* 0x000fe40003f84070 */
[----:B------:R-:W-:Y:S02]  /*18f0*/  SEL R10, R13, RZ, P1 ;  /* 0x000000ff0d0a7207 */ /* 0x000fe40000800000 */
[----:B------:R-:W-:-:S02]  /*1900*/  SEL R14, R15, RZ, P0 ;  /* 0x000000ff0f0e7207 */ /* 0x000fc40000000000 */
[----:B------:R-:W-:Y:S02]  /*1910*/  IADD3 R8, P1, P2, R8, R2, R3 ;  /* 0x0000000208087210 */ /* 0x000fe40007a3e003 */
[----:B------:R-:W-:Y:S02]  /*1920*/  ISETP.GT.U32.AND P0, PT, R16, 0x180, PT ;  /* 0x000001801000780c */ /* 0x000fe40003f04070 */
[----:B------:R-:W-:Y:S02]  /*1930*/  ISETP.GT.U32.AND.EX P4, PT, R0, RZ, PT, P4 ;  /* 0x000000ff0000720c */ /* 0x000fe40003f84140 */
[----:B-1----:R-:W-:Y:S02]  /*1940*/  SEL R2, R20, RZ, P6 ;  /* 0x000000ff14027207 */ /* 0x002fe40003000000 */
[----:B------:R-:W-:Y:S02]  /*1950*/  IADD3.X R10, PT, PT, R10, R12, R9, P1, P2 ;  /* 0x0000000c0a0a7210 */ /* 0x000fe40000fe4409 */
[----:B------:R-:W-:-:S02]  /*1960*/  ISETP.GT.U32.AND.EX P0, PT, R0, RZ, PT, P0 ;  /* 0x000000ff0000720c */ /* 0x000fc40003f04100 */
[C---:B------:R-:W-:Y:S02]  /*1970*/  ISETP.GT.U32.AND P3, PT, R16.reuse, 0x1a0, PT ;  /* 0x000001a01000780c */ /* 0x040fe40003f64070 */
[----:B------:R-:W-:Y:S02]  /*1980*/  ISETP.GT.U32.AND P1, PT, R16, 0x1c0, PT ;  /* 0x000001c01000780c */ /* 0x000fe40003f24070 */
[----:B------:R-:W-:Y:S02]  /*1990*/  SEL R9, R21, RZ, P6 ;  /* 0x000000ff15097207 */ /* 0x000fe40003000000 */
[----:B------:R-:W-:Y:S02]  /*19a0*/  SEL R3, R22, RZ, P4 ;  /* 0x000000ff16037207 */ /* 0x000fe40002000000 */
[----:B------:R-:W-:Y:S02]  /*19b0*/  SEL R23, R23, RZ, P4 ;  /* 0x000000ff17177207 */ /* 0x000fe40002000000 */
[----:B------:R-:W-:-:S02]  /*19c0*/  IADD3 R2, P6, P4, R2, R8, R11 ;  /* 0x0000000802027210 */ /* 0x000fc40007cde00b */
[----:B--2---:R-:W-:Y:S02]  /*19d0*/  SEL R8, R24, RZ, P0 ;  /* 0x000000ff18087207 */ /* 0x004fe40000000000 */
[C---:B------:R-:W-:Y:S02]  /*19e0*/  ISETP.GT.U32.AND.EX P3, PT, R0.reuse, RZ, PT, P3 ;  /* 0x000000ff0000720c */ /* 0x040fe40003f64130 */
[----:B------:R-:W-:Y:S02]  /*19f0*/  ISETP.GT.U32.AND.EX P1, PT, R0, RZ, PT, P1 ;  /* 0x000000ff0000720c */ /* 0x000fe40003f24110 */
[----:B------:R-:W-:Y:S02]  /*1a00*/  ISETP.GT.U32.AND P2, PT, R16, 0x1e0, PT ;  /* 0x000001e01000780c */ /* 0x000fe40003f44070 */
[----:B------:R-:W-:Y:S02]  /*1a10*/  IADD3.X R9, PT, PT, R9, R10, R14, P6, P4 ;  /* 0x0000000a09097210 */ /* 0x000fe400037e840e */
[----:B------:R-:W-:-:S02]  /*1a20*/  IADD3 R8, P6, P4, R8, R2, R3 ;  /* 0x0000000208087210 */ /* 0x000fc40007cde003 */
[----:B------:R-:W-:Y:S02]  /*1a30*/  SEL R2, R26, RZ, P3 ;  /* 0x000000ff1a027207 */ /* 0x000fe40001800000 */
[----:B---3--:R-:W-:Y:S02]  /*1a40*/  SEL R3, R4, RZ, P1 ;  /* 0x000000ff04037207 */ /* 0x008fe40000800000 */
[----:B------:R-:W-:Y:S02]  /*1a50*/  ISETP.GT.U32.AND.EX P2, PT, R0, RZ, PT, P2 ;  /* 0x000000ff0000720c */ /* 0x000fe40003f44120 */
[----:B------:R-:W-:Y:S02]  /*1a60*/  SEL R4, R25, RZ, P0 ;  /* 0x000000ff19047207 */ /* 0x000fe40000000000 */
[----:B------:R-:W-:Y:S02]  /*1a70*/  SEL R27, R27, RZ, P3 ;  /* 0x000000ff1b1b7207 */ /* 0x000fe40001800000 */
[----:B------:R-:W-:-:S02]  /*1a80*/  IADD3 R3, P0, P3, R3, R8, R2 ;  /* 0x0000000803037210 */ /* 0x000fc40007b1e002 */
[----:B------:R-:W-:Y:S02]  /*1a90*/  SEL R2, R6, RZ, P2 ;  /* 0x000000ff06027207 */ /* 0x000fe40001000000 */
[----:B------:R-:W-:Y:S02]  /*1aa0*/  IADD3.X R4, PT, PT, R4, R9, R23, P6, P4 ;  /* 0x0000000904047210 */ /* 0x000fe400037e8417 */
[----:B------:R-:W-:Y:S02]  /*1ab0*/  SEL R0, R5, RZ, P1 ;  /* 0x000000ff05007207 */ /* 0x000fe40000800000 */
[----:B------:R-:W-:Y:S02]  /*1ac0*/  IADD3 R2, P1, PT, R2, R3, RZ ;  /* 0x0000000302027210 */ /* 0x000fe40007f3e0ff */
[----:B------:R-:W-:Y:S02]  /*1ad0*/  SEL R3, R7, RZ, P2 ;  /* 0x000000ff07037207 */ /* 0x000fe40001000000 */
[----:B------:R-:W-:-:S05]  /*1ae0*/  IADD3.X R0, PT, PT, R0, R4, R27, P0, P3 ;  /* 0x0000000400007210 */ /* 0x000fca00007e641b */
[----:B------:R-:W-:Y:S01]  /*1af0*/  IMAD.X R3, R3, 0x1, R0, P1 ;  /* 0x0000000103037824 */ /* 0x000fe200008e0600 */
[----:B------:R-:W-:Y:S06]  /*1b00*/  BRA `(.L_x_413) ;  /* 0x0000001400847947 */ /* 0x000fec0003800000 */
.L_x_399:
[----:B------:R-:W0:Y:S01]  /*1b10*/  S2R R4, SR_TID.X ;  /* 0x0000000000047919 */ /* 0x000e220000002100 */
[----:B------:R-:W0:Y:S01]  /*1b20*/  LDC.64 R8, c[0x0][0x380] ;  /* 0x0000e000ff087b82 */ /* 0x000e220000000a00 */
[----:B------:R-:W1:Y:S01]  /*1b30*/  LDCU UR4, c[0x0][0x388] ;  /* 0x00007100ff0477ac */ /* 0x000e620008000800 */
[----:B0-----:R-:W-:-:S05]  /*1b40*/  IMAD.WIDE.U32 R8, R4, 0x60, R8 ;  /* 0x0000006004087825 */ /* 0x001fca00078e0008 */
[----:B------:R-:W1:Y:S04]  /*1b50*/  LDG.E R11, desc[UR6][R8.64+0x50] ;  /* 0x00005006080b7981 */ /* 0x000e68000c1e1900 */
[----:B------:R-:W2:Y:S04]  /*1b60*/  LDG.E R2, desc[UR6][R8.64+0xc050] ;  /* 0x00c0500608027981 */ /* 0x000ea8000c1e1900 */
[----:B------:R-:W3:Y:S04]  /*1b70*/  LDG.E R3, desc[UR6][R8.64+0x18050] ;  /* 0x0180500608037981 */ /* 0x000ee8000c1e1900 */
[----:B------:R-:W4:Y:S04]  /*1b80*/  LDG.E R5, desc[UR6][R8.64+0x24050] ;  /* 0x0240500608057981 */ /* 0x000f28000c1e1900 */
[----:B------:R-:W5:Y:S04]  /*1b90*/  LDG.E R6, desc[UR6][R8.64+0x30050] ;  /* 0x0300500608067981 */ /* 0x000f68000c1e1900 */
[----:B------:R-:W5:Y:S04]  /*1ba0*/  LDG.E R7, desc[UR6][R8.64+0x3c050] ;  /* 0x03c0500608077981 */ /* 0x000f68000c1e1900 */
[----:B------:R-:W5:Y:S01]  /*1bb0*/  LDG.E R10, desc[UR6][R8.64+0x48050] ;  /* 0x04805006080a7981 */ /* 0x000f62000c1e1900 */
[----:B-1----:R-:W-:-:S02]  /*1bc0*/  ISETP.NE.AND P0, PT, R11, UR4, PT ;  /* 0x000000040b007c0c */ /* 0x002fc4000bf05270 */
[----:B--2---:R-:W-:Y:S02]  /*1bd0*/  ISETP.NE.AND P1, PT, R2, UR4, PT ;  /* 0x0000000402007c0c */ /* 0x004fe4000bf25270 */
[----:B------:R-:W-:Y:S02]  /*1be0*/  SEL R11, RZ, 0x1, P0 ;  /* 0x00000001ff0b7807 */ /* 0x000fe40000000000 */
[----:B---3--:R-:W-:Y:S02]  /*1bf0*/  ISETP.NE.AND P2, PT, R3, UR4, PT ;  /* 0x0000000403007c0c */ /* 0x008fe4000bf45270 */
[----:B------:R-:W-:Y:S02]  /*1c00*/  SEL R3, RZ, 0x1, P1 ;  /* 0x00000001ff037807 */ /* 0x000fe40000800000 */
[----:B------:R-:W-:Y:S02]  /*1c10*/  SEL R2, RZ, 0x1, P2 ;  /* 0x00000001ff027807 */ /* 0x000fe40001000000 */
[----:B----4-:R-:W-:-:S02]  /*1c20*/  ISETP.NE.AND P0, PT, R5, UR4, PT ;  /* 0x0000000405007c0c */ /* 0x010fc4000bf05270 */
[----:B-----5:R-:W-:Y:S02]  /*1c30*/  ISETP.NE.AND P1, PT, R6, UR4, PT ;  /* 0x0000000406007c0c */ /* 0x020fe4000bf25270 */
[----:B------:R-:W-:Y:S02]  /*1c40*/  IADD3 R2, P6, P5, R2, R3, R11 ;  /* 0x0000000302027210 */ /* 0x000fe40007dde00b */
[----:B------:R-:W-:Y:S02]  /*1c50*/  SEL R5, RZ, 0x1, P0 ;  /* 0x00000001ff057807 */ /* 0x000fe40000000000 */
[----:B------:R-:W-:Y:S02]  /*1c60*/  SEL R3, RZ, 0x1, P1 ;  /* 0x00000001ff037807 */ /* 0x000fe40000800000 */
[----:B------:R-:W-:Y:S01]  /*1c70*/  ISETP.NE.AND P0, PT, R7, UR4, PT ;  /* 0x0000000407007c0c */ /* 0x000fe2000bf05270 */
[----:B------:R-:W-:Y:S01]  /*1c80*/  IMAD.MOV.U32 R7, RZ, RZ, 0xe00 ;  /* 0x00000e00ff077424 */ /* 0x000fe200078e00ff */
[----:B------:R-:W-:-:S02]  /*1c90*/  IADD3 R6, P3, PT, R16, -0xe00, RZ ;  /* 0xfffff20010067810 */ /* 0x000fc40007f7e0ff */
[----:B------:R-:W-:Y:S02]  /*1ca0*/  IADD3 R2, P1, P2, R3, R2, R5 ;  /* 0x0000000203027210 */ /* 0x000fe40007a3e005 */
[----:B------:R-:W-:Y:S02]  /*1cb0*/  ISETP.NE.AND P4, PT, R10, UR4, PT ;  /* 0x000000040a007c0c */ /* 0x000fe4000bf85270 */
[----:B------:R-:W-:Y:S02]  /*1cc0*/  SEL R5, RZ, 0x1, P0 ;  /* 0x00000001ff057807 */ /* 0x000fe40000000000 */
[----:B------:R-:W-:Y:S02]  /*1cd0*/  ISETP.GE.U32.AND P0, PT, R6, 0xe00, PT ;  /* 0x00000e000600780c */ /* 0x000fe40003f06070 */
[----:B------:R-:W-:Y:S02]  /*1ce0*/  IADD3.X R10, PT, PT, R0, -0x1, RZ, P3, !PT ;  /* 0xffffffff000a7810 */ /* 0x000fe40001ffe4ff */
[----:B------:R-:W-:-:S02]  /*1cf0*/  SEL R3, RZ, 0x1, P4 ;  /* 0x00000001ff037807 */ /* 0x000fc40002000000 */
[----:B------:R-:W-:Y:S02]  /*1d00*/  ISETP.GE.U32.AND.EX P0, PT, R10, RZ, PT, P0 ;  /* 0x000000ff0a00720c */ /* 0x000fe40003f06100 */
[----:B------:R-:W-:Y:S01]  /*1d10*/  IADD3 R2, P3, P4, R3, R2, R5 ;  /* 0x0000000203027210 */ /* 0x000fe20007c7e005 */
[----:B------:R-:W-:Y:S01]  /*1d20*/  IMAD.MOV.U32 R5, RZ, RZ, RZ ;  /* 0x000000ffff057224 */ /* 0x000fe200078e00ff */
[----:B------:R-:W-:Y:S02]  /*1d30*/  IADD3.X R3, PT, PT, RZ, RZ, RZ, P6, P5 ;  /* 0x000000ffff037210 */ /* 0x000fe400037ea4ff */
[----:B------:R-:W-:Y:S02]  /*1d40*/  IADD3 R8, P5, PT, R8, 0x50, RZ ;  /* 0x0000005008087810 */ /* 0x000fe40007fbe0ff */
[----:B------:R-:W-:-:S03]  /*1d50*/  IADD3.X R3, PT, PT, RZ, R3, RZ, P1, P2 ;  /* 0x00000003ff037210 */ /* 0x000fc60000fe44ff */
[----:B------:R-:W-:Y:S01]  /*1d60*/  IMAD.X R9, RZ, RZ, R9, P5 ;  /* 0x000000ffff097224 */ /* 0x000fe200028e0609 */
[----:B------:R-:W-:Y:S01]  /*1d70*/  IADD3.X R3, PT, PT, RZ, R3, RZ, P3, P4 ;  /* 0x00000003ff037210 */ /* 0x000fe20001fe84ff */
[----:B------:R-:W-:Y:S06]  /*1d80*/  @!P0 BRA `(.L_x_414) ;  /* 0x0000000000bc8947 */ /* 0x000fec0003800000 */
[----:B------:R-:W0:Y:S01]  /*1d90*/  LDC.64 R16, c[0x0][0x398] ;  /* 0x0000e600ff107b82 */ /* 0x000e220000000a00 */
[----:B------:R-:W-:Y:S01]  /*1da0*/  IMAD.MOV.U32 R7, RZ, RZ, 0xe00 ;  /* 0x00000e00ff077424 */ /* 0x000fe200078e00ff */
[----:B------:R-:W1:Y:S01]  /*1db0*/  LDCU UR4, c[0x0][0x388] ;  /* 0x00007100ff0477ac */ /* 0x000e620008000800 */
[----:B------:R-:W-:-:S07]  /*1dc0*/  IMAD.MOV.U32 R5, RZ, RZ, RZ ;  /* 0x000000ffff057224 */ /* 0x000fce00078e00ff */
.L_x_416:
[----:B------:R-:W-:Y:S02]  /*1dd0*/  IMAD R11, R5, 0x60, RZ ;  /* 0x00000060050b7824 */ /* 0x000fe400078e02ff */
[----:B------:R-:W-:-:S04]  /*1de0*/  IMAD.WIDE.U32 R12, R7, 0x60, R8 ;  /* 0x00000060070c7825 */ /* 0x000fc800078e0008 */
[----:B------:R-:W-:-:S05]  /*1df0*/  IMAD.IADD R13, R13, 0x1, R11 ;  /* 0x000000010d0d7824 */ /* 0x000fca00078e020b */
[----:B------:R-:W1:Y:S04]  /*1e00*/  LDG.E R20, desc[UR6][R12.64] ;  /* 0x000000060c147981 */ /* 0x000e68000c1e1900 */
[----:B------:R-:W2:Y:S04]  /*1e10*/  LDG.E R0, desc[UR6][R12.64+0xc000] ;  /* 0x00c000060c007981 */ /* 0x000ea8000c1e1900 */
[----:B------:R-:W3:Y:S04]  /*1e20*/  LDG.E R11, desc[UR6][R12.64+0x18000] ;  /* 0x018000060c0b7981 */ /* 0x000ee8000c1e1900 */
[----:B------:R-:W4:Y:S04]  /*1e30*/  LDG.E R14, desc[UR6][R12.64+0x24000] ;  /* 0x024000060c0e7981 */ /* 0x000f28000c1e1900 */
[----:B------:R-:W5:Y:S04]  /*1e40*/  LDG.E R15, desc[UR6][R12.64+0x30000] ;  /* 0x030000060c0f7981 */ /* 0x000f68000c1e1900 */
[----:B------:R-:W5:Y:S04]  /*1e50*/  LDG.E R18, desc[UR6][R12.64+0x3c000] ;  /* 0x03c000060c127981 */ /* 0x000f68000c1e1900 */
[----:B------:R0:W5:Y:S02]  /*1e60*/  LDG.E R19, desc[UR6][R12.64+0x48000] ;  /* 0x048000060c137981 */ /* 0x000164000c1e1900 */
[----:B0-----:R-:W-:-:S02]  /*1e70*/  IADD3 R12, P3, PT, -R7, R16, RZ ;  /* 0x00000010070c7210 */ /* 0x001fc40007f7e1ff */
[----:B-1----:R-:W-:Y:S02]  /*1e80*/  ISETP.NE.AND P0, PT, R20, UR4, PT ;  /* 0x0000000414007c0c */ /* 0x002fe4000bf05270 */
[----:B--2---:R-:W-:Y:S02]  /*1e90*/  ISETP.NE.AND P1, PT, R0, UR4, PT ;  /* 0x0000000400007c0c */ /* 0x004fe4000bf25270 */
[----:B------:R-:W-:Y:S02]  /*1ea0*/  SEL R0, RZ, 0x1, P0 ;  /* 0x00000001ff007807 */ /* 0x000fe40000000000 */
[----:B------:R-:W-:Y:S02]  /*1eb0*/  SEL R21, RZ, 0x1, P1 ;  /* 0x00000001ff157807 */ /* 0x000fe40000800000 */
[----:B---3--:R-:W-:Y:S02]  /*1ec0*/  ISETP.NE.AND P0, PT, R11, UR4, PT ;  /* 0x000000040b007c0c */ /* 0x008fe4000bf05270 */
[----:B----4-:R-:W-:-:S02]  /*1ed0*/  ISETP.NE.AND P5, PT, R14, UR4, PT ;  /* 0x000000040e007c0c */ /* 0x010fc4000bfa5270 */
[----:B------:R-:W-:Y:S02]  /*1ee0*/  IADD3 R2, P2, P1, R21, R2, R0 ;  /* 0x0000000215027210 */ /* 0x000fe4000795e000 */
[----:B-----5:R-:W-:Y:S02]  /*1ef0*/  ISETP.NE.AND P4, PT, R15, UR4, PT ;  /* 0x000000040f007c0c */ /* 0x020fe4000bf85270 */
[----:B------:R-:W-:Y:S02]  /*1f00*/  SEL R0, RZ, 0x1, P0 ;  /* 0x00000001ff007807 */ /* 0x000fe40000000000 */
[----:B------:R-:W-:Y:S02]  /*1f10*/  SEL R11, RZ, 0x1, P5 ;  /* 0x00000001ff0b7807 */ /* 0x000fe40002800000 */
[----:B------:R-:W-:Y:S02]  /*1f20*/  ISETP.NE.AND P6, PT, R18, UR4, PT ;  /* 0x0000000412007c0c */ /* 0x000fe4000bfc5270 */
[----:B------:R-:W-:-:S02]  /*1f30*/  ISETP.GE.U32.AND P0, PT, R12, 0xe00, PT ;  /* 0x00000e000c00780c */ /* 0x000fc40003f06070 */
[----:B------:R-:W-:Y:S02]  /*1f40*/  SEL R12, RZ, 0x1, P4 ;  /* 0x00000001ff0c7807 */ /* 0x000fe40002000000 */
[----:B------:R-:W-:Y:S01]  /*1f50*/  IADD3 R2, P4, P5, R11, R2, R0 ;  /* 0x000000020b027210 */ /* 0x000fe20007d9e000 */
[----:B------:R-:W-:Y:S01]  /*1f60*/  IMAD.MOV.U32 R0, RZ, RZ, R17 ;  /* 0x000000ffff007224 */ /* 0x000fe200078e0011 */
[----:B------:R-:W-:Y:S02]  /*1f70*/  SEL R11, RZ, 0x1, P6 ;  /* 0x00000001ff0b7807 */ /* 0x000fe40003000000 */
[----:B------:R-:W-:Y:S02]  /*1f80*/  IADD3.X R3, PT, PT, RZ, R3, RZ, P2, P1 ;  /* 0x00000003ff037210 */ /* 0x000fe400017e24ff */
[----:B------:R-:W-:Y:S01]  /*1f90*/  IADD3 R2, P1, P2, R11, R2, R12 ;  /* 0x000000020b027210 */ /* 0x000fe20007a3e00c */
[----:B------:R-:W-:Y:S01]  /*1fa0*/  IMAD.X R12, R0, 0x1, ~R5, P3 ;  /* 0x00000001000c7824 */ /* 0x000fe200018e0e05 */
[----:B------:R-:W-:-:S02]  /*1fb0*/  ISETP.NE.AND P6, PT, R19, UR4, PT ;  /* 0x0000000413007c0c */ /* 0x000fc4000bfc5270 */
[----:B------:R-:W-:Y:S02]  /*1fc0*/  IADD3.X R3, PT, PT, RZ, R3, RZ, P4, P5 ;  /* 0x00000003ff037210 */ /* 0x000fe400027ea4ff */
[----:B------:R-:W-:Y:S02]  /*1fd0*/  ISETP.GE.U32.AND.EX P0, PT, R12, RZ, PT, P0 ;  /* 0x000000ff0c00720c */ /* 0x000fe40003f06100 */
[----:B------:R-:W-:Y:S02]  /*1fe0*/  SEL R11, RZ, 0x1, P6 ;  /* 0x00000001ff0b7807 */ /* 0x000fe40003000000 */
[----:B------:R-:W-:Y:S02]  /*1ff0*/  IADD3.X R3, PT, PT, RZ, R3, RZ, P1, P2 ;  /* 0x00000003ff037210 */ /* 0x000fe40000fe44ff */
[----:B------:R-:W-:-:S05]  /*2000*/  IADD3 R2, P3, PT, R2, R11, RZ ;  /* 0x0000000b02027210 */ /* 0x000fca0007f7e0ff */
[----:B------:R-:W-:Y:S02]  /*2010*/  IMAD.X R3, RZ, RZ, R3, P3 ;  /* 0x000000ffff037224 */ /* 0x000fe400018e0603 */
[----:B------:R-:W-:Y:S06]  /*2020*/  @!P0 BRA `(.L_x_415) ;  /* 0x0000000c00148947 */ /* 0x000fec0003800000 */
[----:B------:R-:W-:-:S05]  /*2030*/  IADD3 R7, P0, PT, R7, 0xe00, RZ ;  /* 0x00000e0007077810 */ /* 0x000fca0007f1e0ff */
[----:B------:R-:W-:Y:S01]  /*2040*/  IMAD.X R5, RZ, RZ, R5, P0 ;  /* 0x000000ffff057224 */ /* 0x000fe200000e0605 */
[----:B------:R-:W-:-:S04]  /*2050*/  ISETP.GT.U32.AND P0, PT, R7, R6, PT ;  /* 0x000000060700720c */ /* 0x000fc80003f04070 */
[----:B------:R-:W-:-:S13]  /*2060*/  ISETP.GT.U32.AND.EX P0, PT, R5, R10, PT, P0 ;  /* 0x0000000a0500720c */ /* 0x000fda0003f04100 */
[----:B------:R-:W-:Y:S05]  /*2070*/  @!P0 BRA `(.L_x_416) ;  /* 0xfffffffc00548947 */ /* 0x000fea000383ffff */
.L_x_414:
[----:B------:R-:W-:Y:S01]  /*2080*/  IMAD.IADD R9, R16, 0x1, -R7 ;  /* 0x0000000110097824 */ /* 0x000fe200078e0a07 */
[----:B------:R-:W-:Y:S01]  /*2090*/  ISETP.GE.U32.AND P1, PT, R7, R16, PT ;  /* 0x000000100700720c */ /* 0x000fe20003f26070 */
[----:B------:R-:W-:Y:S03]  /*20a0*/  BSSY.RECONVERGENT B1, `(.L_x_415) ;  /* 0x00000bd000017945 */ /* 0x000fe60003800200 */
[----:B------:R-:W-:-:S04]  /*20b0*/  ISETP.GE.AND P0, PT, R4, R9, PT ;  /* 0x000000090400720c */ /* 0x000fc80003f06270 */
[----:B------:R-:W-:-:S13]  /*20c0*/  ISETP.GE.U32.OR.EX P0, PT, R5, R0, P0, P1 ;  /* 0x000000000500720c */ /* 0x000fda0000706510 */
[----:B------:R-:W-:Y:S05]  /*20d0*/  @P0 BRA `(.L_x_417) ;  /* 0x0000000800e40947 */ /* 0x000fea0003800000 */
[----:B------:R-:W-:Y:S01]  /*20e0*/  LOP3.LUT R0, RZ, R4, RZ, 0x33, !PT ;  /* 0x00000004ff007212 */ /* 0x000fe200078e33ff */
[----:B------:R-:W-:Y:S03]  /*20f0*/  BSSY.RECONVERGENT B2, `(.L_x_418) ;  /* 0x0000058000027945 */ /* 0x000fe60003800200 */
[----:B------:R-:W-:-:S04]  /*2100*/  IADD3 R0, PT, PT, -R7, R16, R0 ;  /* 0x0000001007007210 */ /* 0x000fc80007ffe100 */
[C---:B------:R-:W-:Y:S02]  /*2110*/  ISETP.GE.U32.AND P1, PT, R0.reuse, 0x1e00, PT ;  /* 0x00001e000000780c */ /* 0x040fe40003f26070 */
[----:B------:R-:W-:Y:S01]  /*2120*/  LEA.HI R6, R0, 0x1, RZ, 0x17 ;  /* 0x0000000100067811 */ /* 0x000fe200078fb8ff */
[----:B------:R-:W-:-:S03]  /*2130*/  IMAD.MOV.U32 R0, RZ, RZ, R4 ;  /* 0x000000ffff007224 */ /* 0x000fc600078e0004 */
[----:B------:R-:W-:-:S04]  /*2140*/  LOP3.LUT R26, R6, 0xf, RZ, 0xc0, !PT ;  /* 0x0000000f061a7812 */ /* 0x000fc800078ec0ff */
[----:B------:R-:W-:-:S03]  /*2150*/  ISETP.NE.AND P0, PT, R26, RZ, PT ;  /* 0x000000ff1a00720c */ /* 0x000fc60003f05270 */
[----:B------:R-:W-:Y:S10]  /*2160*/  @!P1 BRA `(.L_x_419) ;  /* 0x0000000400409947 */ /* 0x000ff40003800000 */
[----:B------:R-:W0:Y:S01]  /*2170*/  LDC.64 R8, c[0x0][0x380] ;  /* 0x0000e000ff087b82 */ /* 0x000e220000000a00 */
[----:B------:R-:W-:Y:S02]  /*2180*/  IADD3 R11, P1, PT, R4, R7, RZ ;  /* 0x00000007040b7210 */ /* 0x000fe40007f3e0ff */
[----:B------:R-:W-:-:S03]  /*2190*/  LOP3.LUT R10, R6, 0xfffff0, RZ, 0xc0, !PT ;  /* 0x00fffff0060a7812 */ /* 0x000fc600078ec0ff */
[----:B------:R-:W-:Y:S02]  /*21a0*/  IMAD.X R0, RZ, RZ, R5, P1 ;  /* 0x000000ffff007224 */ /* 0x000fe400008e0605 */
[----:B------:R-:W-:Y:S02]  /*21b0*/  IMAD.MOV R10, RZ, RZ, -R10 ;  /* 0x000000ffff0a7224 */ /* 0x000fe400078e0a0a */
[----:B0-----:R-:W-:-:S04]  /*21c0*/  IMAD.WIDE.U32 R8, R11, 0x60, R8 ;  /* 0x000000600b087825 */ /* 0x001fc800078e0008 */
[----:B------:R-:W-:Y:S01]  /*21d0*/  IMAD R11, R0, 0x60, RZ ;  /* 0x00000060000b7824 */ /* 0x000fe200078e02ff */
[----:B------:R-:W-:Y:S01]  /*21e0*/  IADD3 R8, P1, PT, R8, 0x60050, RZ ;  /* 0x0006005008087810 */ /* 0x000fe20007f3e0ff */
[----:B------:R-:W-:-:S04]  /*21f0*/  IMAD.MOV.U32 R0, RZ, RZ, R4 ;  /* 0x000000ffff007224 */ /* 0x000fc800078e0004 */
[----:B------:R-:W-:-:S08]  /*2200*/  IMAD.X R9, R9, 0x1, R11, P1 ;  /* 0x0000000109097824 */ /* 0x000fd000008e060b */
.L_x_420:
        /* <DEDUP_REMOVED lines=70> */
.L_x_419:
[----:B------:R-:W-:Y:S05]  /*2670*/  BSYNC.RECONVERGENT B2 ;  /* 0x0000000000027941 */ /* 0x000fea0003800200 */
.L_x_418:
[----:B------:R-:W-:Y:S05]  /*2680*/  @!P0 BRA `(.L_x_417) ;  /* 0x0000000400788947 */ /* 0x000fea0003800000 */
[----:B------:R-:W-:Y:S01]  /*2690*/  ISETP.GE.U32.AND P1, PT, R26, 0x8, PT ;  /* 0x000000081a00780c */ /* 0x000fe20003f26070 */
[----:B------:R-:W-:Y:S01]  /*26a0*/  BSSY.RECONVERGENT B2, `(.L_x_421) ;  /* 0x000002b000027945 */ /* 0x000fe20003800200 */
[----:B------:R-:W-:-:S04]  /*26b0*/  LOP3.LUT R18, R6, 0x7, RZ, 0xc0, !PT ;  /* 0x0000000706127812 */ /* 0x000fc800078ec0ff */
[----:B------:R-:W-:-:S07]  /*26c0*/  ISETP.NE.AND P0, PT, R18, RZ, PT ;  /* 0x000000ff1200720c */ /* 0x000fce0003f05270 */
[----:B------:R-:W-:Y:S06]  /*26d0*/  @!P1 BRA `(.L_x_422) ;  /* 0x00000000009c9947 */ /* 0x000fec0003800000 */
[----:B------:R-:W0:Y:S01]  /*26e0*/  LDC.64 R8, c[0x0][0x380] ;  /* 0x0000e000ff087b82 */ /* 0x000e220000000a00 */
[----:B------:R-:W-:-:S05]  /*26f0*/  IADD3 R11, P1, PT, R0, R7, RZ ;  /* 0x00000007000b7210 */ /* 0x000fca0007f3e0ff */
[----:B------:R-:W-:Y:S02]  /*2700*/  IMAD.X R10, RZ, RZ, R5, P1 ;  /* 0x000000ffff0a7224 */ /* 0x000fe400008e0605 */
[----:B0-----:R-:W-:-:S04]  /*2710*/  IMAD.WIDE.U32 R8, R11, 0x60, R8 ;  /* 0x000000600b087825 */ /* 0x001fc800078e0008 */
        /* <DEDUP_REMOVED lines=35> */
.L_x_422:
[----:B------:R-:W-:Y:S05]  /*2950*/  BSYNC.RECONVERGENT B2 ;  /* 0x0000000000027941 */ /* 0x000fea0003800200 */
.L_x_421:
        /* <DEDUP_REMOVED lines=19> */
[----:B----4-:R-:W-:Y:S02]  /*2a90*/  ISETP.NE.AND P3, PT, R11, UR4, PT ;  /* 0x000000040b007c0c */ /* 0x010fe4000bf65270 */
[----:B------:R-:W-:Y:S02]  /*2aa0*/  SEL R11, RZ, 0x1, P1 ;  /* 0x00000001ff0b7807 */ /* 0x000fe40000800000 */
[----:B-----5:R-:W-:Y:S02]  /*2ab0*/  ISETP.NE.AND P4, PT, R12, UR4, PT ;  /* 0x000000040c007c0c */ /* 0x020fe4000bf85270 */
[----:B------:R-:W-:Y:S02]  /*2ac0*/  SEL R6, RZ, 0x1, P2 ;  /* 0x00000001ff067807 */ /* 0x000fe40001000000 */
[----:B------:R-:W-:-:S02]  /*2ad0*/  SEL R13, RZ, 0x1, P3 ;  /* 0x00000001ff0d7807 */ /* 0x000fc40001800000 */
[----:B------:R-:W-:Y:S02]  /*2ae0*/  SEL R12, RZ, 0x1, P4 ;  /* 0x00000001ff0c7807 */ /* 0x000fe40002000000 */
[----:B------:R-:W-:-:S04]  /*2af0*/  IADD3 R2, P1, P2, R6, R2, R11 ;  /* 0x0000000206027210 */ /* 0x000fc80007a3e00b */
[----:B------:R-:W-:Y:S02]  /*2b00*/  IADD3 R2, P3, P4, R12, R2, R13 ;  /* 0x000000020c027210 */ /* 0x000fe40007c7e00d */
[----:B------:R-:W-:-:S04]  /*2b10*/  IADD3.X R3, PT, PT, RZ, R3, RZ, P1, P2 ;  /* 0x00000003ff037210 */ /* 0x000fc80000fe44ff */
[----:B------:R-:W-:-:S07]  /*2b20*/  IADD3.X R3, PT, PT, RZ, R3, RZ, P3, P4 ;  /* 0x00000003ff037210 */ /* 0x000fce0001fe84ff */
.L_x_424:
[----:B------:R-:W-:Y:S05]  /*2b30*/  BSYNC.RECONVERGENT B2 ;  /* 0x0000000000027941 */ /* 0x000fea0003800200 */
.L_x_423:
[----:B------:R-:W-:Y:S05]  /*2b40*/  @!P0 BRA `(.L_x_417) ;  /* 0x0000000000488947 */ /* 0x000fea0003800000 */
[----:B------:R-:W0:Y:S01]  /*2b50*/  LDC.64 R8, c[0x0][0x380] ;  /* 0x0000e000ff087b82 */ /* 0x000e220000000a00 */
[----:B------:R-:W-:Y:S01]  /*2b60*/  IADD3 R7, P0, PT, R0, R7, RZ ;  /* 0x0000000700077210 */ /* 0x000fe20007f1e0ff */
[----:B------:R-:W-:-:S04]  /*2b70*/  IMAD.MOV R0, RZ, RZ, -R10 ;  /* 0x000000ffff007224 */ /* 0x000fc800078e0a0a */
[----:B------:R-:W-:-:S04]  /*2b80*/  IMAD.X R5, RZ, RZ, R5, P0 ;  /* 0x000000ffff057224 */ /* 0x000fc800000e0605 */
[----:B------:R-:W-:Y:S02]  /*2b90*/  IMAD R5, R5, 0x60, RZ ;  /* 0x0000006005057824 */ /* 0x000fe400078e02ff */
[----:B0-----:R-:W-:-:S03]  /*2ba0*/  IMAD.WIDE.U32 R6, R7, 0x60, R8 ;  /* 0x0000006007067825 */ /* 0x001fc600078e0008 */
[----:B------:R-:W-:-:S05]  /*2bb0*/  IADD3 R6, P0, PT, R6, 0x50, RZ ;  /* 0x0000005006067810 */ /* 0x000fca0007f1e0ff */
[----:B------:R-:W-:-:S08]  /*2bc0*/  IMAD.X R7, R7, 0x1, R5, P0 ;  /* 0x0000000107077824 */ /* 0x000fd000000e0605 */
.L_x_425:
        /* <DEDUP_REMOVED lines=10> */
.L_x_417:
[----:B------:R-:W-:Y:S05]  /*2c70*/  BSYNC.RECONVERGENT B1 ;  /* 0x0000000000017941 */ /* 0x000fea0003800200 */
.L_x_415:
[----:B------:R-:W0:Y:S01]  /*2c80*/  S2R R8, SR_LANEID ;  /* 0x0000000000087919 */ /* 0x000e220000000000 */
[----:B------:R-:W-:Y:S01]  /*2c90*/  ISETP.NE.AND P5, PT, R4, RZ, PT ;  /* 0x000000ff0400720c */ /* 0x000fe20003fa5270 */
        /* <DEDUP_REMOVED lines=20> */
[----:B------:R-:W0:Y:S01]  /*2de0*/  @!P2 S2R R11, SR_CgaCtaId ;  /* 0x00000000000ba919 */ /* 0x000e220000008800 */
[----:B-1----:R-:W-:Y:S02]  /*2df0*/  SEL R2, R2, RZ, !P1 ;  /* 0x000000ff02027207 */ /* 0x002fe40004800000 */
[----:B------:R-:W-:Y:S01]  /*2e00*/  ISETP.GT.AND P1, PT, R8, 0x17, PT ;  /* 0x000000170800780c */ /* 0x000fe20003f24270 */
[----:B------:R-:W1:Y:S02]  /*2e10*/  SHFL.DOWN PT, R0, R7, 0x8, 0x1f ;  /* 0x09001f0007007f89 */ /* 0x000e6400000e0000 */
[----:B------:R-:W-:-:S05]  /*2e20*/  IMAD.X R9, R2, 0x1, R3, P0 ;  /* 0x0000000102097824 */ /* 0x000fca00000e0603 */
[----:B------:R-:W2:Y:S01]  /*2e30*/  SHFL.DOWN PT, R2, R9, 0x8, 0x1f ;  /* 0x09001f0009027f89 */ /* 0x000ea200000e0000 */
[----:B-1----:R-:W-:-:S04]  /*2e40*/  SEL R0, R0, RZ, !P1 ;  /* 0x000000ff00007207 */ /* 0x002fc80004800000 */
[----:B------:R-:W-:Y:S02]  /*2e50*/  IADD3 R5, P0, PT, R0, R7, RZ ;  /* 0x0000000700057210 */ /* 0x000fe40007f1e0ff */
[----:B------:R-:W-:Y:S02]  /*2e60*/  @!P2 SHF.R.U32.HI R7, RZ, 0x2, R4 ;  /* 0x00000002ff07a819 */ /* 0x000fe40000011604 */
[----:B--2---:R-:W-:Y:S01]  /*2e70*/  SEL R2, R2, RZ, !P1 ;  /* 0x000000ff02027207 */ /* 0x004fe20004800000 */
[----:B------:R-:W1:Y:S01]  /*2e80*/  SHFL.DOWN PT, R0, R5, 0x10, 0x1f ;  /* 0x0a001f0005007f89 */ /* 0x000e6200000e0000 */
[----:B------:R-:W-:Y:S02]  /*2e90*/  ISETP.GT.AND P1, PT, R8, 0xf, PT ;  /* 0x0000000f0800780c */ /* 0x000fe40003f24270 */
[----:B------:R-:W-:Y:S01]  /*2ea0*/  @!P2 LOP3.LUT R7, R7, 0xf8, RZ, 0xc0, !PT ;  /* 0x000000f80707a812 */ /* 0x000fe200078ec0ff */
[----:B------:R-:W-:Y:S01]  /*2eb0*/  IMAD.X R6, R2, 0x1, R9, P0 ;  /* 0x0000000102067824 */ /* 0x000fe200000e0609 */
[----:B------:R-:W-:-:S04]  /*2ec0*/  @!P2 MOV R2, 0x400 ;  /* 0x000004000002a802 */ /* 0x000fc80000000f00 */
[----:B------:R-:W2:Y:S01]  /*2ed0*/  SHFL.DOWN PT, R3, R6, 0x10, 0x1f ;  /* 0x0a001f0006037f89 */ /* 0x000ea200000e0000 */
[----:B0-----:R-:W-:-:S05]  /*2ee0*/  @!P2 LEA R8, R11, R2, 0x18 ;  /* 0x000000020b08a211 */ /* 0x001fca00078ec0ff */
[----:B------:R-:W-:Y:S01]  /*2ef0*/  @!P2 IMAD.IADD R7, R7, 0x1, R8 ;  /* 0x000000010707a824 */ /* 0x000fe200078e0208 */
[----:B-1----:R-:W-:-:S04]  /*2f00*/  SEL R0, R0, RZ, !P1 ;  /* 0x000000ff00007207 */ /* 0x002fc80004800000 */
[----:B------:R-:W-:Y:S02]  /*2f10*/  IADD3 R2, P0, PT, R0, R5, RZ ;  /* 0x0000000500027210 */ /* 0x000fe40007f1e0ff */
[----:B--2---:R-:W-:-:S05]  /*2f20*/  SEL R3, R3, RZ, !P1 ;  /* 0x000000ff03037207 */ /* 0x004fca0004800000 */
        /* <DEDUP_REMOVED lines=8> */
[----:B--2---:R-:W0:Y:S04]  /*2fb0*/  LDS.128 R4, [UR4+0x20] ;  /* 0x00002004ff047984 */ /* 0x004e280008000c00 */
        /* <DEDUP_REMOVED lines=21> */
[----:B------:R-:W-:-:S07]  /*3110*/  IMAD.X R3, R3, 0x1, R31, P2 ;  /* 0x0000000103037824 */ /* 0x000fce00010e061f */
.L_x_413:
[----:B------:R-:W-:Y:S05]  /*3120*/  BSYNC.RECONVERGENT B0 ;  /* 0x0000000000007941 */ /* 0x000fea0003800200 */
.L_x_398:
[----:B------:R-:W-:Y:S05]  /*3130*/  @P5 EXIT ;  /* 0x000000000000594d */ /* 0x000fea0003800000 */
[----:B------:R-:W0:Y:S01]  /*3140*/  LDCU.64 UR4, c[0x0][0x3a8] ;  /* 0x00007500ff0477ac */ /* 0x000e220008000a00 */
[----:B------:R-:W3:Y:S01]  /*3150*/  LDC.64 R4, c[0x0][0x390] ;  /* 0x0000e400ff047b82 */ /* 0x000ee20000000a00 */
[----:B012---:R-:W-:-:S04]  /*3160*/  IADD3 R2, P0, PT, R2, UR4, RZ ;  /* 0x0000000402027c10 */ /* 0x007fc8000ff1e0ff */
[----:B------:R-:W-:-:S05]  /*3170*/  IADD3.X R3, PT, PT, R3, UR5, RZ, P0, !PT ;  /* 0x0000000503037c10 */ /* 0x000fca00087fe4ff */
[----:B---3--:R-:W-:Y:S01]  /*3180*/  STG.E.64 desc[UR6][R4.64], R2 ;  /* 0x0000000204007986 */ /* 0x008fe2000c101b06 */
[----:B------:R-:W-:Y:S05]  /*3190*/  EXIT ;  /* 0x000000000000794d */ /* 0x000fea0003800000 */
.L_x_426:
        /* <DEDUP_REMOVED lines=14> */
.L_x_1254:


//--------------------- .text._ZN3cub18CUB_300001_SM_10006detail6reduce28DeviceReduceSingleTileKernelINS2_10policy_hubIljN4cuda3std3__44plusIlEEE10Policy1000EPlSC_iS9_llNS7_10__identityEEEvT0_T1_T2_T3_T4_T6_ --------------------------
	.section	.text._ZN3cub18CUB_300001_SM_10006detail6reduce28DeviceReduceSingleTileKernelINS2_10policy_hubIljN4cuda3std3__44plusIlEEE10Policy1000EPlSC_iS9_llNS7_10__identityEEEvT0_T1_T2_T3_T4_T6_,"ax",@progbits
	.align	128
        .global         _ZN3cub18CUB_300001_SM_10006detail6reduce28DeviceReduceSingleTileKernelINS2_10policy_hubIljN4cuda3std3__44plusIlEEE10Policy1000EPlSC_iS9_llNS7_10__identityEEEvT0_T1_T2_T3_T4_T6_
        .type           _ZN3cub18CUB_300001_SM_10006detail6reduce28DeviceReduceSingleTileKernelINS2_10policy_hubIljN4cuda3std3__44plusIlEEE10Policy1000EPlSC_iS9_llNS7_10__identityEEEvT0_T1_T2_T3_T4_T6_,@function
        .size           _ZN3cub18CUB_300001_SM_10006detail6reduce28DeviceReduceSingleTileKernelINS2_10policy_hubIljN4cuda3std3__44plusIlEEE10Policy1000EPlSC_iS9_llNS7_10__identityEEEvT0_T1_T2_T3_T4_T6_,(.L_x_1255 - _ZN3cub18CUB_300001_SM_10006detail6reduce28DeviceReduceSingleTileKernelINS2_10policy_hubIljN4cuda3std3__44plusIlEEE10Policy1000EPlSC_iS9_llNS7_10__identityEEEvT0_T1_T2_T3_T4_T6_)
        .other          _ZN3cub18CUB_300001_SM_10006detail6reduce28DeviceReduceSingleTileKernelINS2_10policy_hubIljN4cuda3std3__44plusIlEEE10Policy1000EPlSC_iS9_llNS7_10__identityEEEvT0_T1_T2_T3_T4_T6_,@"STO_CUDA_ENTRY STV_DEFAULT"
_ZN3cub18CUB_300001_SM_10006detail6reduce28DeviceReduceSingleTileKernelINS2_10policy_hubIljN4cuda3std3__44plusIlEEE10Policy1000EPlSC_iS9_llNS7_10__identityEEEvT0_T1_T2_T3_T4_T6_:
.text._ZN3cub18CUB_300001_SM_10006detail6reduce28DeviceReduceSingleTileKernelINS2_10policy_hubIljN4cuda3std3__44plusIlEEE10Policy1000EPlSC_iS9_llNS7_10__identityEEEvT0_T1_T2_T3_T4_T6_:
        /* <DEDUP_REMOVED lines=13> */
.L_x_427:
        /* <DEDUP_REMOVED lines=13> */
.L_x_431:
[----:B------:R-:W-:Y:S05]  /*01a0*/  BSYNC.RECONVERGENT B1 ;  /* 0x0000000000017941 */ /* 0x000fea0003800200 */
.L_x_430:
        /* <DEDUP_REMOVED lines=17> */
.L_x_436:
        /* <DEDUP_REMOVED lines=11> */
.L_x_435:
[----:B------:R-:W-:Y:S05]  /*0370*/  BSYNC.RECONVERGENT B2 ;  /* 0x0000000000027941 */ /* 0x000fea0003800200 */
.L_x_434:
        /* <DEDUP_REMOVED lines=8> */
.L_x_439:
        /* <DEDUP_REMOVED lines=43> */
.L_x_438:
[----:B------:R-:W-:Y:S05]  /*06b0*/  BSYNC.RECONVERGENT B2 ;  /* 0x0000000000027941 */ /* 0x000fea0003800200 */
.L_x_437:
        /* <DEDUP_REMOVED lines=26> */
.L_x_441:
[----:B------:R-:W-:Y:S05]  /*0860*/  BSYNC.RECONVERGENT B2 ;  /* 0x0000000000027941 */ /* 0x000fea0003800200 */
.L_x_440:
        /* <DEDUP_REMOVED lines=12> */
.L_x_433:
[----:B------:R-:W-:Y:S05]  /*0930*/  BSYNC.RECONVERGENT B1 ;  /* 0x0000000000017941 */ /* 0x000fea0003800200 */
.L_x_432:
        /* <DEDUP_REMOVED lines=77> */
.L_x_442:
        /* <DEDUP_REMOVED lines=130> */
.L_x_429:
        /* <DEDUP_REMOVED lines=25> */
.L_x_446:
        /* <DEDUP_REMOVED lines=24> */
.L_x_444:
        /* <DEDUP_REMOVED lines=19> */
.L_x_450:
        /* <DEDUP_REMOVED lines=9> */
.L_x_449:
[----:B------:R-:W-:Y:S05]  /*1b00*/  BSYNC.RECONVERGENT B2 ;  /* 0x0000000000027941 */ /* 0x000fea0003800200 */
.L_x_448:
        /* <DEDUP_REMOVED lines=16> */
.L_x_453:
        /* <DEDUP_REMOVED lines=45> */
.L_x_452:
[----:B------:R-:W-:Y:S05]  /*1ee0*/  BSYNC.RECONVERGENT B2 ;  /* 0x0000000000027941 */ /* 0x000fea0003800200 */
.L_x_451:
        /* <DEDUP_REMOVED lines=30> */
.L_x_455:
[----:B------:R-:W-:Y:S05]  /*20d0*/  BSYNC.RECONVERGENT B2 ;  /* 0x0000000000027941 */ /* 0x000fea0003800200 */
.L_x_454:
        /* <DEDUP_REMOVED lines=11> */
.L_x_447:
[----:B------:R-:W-:Y:S05]  /*2190*/  BSYNC.RECONVERGENT B1 ;  /* 0x0000000000017941 */ /* 0x000fea0003800200 */
.L_x_445:
        /* <DEDUP_REMOVED lines=74> */
.L_x_443:
[----:B------:R-:W-:Y:S05]  /*2640*/  BSYNC.RECONVERGENT B0 ;  /* 0x0000000000007941 */ /* 0x000fea0003800200 */
.L_x_428:
[----:B------:R-:W-:Y:S05]  /*2650*/  @P0 EXIT ;  /* 0x000000000000094d */ /* 0x000fea0003800000 */
[----:B------:R-:W0:Y:S01]  /*2660*/  LDCU.64 UR4, c[0x0][0x398] ;  /* 0x00007300ff0477ac */ /* 0x000e220008000a00 */
[----:B------:R-:W3:Y:S01]  /*2670*/  LDC.64 R4, c[0x0][0x388] ;  /* 0x0000e200ff047b82 */ /* 0x000ee20000000a00 */
[----:B012---:R-:W-:-:S04]  /*2680*/  IADD3 R2, P0, PT, R2, UR4, RZ ;  /* 0x0000000402027c10 */ /* 0x007fc8000ff1e0ff */
[----:B------:R-:W-:-:S05]  /*2690*/  IADD3.X R3, PT, PT, R3, UR5, RZ, P0, !PT ;  /* 0x0000000503037c10 */ /* 0x000fca00087fe4ff */
[----:B---3--:R-:W-:Y:S01]  /*26a0*/  STG.E.64 desc[UR6][R4.64], R2 ;  /* 0x0000000204007986 */ /* 0x008fe2000c101b06 */
[----:B------:R-:W-:Y:S05]  /*26b0*/  EXIT ;  /* 0x000000000000794d */ /* 0x000fea0003800000 */
.L_x_456:
        /* <DEDUP_REMOVED lines=12> */
.L_x_1255:


//--------------------- .text._ZN3cub18CUB_300001_SM_10006detail6reduce18DeviceReduceKernelINS2_10policy_hubIljN4cuda3std3__44plusIlEEE10Policy1000EN6thrust24THRUST_300001_SM_1000_NS18transform_iteratorI11count_labelP8DataNodellEEjS9_lNS7_10__identityEEEvT0_PT3_T1_NS0_13GridEvenShareISN_EET2_T4_ --------------------------
	.section	.text._ZN3cub18CUB_300001_SM_10006detail6reduce18DeviceReduceKernelINS2_10policy_hubIljN4cuda3std3__44plusIlEEE10Policy1000EN6thrust24THRUST_300001_SM_1000_NS18transform_iteratorI11count_labelP8DataNodellEEjS9_lNS7_10__identityEEEvT0_PT3_T1_NS0_13GridEvenShareISN_EET2_T4_,"ax",@progbits
	.align	128
        .global         _ZN3cub18CUB_300001_SM_10006detail6reduce18DeviceReduceKernelINS2_10policy_hubIljN4cuda3std3__44plusIlEEE10Policy1000EN6thrust24THRUST_300001_SM_1000_NS18transform_iteratorI11count_labelP8DataNodellEEjS9_lNS7_10__identityEEEvT0_PT3_T1_NS0_13GridEvenShareISN_EET2_T4_
        .type           _ZN3cub18CUB_300001_SM_10006detail6reduce18DeviceReduceKernelINS2_10policy_hubIljN4cuda3std3__44plusIlEEE10Policy1000EN6thrust24THRUST_300001_SM_1000_NS18transform_iteratorI11count_labelP8DataNodellEEjS9_lNS7_10__identityEEEvT0_PT3_T1_NS0_13GridEvenShareISN_EET2_T4_,@function
        .size           _ZN3cub18CUB_300001_SM_10006detail6reduce18DeviceReduceKernelINS2_10policy_hubIljN4cuda3std3__44plusIlEEE10Policy1000EN6thrust24THRUST_300001_SM_1000_NS18transform_iteratorI11count_labelP8DataNodellEEjS9_lNS7_10__identityEEEvT0_PT3_T1_NS0_13GridEvenShareISN_EET2_T4_,(.L_x_1256 - _ZN3cub18CUB_300001_SM_10006detail6reduce18DeviceReduceKernelINS2_10policy_hubIljN4cuda3std3__44plusIlEEE10Policy1000EN6thrust24THRUST_300001_SM_1000_NS18transform_iteratorI11count_labelP8DataNodellEEjS9_lNS7_10__identityEEEvT0_PT3_T1_NS0_13GridEvenShareISN_EET2_T4_)
        .other          _ZN3cub18CUB_300001_SM_10006detail6reduce18DeviceReduceKernelINS2_10policy_hubIljN4cuda3std3__44plusIlEEE10Policy1000EN6thrust24THRUST_300001_SM_1000_NS18transform_iteratorI11count_labelP8DataNodellEEjS9_lNS7_10__identityEEEvT0_PT3_T1_NS0_13GridEvenShareISN_EET2_T4_,@"STO_CUDA_ENTRY STV_DEFAULT"
_ZN3cub18CUB_300001_SM_10006detail6reduce18DeviceReduceKernelINS2_10policy_hubIljN4cuda3std3__44plusIlEEE10Policy1000EN6thrust24THRUST_300001_SM_1000_NS18transform_iteratorI11count_labelP8DataNodellEEjS9_lNS7_10__identityEEEvT0_PT3_T1_NS0_13GridEvenShareISN_EET2_T4_:
.text._ZN3cub18CUB_300001_SM_10006detail6reduce18DeviceReduceKernelINS2_10policy_hubIljN4cuda3std3__44plusIlEEE10Policy1000EN6thrust24THRUST_300001_SM_1000_NS18transform_iteratorI11count_labelP8DataNodellEEjS9_lNS7_10__identityEEEvT0_PT3_T1_NS0_13GridEvenShareISN_EET2_T4_:
[----:B------:R-:W-:Y:S01]  /*0000*/  LDC R1, c[0x0][0x37c] ;  /* 0x0000df00ff017b82 */ /* 0x000fe20000000800 */
[----:B------:R-:W0:Y:S07]  /*0010*/  S2R R0, SR_CTAID.X ;  /* 0x0000000000007919 */ /* 0x000e2e0000002500 */
[----:B------:R-:W1:Y:S01]  /*0020*/  LDC.64 R8, c[0x0][0x3b0] ;  /* 0x0000ec00ff087b82 */ /* 0x000e620000000a00 */
[----:B------:R-:W2:Y:S01]  /*0030*/  LDCU.64 UR6, c[0x0][0x358] ;  /* 0x00006b00ff0677ac */ /* 0x000ea20008000a00 */
[----:B------:R-:W-:Y:S01]  /*0040*/  BSSY.RECONVERGENT B0, `(.L_x_457) ;  /* 0x0000359000007945 */ /* 0x000fe20003800200 */
[----:B-1----:R-:W-:-:S02]  /*0050*/  IMAD R4, R9, 0xe00, RZ ;  /* 0x00000e0009047824 */ /* 0x002fc400078e02ff */
[----:B0-----:R-:W-:-:S05]  /*0060*/  IMAD R28, R0, -0xe00, R8 ;  /* 0xfffff200001c7824 */ /* 0x001fca00078e0208 */
[----:B------:R-:W-:-:S13]  /*0070*/  ISETP.GT.U32.AND P0, PT, R28, 0xdff, PT ;  /* 0x00000dff1c00780c */ /* 0x000fda0003f04070 */
[----:B--2---:R-:W-:Y:S05]  /*0080*/  @P0 BRA `(.L_x_458) ;  /* 0x0000001c00180947 */ /* 0x004fea0003800000 */
[----:B------:R-:W0:Y:S01]  /*0090*/  S2R R5, SR_TID.X ;  /* 0x0000000000057919 */ /* 0x000e220000002100 */
[----:B------:R-:W1:Y:S01]  /*00a0*/  LDCU UR5, c[0x0][0x388] ;  /* 0x00007100ff0577ac */ /* 0x000e620008000800 */
[----:B------:R-:W-:Y:S01]  /*00b0*/  BSSY.RECONVERGENT B1, `(.L_x_459) ;  /* 0x000000f000017945 */ /* 0x000fe20003800200 */
[----:B------:R-:W-:Y:S02]  /*00c0*/  IMAD.MOV.U32 R22, RZ, RZ, RZ ;  /* 0x000000ffff167224 */ /* 0x000fe400078e00ff */
[----:B------:R-:W-:Y:S01]  /*00d0*/  IMAD.MOV.U32 R25, RZ, RZ, RZ ;  /* 0x000000ffff197224 */ /* 0x000fe200078e00ff */
[----:B0-----:R-:W-:Y:S01]  /*00e0*/  ISETP.GE.U32.AND P0, PT, R5, R28, PT ;  /* 0x0000001c0500720c */ /* 0x001fe20003f06070 */
[----:B------:R-:W-:-:S12]  /*00f0*/  IMAD.MOV.U32 R7, RZ, RZ, R5 ;  /* 0x000000ffff077224 */ /* 0x000fd800078e0005 */
[----:B-1----:R-:W-:Y:S05]  /*0100*/  @P0 BRA `(.L_x_460) ;  /* 0x0000000000240947 */ /* 0x002fea0003800000 */
[----:B------:R-:W0:Y:S01]  /*0110*/  LDC.64 R2, c[0x0][0x380] ;  /* 0x0000e000ff027b82 */ /* 0x000e220000000a00 */
[----:B------:R-:W-:Y:S01]  /*0120*/  IMAD R7, R0, 0xe00, R5 ;  /* 0x00000e0000077824 */ /* 0x000fe200078e0205 */
[----:B------:R-:W1:Y:S03]  /*0130*/  LDCU UR4, c[0x0][0x388] ;  /* 0x00007100ff0477ac */ /* 0x000e660008000800 */
[----:B0-----:R-:W-:-:S06]  /*0140*/  IMAD.WIDE.U32 R2, R7, 0x60, R2 ;  /* 0x0000006007027825 */ /* 0x001fcc00078e0002 */
[----:B------:R-:W1:Y:S01]  /*0150*/  LDG.E R2, desc[UR6][R2.64+0x50] ;  /* 0x0000500602027981 */ /* 0x000e62000c1e1900 */
[----:B------:R-:W-:Y:S02]  /*0160*/  VIADD R7, R5, 0x200 ;  /* 0x0000020005077836 */ /* 0x000fe40000000000 */
[----:B------:R-:W-:Y:S01]  /*0170*/  IMAD.MOV.U32 R25, RZ, RZ, RZ ;  /* 0x000000ffff197224 */ /* 0x000fe200078e00ff */
[----:B-1----:R-:W-:-:S04]  /*0180*/  ISETP.NE.AND P0, PT, R2, UR4, PT ;  /* 0x0000000402007c0c */ /* 0x002fc8000bf05270 */
[----:B------:R-:W-:-:S09]  /*0190*/  SEL R22, RZ, 0x1, P0 ;  /* 0x00000001ff167807 */ /* 0x000fd20000000000 */
.L_x_460:
[----:B------:R-:W-:Y:S05]  /*01a0*/  BSYNC.RECONVERGENT B1 ;  /* 0x0000000000017941 */ /* 0x000fea0003800200 */
.L_x_459:
[----:B------:R-:W-:Y:S01]  /*01b0*/  ISETP.GE.U32.AND P0, PT, R7, R28, PT ;  /* 0x0000001c0700720c */ /* 0x000fe20003f06070 */
[----:B------:R-:W-:-:S12]  /*01c0*/  BSSY.RECONVERGENT B1, `(.L_x_461) ;  /* 0x00000e3000017945 */ /* 0x000fd80003800200 */
[----:B------:R-:W-:Y:S05]  /*01d0*/  @P0 BRA `(.L_x_462) ;  /* 0x0000000c00840947 */ /* 0x000fea0003800000 */
[----:B------:R-:W-:Y:S01]  /*01e0*/  LOP3.LUT R3, RZ, R7, RZ, 0x33, !PT ;  /* 0x00000007ff037212 */ /* 0x000fe200078e33ff */
[----:B------:R-:W-:Y:S04]  /*01f0*/  BSSY.RECONVERGENT B2, `(.L_x_463) ;  /* 0x0000073000027945 */ /* 0x000fe80003800200 */
[----:B------:R-:W-:-:S04]  /*0200*/  IMAD.IADD R3, R3, 0x1, R8 ;  /* 0x0000000103037824 */ /* 0x000fc800078e0208 */
[----:B------:R-:W-:-:S05]  /*0210*/  IMAD R3, R0, -0xe00, R3 ;  /* 0xfffff20000037824 */ /* 0x000fca00078e0203 */
[C---:B------:R-:W-:Y:S02]  /*0220*/  ISETP.GE.U32.AND P0, PT, R3.reuse, 0x1e00, PT ;  /* 0x00001e000300780c */ /* 0x040fe40003f06070 */
[----:B------:R-:W-:-:S04]  /*0230*/  LEA.HI R4, R3, 0x1, RZ, 0x17 ;  /* 0x0000000103047811 */ /* 0x000fc800078fb8ff */
[----:B------:R-:W-:-:S07]  /*0240*/  LOP3.LUT R6, R4, 0xf, RZ, 0xc0, !PT ;  /* 0x0000000f04067812 */ /* 0x000fce00078ec0ff */
[----:B------:R-:W-:Y:S05]  /*0250*/  @!P0 BRA `(.L_x_464) ;  /* 0x0000000400b08947 */ /* 0x000fea0003800000 */
[----:B------:R-:W0:Y:S01]  /*0260*/  LDC.64 R12, c[0x0][0x380] ;  /* 0x0000e000ff0c7b82 */ /* 0x000e220000000a00 */
[----:B------:R-:W-:Y:S01]  /*0270*/  LOP3.LUT R2, R4, 0xfffff0, RZ, 0xc0, !PT ;  /* 0x00fffff004027812 */ /* 0x000fe200078ec0ff */
[----:B------:R-:W-:Y:S01]  /*0280*/  BSSY.RECONVERGENT B3, `(.L_x_465) ;  /* 0x0000068000037945 */ /* 0x000fe20003800200 */
[----:B------:R-:W-:Y:S01]  /*0290*/  LOP3.LUT R8, R7, 0x1000, RZ, 0xfc, !PT ;  /* 0x0000100007087812 */ /* 0x000fe200078efcff */
[----:B------:R-:W-:Y:S02]  /*02a0*/  IMAD R7, R0, 0xe00, R7 ;  /* 0x00000e0000077824 */ /* 0x000fe400078e0207 */
[----:B------:R-:W-:-:S07]  /*02b0*/  IMAD.MOV R2, RZ, RZ, -R2 ;  /* 0x000000ffff027224 */ /* 0x000fce00078e0a02 */
.L_x_466:
[C---:B------:R-:W-:Y:S02]  /*02c0*/  VIADD R27, R7.reuse, 0x200 ;  /* 0x00000200071b7836 */ /* 0x040fe40000000000 */
[----:B0-----:R-:W-:-:S04]  /*02d0*/  IMAD.WIDE.U32 R14, R7, 0x60, R12 ;  /* 0x00000060070e7825 */ /* 0x001fc800078e000c */
[----:B------:R-:W-:Y:S01]  /*02e0*/  IMAD.WIDE.U32 R26, R27, 0x60, R12 ;  /* 0x000000601b1a7825 */ /* 0x000fe200078e000c */
[----:B------:R0:W2:Y:S04]  /*02f0*/  LDG.E R3, desc[UR6][R14.64+0x50] ;  /* 0x000050060e037981 */ /* 0x0000a8000c1e1900 */
[----:B------:R-:W3:Y:S01]  /*0300*/  LDG.E R17, desc[UR6][R26.64+0x50] ;  /* 0x000050061a117981 */ /* 0x000ee2000c1e1900 */
[----:B------:R-:W-:-:S04]  /*0310*/  VIADD R19, R7, 0x400 ;  /* 0x0000040007137836 */ /* 0x000fc80000000000 */
[----:B------:R-:W-:-:S05]  /*0320*/  IMAD.WIDE.U32 R18, R19, 0x60, R12 ;  /* 0x0000006013127825 */ /* 0x000fca00078e000c */
[----:B------:R1:W4:Y:S01]  /*0330*/  LDG.E R16, desc[UR6][R18.64+0x50] ;  /* 0x0000500612107981 */ /* 0x000322000c1e1900 */
[C---:B------:R-:W-:Y:S02]  /*0340*/  VIADD R11, R7.reuse, 0x600 ;  /* 0x00000600070b7836 */ /* 0x040fe40000000000 */
[----:B------:R-:W-:Y:S02]  /*0350*/  VIADD R21, R7, 0x800 ;  /* 0x0000080007157836 */ /* 0x000fe40000000000 */
[----:B------:R-:W-:-:S04]  /*0360*/  IMAD.WIDE.U32 R10, R11, 0x60, R12 ;  /* 0x000000600b0a7825 */ /* 0x000fc800078e000c */
[C---:B------:R-:W-:Y:S02]  /*0370*/  VIADD R23, R7.reuse, 0xc00 ;  /* 0x00000c0007177836 */ /* 0x040fe40000000000 */
[----:B------:R-:W-:Y:S01]  /*0380*/  VIADD R9, R7, 0xa00 ;  /* 0x00000a0007097836 */ /* 0x000fe20000000000 */
[----:B------:R5:W4:Y:S01]  /*0390*/  LDG.E R10, desc[UR6][R10.64+0x50] ;  /* 0x000050060a0a7981 */ /* 0x000b22000c1e1900 */
[----:B------:R-:W-:-:S04]  /*03a0*/  IMAD.WIDE.U32 R20, R21, 0x60, R12 ;  /* 0x0000006015147825 */ /* 0x000fc800078e000c */
[----:B0-----:R-:W-:-:S04]  /*03b0*/  IMAD.WIDE.U32 R14, R23, 0x60, R12 ;  /* 0x00000060170e7825 */ /* 0x001fc800078e000c */
[--C-:B-1----:R-:W-:Y:S01]  /*03c0*/  IMAD.WIDE.U32 R18, R9, 0x60, R12.reuse ;  /* 0x0000006009127825 */ /* 0x102fe200078e000c */
[----:B------:R-:W4:Y:S03]  /*03d0*/  LDG.E R24, desc[UR6][R14.64+0x50] ;  /* 0x000050060e187981 */ /* 0x000f26000c1e1900 */
[C---:B------:R-:W-:Y:S01]  /*03e0*/  VIADD R27, R7.reuse, 0xe00 ;  /* 0x00000e00071b7836 */ /* 0x040fe20000000000 */
[----:B------:R0:W4:Y:S01]  /*03f0*/  LDG.E R9, desc[UR6][R20.64+0x50] ;  /* 0x0000500614097981 */ /* 0x000122000c1e1900 */
[----:B-----5:R-:W-:Y:S02]  /*0400*/  VIADD R11, R7, 0x1200 ;  /* 0x00001200070b7836 */ /* 0x020fe40000000000 */
[----:B------:R-:W-:Y:S01]  /*0410*/  IMAD.WIDE.U32 R26, R27, 0x60, R12 ;  /* 0x000000601b1a7825 */ /* 0x000fe200078e000c */
[----:B------:R1:W5:Y:S05]  /*0420*/  LDG.E R23, desc[UR6][R18.64+0x50] ;  /* 0x0000500612177981 */ /* 0x00036a000c1e1900 */
[----:B------:R-:W5:Y:S01]  /*0430*/  LDG.E R26, desc[UR6][R26.64+0x50] ;  /* 0x000050061a1a7981 */ /* 0x000f62000c1e1900 */
[----:B0-----:R-:W-:-:S02]  /*0440*/  VIADD R21, R7, 0x1400 ;  /* 0x0000140007157836 */ /* 0x001fc40000000000 */
[----:B-1----:R-:W-:-:S04]  /*0450*/  IMAD.WIDE.U32 R18, R11, 0x60, R12 ;  /* 0x000000600b127825 */ /* 0x002fc800078e000c */
[----:B------:R-:W-:Y:S01]  /*0460*/  IMAD.WIDE.U32 R20, R21, 0x60, R12 ;  /* 0x0000006015147825 */ /* 0x000fe200078e000c */
[----:B------:R0:W5:Y:S04]  /*0470*/  LDG.E R11, desc[UR6][R18.64+0x50] ;  /* 0x00005006120b7981 */ /* 0x000168000c1e1900 */
[----:B------:R1:W5:Y:S01]  /*0480*/  LDG.E R27, desc[UR6][R20.64+0x50] ;  /* 0x00005006141b7981 */ /* 0x000362000c1e1900 */
[C---:B0-----:R-:W-:Y:S02]  /*0490*/  VIADD R19, R7.reuse, 0x1a00 ;  /* 0x00001a0007137836 */ /* 0x041fe40000000000 */
[----:B-1----:R-:W-:-:S04]  /*04a0*/  VIADD R21, R7, 0x1e00 ;  /* 0x00001e0007157836 */ /* 0x002fc80000000000 */
[----:B------:R-:W-:-:S06]  /*04b0*/  IMAD.WIDE.U32 R20, R21, 0x60, R12 ;  /* 0x0000006015147825 */ /* 0x000fcc00078e000c */
[----:B------:R-:W5:Y:S01]  /*04c0*/  LDG.E R20, desc[UR6][R20.64+0x50] ;  /* 0x0000500614147981 */ /* 0x000f62000c1e1900 */
[----:B--2---:R-:W-:Y:S01]  /*04d0*/  ISETP.NE.AND P0, PT, R3, UR5, PT ;  /* 0x0000000503007c0c */ /* 0x004fe2000bf05270 */
[----:B------:R-:W-:Y:S01]  /*04e0*/  VIADD R3, R7, 0x1000 ;  /* 0x0000100007037836 */ /* 0x000fe20000000000 */
[----:B---3--:R-:W-:Y:S02]  /*04f0*/  ISETP.NE.AND P1, PT, R17, UR5, PT ;  /* 0x0000000511007c0c */ /* 0x008fe4000bf25270 */
[----:B------:R-:W-:Y:S02]  /*0500*/  SEL R29, RZ, 0x1, P0 ;  /* 0x00000001ff1d7807 */ /* 0x000fe40000000000 */
[----:B------:R-:W-:Y:S01]  /*0510*/  SEL R17, RZ, 0x1, P1 ;  /* 0x00000001ff117807 */ /* 0x000fe20000800000 */
[----:B------:R-:W-:-:S03]  /*0520*/  IMAD.WIDE.U32 R14, R3, 0x60, R12 ;  /* 0x00000060030e7825 */ /* 0x000fc600078e000c */
[----:B------:R-:W-:Y:S01]  /*0530*/  IADD3 R22, P3, P2, R17, R22, R29 ;  /* 0x0000001611167210 */ /* 0x000fe20007a7e01d */
[----:B------:R-:W-:Y:S01]  /*0540*/  VIADD R17, R7, 0x1600 ;  /* 0x0000160007117836 */ /* 0x000fe20000000000 */
[----:B------:R0:W2:Y:S01]  /*0550*/  LDG.E R3, desc[UR6][R14.64+0x50] ;  /* 0x000050060e037981 */ /* 0x0000a2000c1e1900 */
[----:B----4-:R-:W-:Y:S02]  /*0560*/  ISETP.NE.AND P1, PT, R16, UR5, PT ;  /* 0x0000000510007c0c */ /* 0x010fe4000bf25270 */
[----:B0-----:R-:W-:-:S04]  /*0570*/  IMAD.WIDE.U32 R14, R17, 0x60, R12 ;  /* 0x00000060110e7825 */ /* 0x001fc800078e000c */
[----:B------:R-:W-:Y:S01]  /*0580*/  VIADD R17, R7, 0x1800 ;  /* 0x0000180007117836 */ /* 0x000fe20000000000 */
[----:B------:R0:W3:Y:S03]  /*0590*/  LDG.E R29, desc[UR6][R14.64+0x50] ;  /* 0x000050060e1d7981 */ /* 0x0000e6000c1e1900 */
[----:B0-----:R-:W-:-:S04]  /*05a0*/  IMAD.WIDE.U32 R14, R17, 0x60, R12 ;  /* 0x00000060110e7825 */ /* 0x001fc800078e000c */
[--C-:B------:R-:W-:Y:S02]  /*05b0*/  IMAD.WIDE.U32 R16, R19, 0x60, R12.reuse ;  /* 0x0000006013107825 */ /* 0x100fe400078e000c */
[----:B------:R0:W4:Y:S02]  /*05c0*/  LDG.E R14, desc[UR6][R14.64+0x50] ;  /* 0x000050060e0e7981 */ /* 0x000124000c1e1900 */
[----:B------:R-:W-:Y:S02]  /*05d0*/  VIADD R19, R7, 0x1c00 ;  /* 0x00001c0007137836 */ /* 0x000fe40000000000 */
[----:B------:R-:W4:Y:S02]  /*05e0*/  LDG.E R16, desc[UR6][R16.64+0x50] ;  /* 0x0000500610107981 */ /* 0x000f24000c1e1900 */
[----:B------:R-:W-:-:S06]  /*05f0*/  IMAD.WIDE.U32 R18, R19, 0x60, R12 ;  /* 0x0000006013127825 */ /* 0x000fcc00078e000c */
[----:B------:R-:W4:Y:S01]  /*0600*/  LDG.E R18, desc[UR6][R18.64+0x50] ;  /* 0x0000500612127981 */ /* 0x000f22000c1e1900 */
[----:B------:R-:W-:Y:S02]  /*0610*/  ISETP.NE.AND P4, PT, R10, UR5, PT ;  /* 0x000000050a007c0c */ /* 0x000fe4000bf85270 */
[----:B------:R-:W-:Y:S02]  /*0620*/  ISETP.NE.AND P0, PT, R9, UR5, PT ;  /* 0x0000000509007c0c */ /* 0x000fe4000bf05270 */
[----:B------:R-:W-:Y:S02]  /*0630*/  SEL R10, RZ, 0x1, P1 ;  /* 0x00000001ff0a7807 */ /* 0x000fe40000800000 */
[----:B------:R-:W-:Y:S02]  /*0640*/  SEL R9, RZ, 0x1, P4 ;  /* 0x00000001ff097807 */ /* 0x000fe40002000000 */
[----:B-----5:R-:W-:Y:S02]  /*0650*/  ISETP.NE.AND P5, PT, R23, UR5, PT ;  /* 0x0000000517007c0c */ /* 0x020fe4000bfa5270 */
[----:B0-----:R-:W-:-:S02]  /*0660*/  IADD3 R15, P4, P6, R9, R22, R10 ;  /* 0x00000016090f7210 */ /* 0x001fc40007e9e00a */
[----:B------:R-:W-:Y:S02]  /*0670*/  ISETP.NE.AND P1, PT, R24, UR5, PT ;  /* 0x0000000518007c0c */ /* 0x000fe4000bf25270 */
[----:B------:R-:W-:Y:S02]  /*0680*/  SEL R22, RZ, 0x1, P0 ;  /* 0x00000001ff167807 */ /* 0x000fe40000000000 */
[----:B------:R-:W-:Y:S02]  /*0690*/  SEL R9, RZ, 0x1, P5 ;  /* 0x00000001ff097807 */ /* 0x000fe40002800000 */
[----:B------:R-:W-:Y:S02]  /*06a0*/  ISETP.NE.AND P5, PT, R26, UR5, PT ;  /* 0x000000051a007c0c */ /* 0x000fe4000bfa5270 */
[----:B------:R-:W-:Y:S02]  /*06b0*/  SEL R10, RZ, 0x1, P1 ;  /* 0x00000001ff0a7807 */ /* 0x000fe40000800000 */
[----:B------:R-:W-:-:S02]  /*06c0*/  IADD3.X R25, PT, PT, RZ, R25, RZ, P3, P2 ;  /* 0x00000019ff197210 */ /* 0x000fc40001fe44ff */
[----:B------:R-:W-:Y:S02]  /*06d0*/  IADD3 R9, P1, P0, R9, R15, R22 ;  /* 0x0000000f09097210 */ /* 0x000fe4000783e016 */
[----:B------:R-:W-:Y:S02]  /*06e0*/  SEL R15, RZ, 0x1, P5 ;  /* 0x00000001ff0f7807 */ /* 0x000fe40002800000 */
[----:B------:R-:W-:Y:S02]  /*06f0*/  IADD3.X R25, PT, PT, RZ, R25, RZ, P4, P6 ;  /* 0x00000019ff197210 */ /* 0x000fe400027ec4ff */
[----:B------:R-:W-:Y:S02]  /*0700*/  ISETP.NE.AND P6, PT, R11, UR5, PT ;  /* 0x000000050b007c0c */ /* 0x000fe4000bfc5270 */
[----:B------:R-:W-:Y:S02]  /*0710*/  IADD3 R15, P3, P2, R15, R9, R10 ;  /* 0x000000090f0f7210 */ /* 0x000fe40007a7e00a */
[----:B------:R-:W-:-:S02]  /*0720*/  ISETP.NE.AND P4, PT, R27, UR5, PT ;  /* 0x000000051b007c0c */ /* 0x000fc4000bf85270 */
[----:B------:R-:W-:Y:S02]  /*0730*/  SEL R9, RZ, 0x1, P6 ;  /* 0x00000001ff097807 */ /* 0x000fe40003000000 */
[----:B------:R-:W-:Y:S01]  /*0740*/  IADD3.X R25, PT, PT, RZ, R25, RZ, P1, P0 ;  /* 0x00000019ff197210 */ /* 0x000fe20000fe04ff */
[----:B------:R-:W-:-:S03]  /*0750*/  VIADD R2, R2, 0x10 ;  /* 0x0000001002027836 */ /* 0x000fc60000000000 */
[----:B------:R-:W-:Y:S02]  /*0760*/  IADD3.X R25, PT, PT, RZ, R25, RZ, P3, P2 ;  /* 0x00000019ff197210 */ /* 0x000fe40001fe44ff */
[----:B------:R-:W-:-:S04]  /*0770*/  ISETP.NE.AND P2, PT, R20, UR5, PT ;  /* 0x0000000514007c0c */ /* 0x000fc8000bf45270 */
[----:B------:R-:W-:Y:S01]  /*0780*/  SEL R22, RZ, 0x1, P2 ;  /* 0x00000001ff167807 */ /* 0x000fe20001000000 */
[----:B------:R-:W-:Y:S02]  /*0790*/  VIADD R8, R8, 0x2000 ;  /* 0x0000200008087836 */ /* 0x000fe40000000000 */
[----:B------:R-:W-:Y:S01]  /*07a0*/  VIADD R7, R7, 0x2000 ;  /* 0x0000200007077836 */ /* 0x000fe20000000000 */
[----:B--2---:R-:W-:-:S04]  /*07b0*/  ISETP.NE.AND P5, PT, R3, UR5, PT ;  /* 0x0000000503007c0c */ /* 0x004fc8000bfa5270 */
[----:B------:R-:W-:Y:S02]  /*07c0*/  SEL R10, RZ, 0x1, P5 ;  /* 0x00000001ff0a7807 */ /* 0x000fe40002800000 */
[----:B---3--:R-:W-:-:S04]  /*07d0*/  ISETP.NE.AND P5, PT, R29, UR5, PT ;  /* 0x000000051d007c0c */ /* 0x008fc8000bfa5270 */
[----:B------:R-:W-:Y:S02]  /*07e0*/  SEL R3, RZ, 0x1, P5 ;  /* 0x00000001ff037807 */ /* 0x000fe40002800000 */
[----:B----4-:R-:W-:Y:S02]  /*07f0*/  ISETP.NE.AND P6, PT, R14, UR5, PT ;  /* 0x000000050e007c0c */ /* 0x010fe4000bfc5270 */
[----:B------:R-:W-:Y:S02]  /*0800*/  SEL R14, RZ, 0x1, P4 ;  /* 0x00000001ff0e7807 */ /* 0x000fe40002000000 */
[----:B------:R-:W-:Y:S02]  /*0810*/  IADD3 R9, P4, P5, R9, R15, R10 ;  /* 0x0000000f09097210 */ /* 0x000fe40007d9e00a */
[----:B------:R-:W-:Y:S02]  /*0820*/  ISETP.NE.AND P0, PT, R16, UR5, PT ;  /* 0x0000000510007c0c */ /* 0x000fe4000bf05270 */
[----:B------:R-:W-:-:S02]  /*0830*/  SEL R10, RZ, 0x1, P6 ;  /* 0x00000001ff0a7807 */ /* 0x000fc40003000000 */
[----:B------:R-:W-:Y:S02]  /*0840*/  IADD3 R3, P1, P6, R3, R9, R14 ;  /* 0x0000000903037210 */ /* 0x000fe40007e3e00e */
[----:B------:R-:W-:Y:S02]  /*0850*/  SEL R9, RZ, 0x1, P0 ;  /* 0x00000001ff097807 */ /* 0x000fe40000000000 */
[----:B------:R-:W-:Y:S02]  /*0860*/  ISETP.NE.AND P0, PT, R18, UR5, PT ;  /* 0x0000000512007c0c */ /* 0x000fe4000bf05270 */
[----:B------:R-:W-:Y:S02]  /*0870*/  IADD3.X R25, PT, PT, RZ, R25, RZ, P4, P5 ;  /* 0x00000019ff197210 */ /* 0x000fe400027ea4ff */
[----:B------:R-:W-:Y:S02]  /*0880*/  IADD3 R9, P3, P4, R9, R3, R10 ;  /* 0x0000000309097210 */ /* 0x000fe40007c7e00a */
[----:B------:R-:W-:-:S02]  /*0890*/  SEL R3, RZ, 0x1, P0 ;  /* 0x00000001ff037807 */ /* 0x000fc40000000000 */
[----:B------:R-:W-:Y:S02]  /*08a0*/  ISETP.NE.AND P0, PT, R2, RZ, PT ;  /* 0x000000ff0200720c */ /* 0x000fe40003f05270 */
[----:B------:R-:W-:Y:S02]  /*08b0*/  IADD3.X R25, PT, PT, RZ, R25, RZ, P1, P6 ;  /* 0x00000019ff197210 */ /* 0x000fe40000fec4ff */
[----:B------:R-:W-:Y:S02]  /*08c0*/  IADD3 R22, P1, P2, R22, R9, R3 ;  /* 0x0000000916167210 */ /* 0x000fe40007a3e003 */
[----:B------:R-:W-:-:S04]  /*08d0*/  IADD3.X R25, PT, PT, RZ, R25, RZ, P3, P4 ;  /* 0x00000019ff197210 */ /* 0x000fc80001fe84ff */
[----:B------:R-:W-:-:S03]  /*08e0*/  IADD3.X R25, PT, PT, RZ, R25, RZ, P1, P2 ;  /* 0x00000019ff197210 */ /* 0x000fc60000fe44ff */
[----:B------:R-:W-:Y:S05]  /*08f0*/  @P0 BRA `(.L_x_466) ;  /* 0xfffffff800700947 */ /* 0x000fea000383ffff */
[----:B------:R-:W-:Y:S05]  /*0900*/  BSYNC.RECONVERGENT B3 ;  /* 0x0000000000037941 */ /* 0x000fea0003800200 */
.L_x_465:
[----:B------:R-:W-:-:S07]  /*0910*/  VIADD R7, R8, 0xfffff000 ;  /* 0xfffff00008077836 */ /* 0x000fce0000000000 */
.L_x_464:
[----:B------:R-:W-:Y:S05]  /*0920*/  BSYNC.RECONVERGENT B2 ;  /* 0x0000000000027941 */ /* 0x000fea0003800200 */
.L_x_463:
[----:B------:R-:W-:-:S13]  /*0930*/  ISETP.NE.AND P0, PT, R6, RZ, PT ;  /* 0x000000ff0600720c */ /* 0x000fda0003f05270 */
[----:B------:R-:W-:Y:S05]  /*0940*/  @!P0 BRA `(.L_x_462) ;  /* 0x0000000400a88947 */ /* 0x000fea0003800000 */
[----:B------:R-:W-:Y:S01]  /*0950*/  ISETP.GE.U32.AND P1, PT, R6, 0x8, PT ;  /* 0x000000080600780c */ /* 0x000fe20003f26070 */
[----:B------:R-:W-:Y:S01]  /*0960*/  BSSY.RECONVERGENT B2, `(.L_x_467) ;  /* 0x0000037000027945 */ /* 0x000fe20003800200 */
[----:B------:R-:W-:-:S04]  /*0970*/  LOP3.LUT R20, R4, 0x7, RZ, 0xc0, !PT ;  /* 0x0000000704147812 */ /* 0x000fc800078ec0ff */
[----:B------:R-:W-:-:S07]  /*0980*/  ISETP.NE.AND P0, PT, R20, RZ, PT ;  /* 0x000000ff1400720c */ /* 0x000fce0003f05270 */
[----:B------:R-:W-:Y:S06]  /*0990*/  @!P1 BRA `(.L_x_468) ;  /* 0x0000000000cc9947 */ /* 0x000fec0003800000 */
[----:B------:R-:W0:Y:S01]  /*09a0*/  LDC.64 R2, c[0x0][0x380] ;  /* 0x0000e000ff027b82 */ /* 0x000e220000000a00 */
[----:B------:R-:W-:Y:S01]  /*09b0*/  IMAD R17, R0, 0xe00, R7 ;  /* 0x00000e0000117824 */ /* 0x000fe200078e0207 */
[----:B------:R-:W1:Y:S03]  /*09c0*/  LDCU UR4, c[0x0][0x388] ;  /* 0x00007100ff0477ac */ /* 0x000e660008000800 */
[C---:B------:R-:W-:Y:S02]  /*09d0*/  VIADD R15, R17.reuse, 0x200 ;  /* 0x00000200110f7836 */ /* 0x040fe40000000000 */
[C---:B------:R-:W-:Y:S02]  /*09e0*/  VIADD R27, R17.reuse, 0x400 ;  /* 0x00000400111b7836 */ /* 0x040fe40000000000 */
[C---:B------:R-:W-:Y:S02]  /*09f0*/  VIADD R9, R17.reuse, 0x600 ;  /* 0x0000060011097836 */ /* 0x040fe40000000000 */
[----:B------:R-:W-:-:S02]  /*0a00*/  VIADD R11, R17, 0x800 ;  /* 0x00000800110b7836 */ /* 0x000fc40000000000 */
[C---:B------:R-:W-:Y:S02]  /*0a10*/  VIADD R13, R17.reuse, 0xa00 ;  /* 0x00000a00110d7836 */ /* 0x040fe40000000000 */
[C---:B------:R-:W-:Y:S02]  /*0a20*/  VIADD R21, R17.reuse, 0xc00 ;  /* 0x00000c0011157836 */ /* 0x040fe40000000000 */
[----:B0-----:R-:W-:-:S04]  /*0a30*/  IMAD.WIDE.U32 R18, R17, 0x60, R2 ;  /* 0x0000006011127825 */ /* 0x001fc800078e0002 */
[--C-:B------:R-:W-:Y:S01]  /*0a40*/  IMAD.WIDE.U32 R14, R15, 0x60, R2.reuse ;  /* 0x000000600f0e7825 */ /* 0x100fe200078e0002 */
[----:B------:R-:W1:Y:S03]  /*0a50*/  LDG.E R6, desc[UR6][R18.64+0x50] ;  /* 0x0000500612067981 */ /* 0x000e66000c1e1900 */
[--C-:B------:R-:W-:Y:S01]  /*0a60*/  IMAD.WIDE.U32 R26, R27, 0x60, R2.reuse ;  /* 0x000000601b1a7825 */ /* 0x100fe200078e0002 */
[----:B------:R0:W2:Y:S03]  /*0a70*/  LDG.E R16, desc[UR6][R14.64+0x50] ;  /* 0x000050060e107981 */ /* 0x0000a6000c1e1900 */
[--C-:B------:R-:W-:Y:S02]  /*0a80*/  IMAD.WIDE.U32 R8, R9, 0x60, R2.reuse ;  /* 0x0000006009087825 */ /* 0x100fe400078e0002 */
[----:B------:R-:W3:Y:S02]  /*0a90*/  LDG.E R26, desc[UR6][R26.64+0x50] ;  /* 0x000050061a1a7981 */ /* 0x000ee4000c1e1900 */
[----:B------:R-:W-:-:S02]  /*0aa0*/  IMAD.WIDE.U32 R10, R11, 0x60, R2 ;  /* 0x000000600b0a7825 */ /* 0x000fc400078e0002 */
[----:B------:R4:W5:Y:S02]  /*0ab0*/  LDG.E R8, desc[UR6][R8.64+0x50] ;  /* 0x0000500608087981 */ /* 0x000964000c1e1900 */
[--C-:B------:R-:W-:Y:S02]  /*0ac0*/  IMAD.WIDE.U32 R12, R13, 0x60, R2.reuse ;  /* 0x000000600d0c7825 */ /* 0x100fe400078e0002 */
[----:B------:R-:W5:Y:S02]  /*0ad0*/  LDG.E R10, desc[UR6][R10.64+0x50] ;  /* 0x000050060a0a7981 */ /* 0x000f64000c1e1900 */
[----:B------:R-:W-:Y:S02]  /*0ae0*/  VIADD R17, R17, 0xe00 ;  /* 0x00000e0011117836 */ /* 0x000fe40000000000 */
[--C-:B0-----:R-:W-:Y:S01]  /*0af0*/  IMAD.WIDE.U32 R14, R21, 0x60, R2.reuse ;  /* 0x00000060150e7825 */ /* 0x101fe200078e0002 */
[----:B------:R-:W5:Y:S03]  /*0b00*/  LDG.E R12, desc[UR6][R12.64+0x50] ;  /* 0x000050060c0c7981 */ /* 0x000f66000c1e1900 */
[----:B------:R-:W-:-:S02]  /*0b10*/  IMAD.WIDE.U32 R2, R17, 0x60, R2 ;  /* 0x0000006011027825 */ /* 0x000fc400078e0002 */
[----:B------:R-:W5:Y:S04]  /*0b20*/  LDG.E R14, desc[UR6][R14.64+0x50] ;  /* 0x000050060e0e7981 */ /* 0x000f68000c1e1900 */
[----:B------:R0:W5:Y:S01]  /*0b30*/  LDG.E R2, desc[UR6][R2.64+0x50] ;  /* 0x0000500602027981 */ /* 0x000162000c1e1900 */
[----:B------:R-:W-:Y:S01]  /*0b40*/  VIADD R7, R7, 0x1000 ;  /* 0x0000100007077836 */ /* 0x000fe20000000000 */
[----:B-1----:R-:W-:Y:S02]  /*0b50*/  ISETP.NE.AND P1, PT, R6, UR4, PT ;  /* 0x0000000406007c0c */ /* 0x002fe4000bf25270 */
[----:B--2---:R-:W-:Y:S02]  /*0b60*/  ISETP.NE.AND P2, PT, R16, UR4, PT ;  /* 0x0000000410007c0c */ /* 0x004fe4000bf45270 */
[----:B------:R-:W-:-:S02]  /*0b70*/  SEL R6, RZ, 0x1, P1 ;  /* 0x00000001ff067807 */ /* 0x000fc40000800000 */
[----:B----4-:R-:W-:Y:S02]  /*0b80*/  SEL R9, RZ, 0x1, P2 ;  /* 0x00000001ff097807 */ /* 0x010fe40001000000 */
[----:B---3--:R-:W-:Y:S02]  /*0b90*/  ISETP.NE.AND P1, PT, R26, UR4, PT ;  /* 0x000000041a007c0c */ /* 0x008fe4000bf25270 */
[----:B-----5:R-:W-:Y:S02]  /*0ba0*/  ISETP.NE.AND P2, PT, R8, UR4, PT ;  /* 0x0000000408007c0c */ /* 0x020fe4000bf45270 */
[----:B------:R-:W-:Y:S02]  /*0bb0*/  IADD3 R22, P5, P6, R9, R22, R6 ;  /* 0x0000001609167210 */ /* 0x000fe40007ebe006 */
[----:B------:R-:W-:Y:S02]  /*0bc0*/  SEL R9, RZ, 0x1, P1 ;  /* 0x00000001ff097807 */ /* 0x000fe40000800000 */
[----:B------:R-:W-:-:S02]  /*0bd0*/  SEL R8, RZ, 0x1, P2 ;  /* 0x00000001ff087807 */ /* 0x000fc40001000000 */
[----:B------:R-:W-:Y:S02]  /*0be0*/  ISETP.NE.AND P3, PT, R10, UR4, PT ;  /* 0x000000040a007c0c */ /* 0x000fe4000bf65270 */
[----:B------:R-:W-:Y:S02]  /*0bf0*/  ISETP.NE.AND P4, PT, R12, UR4, PT ;  /* 0x000000040c007c0c */ /* 0x000fe4000bf85270 */
[----:B------:R-:W-:Y:S02]  /*0c00*/  IADD3 R8, P1, P2, R8, R22, R9 ;  /* 0x0000001608087210 */ /* 0x000fe40007a3e009 */
[----:B------:R-:W-:Y:S02]  /*0c10*/  SEL R6, RZ, 0x1, P3 ;  /* 0x00000001ff067807 */ /* 0x000fe40001800000 */
[----:B0-----:R-:W-:Y:S02]  /*0c20*/  SEL R3, RZ, 0x1, P4 ;  /* 0x00000001ff037807 */ /* 0x001fe40002000000 */
[----:B------:R-:W-:-:S02]  /*0c30*/  ISETP.NE.AND P4, PT, R14, UR4, PT ;  /* 0x000000040e007c0c */ /* 0x000fc4000bf85270 */
[----:B------:R-:W-:Y:S02]  /*0c40*/  ISETP.NE.AND P3, PT, R2, UR4, PT ;  /* 0x0000000402007c0c */ /* 0x000fe4000bf65270 */
[----:B------:R-:W-:Y:S02]  /*0c50*/  IADD3.X R25, PT, PT, RZ, R25, RZ, P5, P6 ;  /* 0x00000019ff197210 */ /* 0x000fe40002fec4ff */
[----:B------:R-:W-:Y:S02]  /*0c60*/  IADD3 R2, P5, P6, R3, R8, R6 ;  /* 0x0000000803027210 */ /* 0x000fe40007ebe006 */
[----:B------:R-:W-:Y:S02]  /*0c70*/  SEL R3, RZ, 0x1, P4 ;  /* 0x00000001ff037807 */ /* 0x000fe40002000000 */
[----:B------:R-:W-:Y:S02]  /*0c80*/  SEL R22, RZ, 0x1, P3 ;  /* 0x00000001ff167807 */ /* 0x000fe40001800000 */
[----:B------:R-:W-:-:S02]  /*0c90*/  IADD3.X R25, PT, PT, RZ, R25, RZ, P1, P2 ;  /* 0x00000019ff197210 */ /* 0x000fc40000fe44ff */
[----:B------:R-:W-:Y:S02]  /*0ca0*/  IADD3 R22, P1, P2, R22, R2, R3 ;  /* 0x0000000216167210 */ /* 0x000fe40007a3e003 */
[----:B------:R-:W-:-:S04]  /*0cb0*/  IADD3.X R25, PT, PT, RZ, R25, RZ, P5, P6 ;  /* 0x00000019ff197210 */ /* 0x000fc80002fec4ff */
[----:B------:R-:W-:-:S07]  /*0cc0*/  IADD3.X R25, PT, PT, RZ, R25, RZ, P1, P2 ;  /* 0x00000019ff197210 */ /* 0x000fce0000fe44ff */
.L_x_468:
[----:B------:R-:W-:Y:S05]  /*0cd0*/  BSYNC.RECONVERGENT B2 ;  /* 0x0000000000027941 */ /* 0x000fea0003800200 */
.L_x_467:
        /* <DEDUP_REMOVED lines=12> */
[----:B0-----:R-:W-:-:S04]  /*0da0*/  IMAD.WIDE.U32 R8, R9, 0x60, R2 ;  /* 0x0000006009087825 */ /* 0x001fc800078e0002 */
[--C-:B------:R-:W-:Y:S02]  /*0db0*/  IMAD.WIDE.U32 R10, R11, 0x60, R2.reuse ;  /* 0x000000600b0a7825 */ /* 0x100fe400078e0002 */
[----:B------:R-:W1:Y:S02]  /*0dc0*/  LDG.E R8, desc[UR6][R8.64+0x50] ;  /* 0x0000500608087981 */ /* 0x000e64000c1e1900 */
[--C-:B------:R-:W-:Y:S02]  /*0dd0*/  IMAD.WIDE.U32 R12, R13, 0x60, R2.reuse ;  /* 0x000000600d0c7825 */ /* 0x100fe400078e0002 */
[----:B------:R-:W2:Y:S02]  /*0de0*/  LDG.E R10, desc[UR6][R10.64+0x50] ;  /* 0x000050060a0a7981 */ /* 0x000ea4000c1e1900 */
[----:B------:R-:W-:Y:S02]  /*0df0*/  IMAD.WIDE.U32 R2, R15, 0x60, R2 ;  /* 0x000000600f027825 */ /* 0x000fe400078e0002 */
[----:B------:R-:W3:Y:S04]  /*0e00*/  LDG.E R12, desc[UR6][R12.64+0x50] ;  /* 0x000050060c0c7981 */ /* 0x000ee8000c1e1900 */
[----:B------:R-:W4:Y:S01]  /*0e10*/  LDG.E R2, desc[UR6][R2.64+0x50] ;  /* 0x0000500602027981 */ /* 0x000f22000c1e1900 */
[----:B------:R-:W-:Y:S01]  /*0e20*/  VIADD R7, R7, 0x800 ;  /* 0x0000080007077836 */ /* 0x000fe20000000000 */
[----:B-1----:R-:W-:-:S02]  /*0e30*/  ISETP.NE.AND P1, PT, R8, UR4, PT ;  /* 0x0000000408007c0c */ /* 0x002fc4000bf25270 */
[----:B--2---:R-:W-:Y:S02]  /*0e40*/  ISETP.NE.AND P2, PT, R10, UR4, PT ;  /* 0x000000040a007c0c */ /* 0x004fe4000bf45270 */
[----:B------:R-:W-:Y:S02]  /*0e50*/  SEL R15, RZ, 0x1, P1 ;  /* 0x00000001ff0f7807 */ /* 0x000fe40000800000 */
[----:B---3--:R-:W-:Y:S02]  /*0e60*/  ISETP.NE.AND P3, PT, R12, UR4, PT ;  /* 0x000000040c007c0c */ /* 0x008fe4000bf65270 */
[----:B------:R-:W-:Y:S02]  /*0e70*/  SEL R6, RZ, 0x1, P2 ;  /* 0x00000001ff067807 */ /* 0x000fe40001000000 */
[----:B----4-:R-:W-:Y:S02]  /*0e80*/  ISETP.NE.AND P4, PT, R2, UR4, PT ;  /* 0x0000000402007c0c */ /* 0x010fe4000bf85270 */
[----:B------:R-:W-:-:S02]  /*0e90*/  SEL R9, RZ, 0x1, P3 ;  /* 0x00000001ff097807 */ /* 0x000fc40001800000 */
[----:B------:R-:W-:Y:S02]  /*0ea0*/  SEL R8, RZ, 0x1, P4 ;  /* 0x00000001ff087807 */ /* 0x000fe40002000000 */
[----:B------:R-:W-:-:S04]  /*0eb0*/  IADD3 R6, P1, P2, R6, R22, R15 ;  /* 0x0000001606067210 */ /* 0x000fc80007a3e00f */
[----:B------:R-:W-:Y:S02]  /*0ec0*/  IADD3 R22, P3, P4, R8, R6, R9 ;  /* 0x0000000608167210 */ /* 0x000fe40007c7e009 */
[----:B------:R-:W-:-:S04]  /*0ed0*/  IADD3.X R25, PT, PT, RZ, R25, RZ, P1, P2 ;  /* 0x00000019ff197210 */ /* 0x000fc80000fe44ff */
[----:B------:R-:W-:-:S07]  /*0ee0*/  IADD3.X R25, PT, PT, RZ, R25, RZ, P3, P4 ;  /* 0x00000019ff197210 */ /* 0x000fce0001fe84ff */
.L_x_470:
[----:B------:R-:W-:Y:S05]  /*0ef0*/  BSYNC.RECONVERGENT B2 ;  /* 0x0000000000027941 */ /* 0x000fea0003800200 */
.L_x_469:
[----:B------:R-:W-:Y:S05]  /*0f00*/  @!P0 BRA `(.L_x_462) ;  /* 0x0000000000388947 */ /* 0x000fea0003800000 */
[----:B------:R-:W0:Y:S01]  /*0f10*/  LDC.64 R8, c[0x0][0x380] ;  /* 0x0000e000ff087b82 */ /* 0x000e220000000a00 */
[----:B------:R-:W-:Y:S02]  /*0f20*/  IMAD R7, R0, 0xe00, R7 ;  /* 0x00000e0000077824 */ /* 0x000fe400078e0207 */
[----:B------:R-:W-:-:S07]  /*0f30*/  IMAD.MOV R4, RZ, RZ, -R4 ;  /* 0x000000ffff047224 */ /* 0x000fce00078e0a04 */
.L_x_471:
[C---:B0-----:R-:W-:Y:S01]  /*0f40*/  IMAD.WIDE.U32 R2, R7.reuse, 0x60, R8 ;  /* 0x0000006007027825 */ /* 0x041fe200078e0008 */
        /* <DEDUP_REMOVED lines=10> */
.L_x_462:
[----:B------:R-:W-:Y:S05]  /*0ff0*/  BSYNC.RECONVERGENT B1 ;  /* 0x0000000000017941 */ /* 0x000fea0003800200 */
.L_x_461:
[----:B------:R-:W-:-:S13]  /*1000*/  ISETP.GE.U32.AND P0, PT, R28, 0x200, PT ;  /* 0x000002001c00780c */ /* 0x000fda0003f06070 */
        /* <DEDUP_REMOVED lines=23> */
[C---:B------:R-:W-:Y:S01]  /*1180*/  ISETP.GT.AND P0, PT, R10.reuse, 0x17, PT ;  /* 0x000000170a00780c */ /* 0x040fe20003f04270 */
[----:B------:R-:W-:Y:S01]  /*1190*/  IMAD.X R4, R3, 0x1, R6, P1 ;  /* 0x0000000103047824 */ /* 0x000fe200008e0606 */
[----:B------:R-:W-:-:S04]  /*11a0*/  ISETP.NE.AND P1, PT, R10, RZ, PT ;  /* 0x000000ff0a00720c */ /* 0x000fc80003f25270 */
[----:B------:R-:W1:Y:S09]  /*11b0*/  SHFL.DOWN PT, R3, R4, 0x8, 0x1f ;  /* 0x09001f0004037f89 */ /* 0x000e7200000e0000 */
[----:B------:R-:W2:Y:S01]  /*11c0*/  @!P1 S2R R7, SR_CgaCtaId ;  /* 0x0000000000079919 */ /* 0x000ea20000008800 */
[----:B------:R-:W-:-:S02]  /*11d0*/  @!P1 MOV R6, 0x400 ;  /* 0x0000040000069802 */ /* 0x000fc40000000f00 */
[----:B0-----:R-:W-:-:S04]  /*11e0*/  SEL R2, R2, RZ, !P0 ;  /* 0x000000ff02027207 */ /* 0x001fc80004000000 */
[----:B------:R-:W-:Y:S02]  /*11f0*/  IADD3 R9, P2, PT, R2, R11, RZ ;  /* 0x0000000b02097210 */ /* 0x000fe40007f5e0ff */
[----:B-1----:R-:W-:-:S03]  /*1200*/  SEL R3, R3, RZ, !P0 ;  /* 0x000000ff03037207 */ /* 0x002fc60004000000 */
[----:B------:R-:W0:Y:S01]  /*1210*/  SHFL.DOWN PT, R2, R9, 0x10, 0x1f ;  /* 0x0a001f0009027f89 */ /* 0x000e2200000e0000 */
[----:B------:R-:W-:Y:S01]  /*1220*/  ISETP.GT.AND P0, PT, R10, 0xf, PT ;  /* 0x0000000f0a00780c */ /* 0x000fe20003f04270 */
[----:B------:R-:W-:Y:S01]  /*1230*/  IMAD.X R8, R3, 0x1, R4, P2 ;  /* 0x0000000103087824 */ /* 0x000fe200010e0604 */
[----:B------:R-:W-:-:S04]  /*1240*/  @!P1 SHF.R.U32.HI R4, RZ, 0x2, R5 ;  /* 0x00000002ff049819 */ /* 0x000fc80000011605 */
[----:B------:R-:W1:Y:S01]  /*1250*/  SHFL.DOWN PT, R3, R8, 0x10, 0x1f ;  /* 0x0a001f0008037f89 */ /* 0x000e6200000e0000 */
[----:B------:R-:W-:Y:S02]  /*1260*/  @!P1 LOP3.LUT R4, R4, 0xf8, RZ, 0xc0, !PT ;  /* 0x000000f804049812 */ /* 0x000fe400078ec0ff */
[----:B--2---:R-:W-:-:S05]  /*1270*/  @!P1 LEA R7, R7, R6, 0x18 ;  /* 0x0000000607079211 */ /* 0x004fca00078ec0ff */
[----:B------:R-:W-:Y:S01]  /*1280*/  @!P1 IMAD.IADD R7, R4, 0x1, R7 ;  /* 0x0000000104079824 */ /* 0x000fe200078e0207 */
[----:B0-----:R-:W-:-:S04]  /*1290*/  SEL R2, R2, RZ, !P0 ;  /* 0x000000ff02027207 */ /* 0x001fc80004000000 */
[----:B------:R-:W-:Y:S02]  /*12a0*/  IADD3 R2, P2, PT, R2, R9, RZ ;  /* 0x0000000902027210 */ /* 0x000fe40007f5e0ff */
[----:B-1----:R-:W-:Y:S02]  /*12b0*/  SEL R3, R3, RZ, !P0 ;  /* 0x000000ff03037207 */ /* 0x002fe40004000000 */
[----:B------:R-:W-:-:S03]  /*12c0*/  ISETP.NE.AND P0, PT, R5, RZ, PT ;  /* 0x000000ff0500720c */ /* 0x000fc60003f05270 */
        /* <DEDUP_REMOVED lines=9> */
[----:B-1----:R-:W1:Y:S04]  /*1360*/  LDS.128 R4, [UR4+0x30] ;  /* 0x00003004ff047984 */ /* 0x002e680008000c00 */
        /* <DEDUP_REMOVED lines=22> */
.L_x_472:
[----:B------:R-:W-:-:S04]  /*14d0*/  LOP3.LUT R2, R5, 0x3e0, RZ, 0xc0, !PT ;  /* 0x000003e005027812 */ /* 0x000fc800078ec0ff */
[----:B------:R-:W-:Y:S01]  /*14e0*/  LOP3.LUT R7, RZ, R2, RZ, 0x33, !PT ;  /* 0x00000002ff077212 */ /* 0x000fe200078e33ff */
[----:B------:R-:W-:Y:S02]  /*14f0*/  VIADD R3, R2, 0x20 ;  /* 0x0000002002037836 */ /* 0x000fe40000000000 */
[----:B------:R-:W0:Y:S02]  /*1500*/  S2R R2, SR_LANEID ;  /* 0x0000000000027919 */ /* 0x000e240000000000 */
[----:B------:R-:W-:Y:S01]  /*1510*/  IMAD.IADD R7, R28, 0x1, R7 ;  /* 0x000000011c077824 */ /* 0x000fe200078e0207 */
[----:B------:R-:W-:-:S04]  /*1520*/  ISETP.GT.U32.AND P0, PT, R3, R28, PT ;  /* 0x0000001c0300720c */ /* 0x000fc80003f04070 */
        /* <DEDUP_REMOVED lines=11> */
[----:B------:R-:W-:Y:S01]  /*15e0*/  ISETP.GT.AND P0, PT, R6, R7, PT ;  /* 0x000000070600720c */ /* 0x000fe20003f04270 */
[----:B------:R-:W-:Y:S02]  /*15f0*/  VIADD R6, R2, 0x4 ;  /* 0x0000000402067836 */ /* 0x000fe40000000000 */
[----:B------:R-:W1:Y:S01]  /*1600*/  SHFL.DOWN PT, R4, R9, 0x2, R7 ;  /* 0x0840000009047989 */ /* 0x000e6200000e0007 */
[----:B0-----:R-:W-:-:S04]  /*1610*/  SEL R3, R3, RZ, !P0 ;  /* 0x000000ff03037207 */ /* 0x001fc80004000000 */
[----:B------:R-:W-:Y:S02]  /*1620*/  IADD3 R8, P1, PT, R3, R10, RZ ;  /* 0x0000000a03087210 */ /* 0x000fe40007f3e0ff */
[----:B-1----:R-:W-:Y:S02]  /*1630*/  SEL R4, R4, RZ, !P0 ;  /* 0x000000ff04047207 */ /* 0x002fe40004000000 */
[----:B------:R-:W-:Y:S01]  /*1640*/  ISETP.GT.AND P0, PT, R6, R7, PT ;  /* 0x000000070600720c */ /* 0x000fe20003f04270 */
[----:B------:R-:W0:Y:S01]  /*1650*/  SHFL.DOWN PT, R3, R8, 0x4, R7 ;  /* 0x0880000008037989 */ /* 0x000e2200000e0007 */
[----:B------:R-:W-:Y:S02]  /*1660*/  VIADD R6, R2, 0x8 ;  /* 0x0000000802067836 */ /* 0x000fe40000000000 */
[----:B------:R-:W-:Y:S02]  /*1670*/  IMAD.X R11, R4, 0x1, R9, P1 ;  /* 0x00000001040b7824 */ /* 0x000fe400008e0609 */
[----:B------:R-:W-:-:S03]  /*1680*/  VIADD R2, R2, 0x10 ;  /* 0x0000001002027836 */ /* 0x000fc60000000000 */
[----:B------:R-:W1:Y:S01]  /*1690*/  SHFL.DOWN PT, R4, R11, 0x4, R7 ;  /* 0x088000000b047989 */ /* 0x000e6200000e0007 */
[----:B0-----:R-:W-:-:S04]  /*16a0*/  SEL R3, R3, RZ, !P0 ;  /* 0x000000ff03037207 */ /* 0x001fc80004000000 */
[----:B------:R-:W-:Y:S02]  /*16b0*/  IADD3 R10, P1, PT, R3, R8, RZ ;  /* 0x00000008030a7210 */ /* 0x000fe40007f3e0ff */
[----:B-1----:R-:W-:-:S03]  /*16c0*/  SEL R4, R4, RZ, !P0 ;  /* 0x000000ff04047207 */ /* 0x002fc60004000000 */
[----:B------:R-:W0:Y:S01]  /*16d0*/  SHFL.DOWN PT, R3, R10, 0x8, R7 ;  /* 0x090000000a037989 */ /* 0x000e2200000e0007 */
[----:B------:R-:W-:Y:S01]  /*16e0*/  ISETP.GT.AND P0, PT, R6, R7, PT ;  /* 0x000000070600720c */ /* 0x000fe20003f04270 */
[----:B------:R-:W-:Y:S02]  /*16f0*/  IMAD.X R9, R4, 0x1, R11, P1 ;  /* 0x0000000104097824 */ /* 0x000fe400008e060b */
[----:B------:R-:W1:Y:S03]  /*1700*/  @!P2 S2R R11, SR_CgaCtaId ;  /* 0x00000000000ba919 */ /* 0x000e660000008800 */
[----:B------:R-:W2:Y:S01]  /*1710*/  SHFL.DOWN PT, R4, R9, 0x8, R7 ;  /* 0x0900000009047989 */ /* 0x000ea200000e0007 */
[----:B0-----:R-:W-:-:S04]  /*1720*/  SEL R3, R3, RZ, !P0 ;  /* 0x000000ff03037207 */ /* 0x001fc80004000000 */
[----:B------:R-:W-:-:S05]  /*1730*/  IADD3 R6, P1, PT, R3, R10, RZ ;  /* 0x0000000a03067210 */ /* 0x000fca0007f3e0ff */
[----:B------:R-:W0:Y:S01]  /*1740*/  SHFL.DOWN PT, R3, R6, 0x10, R7 ;  /* 0x0a00000006037989 */ /* 0x000e2200000e0007 */
[----:B--2---:R-:W-:Y:S02]  /*1750*/  SEL R4, R4, RZ, !P0 ;  /* 0x000000ff04047207 */ /* 0x004fe40004000000 */
[----:B------:R-:W-:Y:S02]  /*1760*/  ISETP.GT.AND P0, PT, R2, R7, PT ;  /* 0x000000070200720c */ /* 0x000fe40003f04270 */
[----:B------:R-:W-:Y:S01]  /*1770*/  @!P2 MOV R2, 0x400 ;  /* 0x000004000002a802 */ /* 0x000fe20000000f00 */
[----:B------:R-:W-:Y:S01]  /*1780*/  IMAD.X R8, R4, 0x1, R9, P1 ;  /* 0x0000000104087824 */ /* 0x000fe200008e0609 */
[----:B------:R-:W-:Y:S02]  /*1790*/  @!P2 SHF.R.U32.HI R9, RZ, 0x2, R5 ;  /* 0x00000002ff09a819 */ /* 0x000fe40000011605 */
[----:B-1----:R-:W-:Y:S02]  /*17a0*/  @!P2 LEA R10, R11, R2, 0x18 ;  /* 0x000000020b0aa211 */ /* 0x002fe400078ec0ff */
[----:B------:R-:W1:Y:S01]  /*17b0*/  SHFL.DOWN PT, R4, R8, 0x10, R7 ;  /* 0x0a00000008047989 */ /* 0x000e6200000e0007 */
[----:B------:R-:W-:-:S05]  /*17c0*/  @!P2 LOP3.LUT R9, R9, 0xf8, RZ, 0xc0, !PT ;  /* 0x000000f80909a812 */ /* 0x000fca00078ec0ff */
        /* <DEDUP_REMOVED lines=9> */
[----:B------:R-:W1:Y:S01]  /*1860*/  S2UR UR5, SR_CgaCtaId ;  /* 0x00000000000579c3 */ /* 0x000e620000008800 */
[----:B------:R-:W-:Y:S01]  /*1870*/  UMOV UR4, 0x400 ;  /* 0x0000040000047882 */ /* 0x000fe20000000000 */
[C---:B------:R-:W-:Y:S02]  /*1880*/  ISETP.GT.U32.AND P1, PT, R28.reuse, 0x20, PT ;  /* 0x000000201c00780c */ /* 0x040fe40003f24070 */
[C---:B------:R-:W-:Y:S02]  /*1890*/  ISETP.GT.U32.AND P2, PT, R28.reuse, 0x40, PT ;  /* 0x000000401c00780c */ /* 0x040fe40003f44070 */
[C---:B------:R-:W-:Y:S02]  /*18a0*/  ISETP.GT.U32.AND P3, PT, R28.reuse, 0x80, PT ;  /* 0x000000801c00780c */ /* 0x040fe40003f64070 */
[C---:B------:R-:W-:Y:S02]  /*18b0*/  ISETP.GT.U32.AND P5, PT, R28.reuse, 0x180, PT ;  /* 0x000001801c00780c */ /* 0x040fe40003fa4070 */
[----:B------:R-:W-:Y:S01]  /*18c0*/  ISETP.GT.U32.AND P6, PT, R28, 0x1a0, PT ;  /* 0x000001a01c00780c */ /* 0x000fe20003fc4070 */
[----:B-1----:R-:W-:-:S09]  /*18d0*/  ULEA UR4, UR5, UR4, 0x18 ;  /* 0x0000000405047291 */ /* 0x002fd2000f8ec0ff */
[----:B------:R-:W1:Y:S04]  /*18e0*/  LDS.64 R12, [UR4+0x18] ;  /* 0x00001804ff0c7984 */ /* 0x000e680008000a00 */
[----:B------:R-:W2:Y:S04]  /*18f0*/  LDS.128 R16, [UR4+0x20] ;  /* 0x00002004ff107984 */ /* 0x000ea80008000c00 */
[----:B------:R-:W3:Y:S04]  /*1900*/  LDS.128 R4, [UR4+0x30] ;  /* 0x00003004ff047984 */ /* 0x000ee80008000c00 */
[----:B0-----:R-:W0:Y:S04]  /*1910*/  LDS.128 R8, [UR4+0x40] ;  /* 0x00004004ff087984 */ /* 0x001e280008000c00 */
[----:B------:R-:W-:Y:S01]  /*1920*/  LDS.128 R24, [UR4+0x80] ;  /* 0x00008004ff187984 */ /* 0x000fe20008000c00 */
[----:B-1----:R-:W-:-:S02]  /*1930*/  SEL R22, R12, RZ, P1 ;  /* 0x000000ff0c167207 */ /* 0x002fc40000800000 */
[----:B------:R-:W-:Y:S02]  /*1940*/  SEL R23, R13, RZ, P1 ;  /* 0x000000ff0d177207 */ /* 0x000fe40000800000 */
[----:B--2---:R-:W-:Y:S01]  /*1950*/  SEL R21, R16, RZ, P2 ;  /* 0x000000ff10157207 */ /* 0x004fe20001000000 */
[----:B------:R-:W1:Y:S01]  /*1960*/  LDS.128 R12, [UR4+0x50] ;  /* 0x00005004ff0c7984 */ /* 0x000e620008000c00 */
[----:B------:R-:W-:Y:S02]  /*1970*/  ISETP.GT.U32.AND P1, PT, R28, 0x60, PT ;  /* 0x000000601c00780c */ /* 0x000fe40003f24070 */
[----:B------:R-:W-:Y:S02]  /*1980*/  SEL R20, R17, RZ, P2 ;  /* 0x000000ff11147207 */ /* 0x000fe40001000000 */
[----:B------:R-:W-:Y:S02]  /*1990*/  IADD3 R16, P2, P4, R21, R22, R2 ;  /* 0x0000001615107210 */ /* 0x000fe40007c5e002 */
[----:B------:R-:W-:-:S02]  /*19a0*/  SEL R17, R18, RZ, P1 ;  /* 0x000000ff12117207 */ /* 0x000fc40000800000 */
[----:B---3--:R-:W-:Y:S02]  /*19b0*/  SEL R4, R4, RZ, P3 ;  /* 0x000000ff04047207 */ /* 0x008fe40001800000 */
[----:B------:R-:W-:Y:S02]  /*19c0*/  IADD3.X R20, PT, PT, R20, R23, R3, P2, P4 ;  /* 0x0000001714147210 */ /* 0x000fe400017e8403 */
[----:B------:R-:W-:Y:S02]  /*19d0*/  SEL R3, R5, RZ, P3 ;  /* 0x000000ff05037207 */ /* 0x000fe40001800000 */
[----:B------:R-:W-:Y:S02]  /*19e0*/  SEL R2, R19, RZ, P1 ;  /* 0x000000ff13027207 */ /* 0x000fe40000800000 */
[----:B------:R-:W-:Y:S02]  /*19f0*/  IADD3 R4, P3, P4, R4, R16, R17 ;  /* 0x0000001004047210 */ /* 0x000fe40007c7e011 */
[----:B------:R-:W2:Y:S01]  /*1a00*/  LDS.128 R16, [UR4+0x60] ;  /* 0x00006004ff107984 */ /* 0x000ea20008000c00 */
[----:B------:R-:W-:-:S02]  /*1a10*/  ISETP.GT.U32.AND P1, PT, R28, 0xa0, PT ;  /* 0x000000a01c00780c */ /* 0x000fc40003f24070 */
[----:B------:R-:W-:Y:S02]  /*1a20*/  IADD3.X R3, PT, PT, R3, R20, R2, P3, P4 ;  /* 0x0000001403037210 */ /* 0x000fe40001fe8402 */
[----:B------:R-:W3:Y:S01]  /*1a30*/  LDS.128 R20, [UR4+0x70] ;  /* 0x00007004ff147984 */ /* 0x000ee20008000c00 */
[----:B------:R-:W-:Y:S02]  /*1a40*/  ISETP.GT.U32.AND P2, PT, R28, 0xc0, PT ;  /* 0x000000c01c00780c */ /* 0x000fe40003f44070 */
[----:B------:R-:W-:Y:S02]  /*1a50*/  SEL R5, R6, RZ, P1 ;  /* 0x000000ff06057207 */ /* 0x000fe40000800000 */
[----:B0-----:R-:W-:Y:S02]  /*1a60*/  SEL R2, R8, RZ, P2 ;  /* 0x000000ff08027207 */ /* 0x001fe40001000000 */
[----:B------:R-:W-:Y:S02]  /*1a70*/  SEL R7, R7, RZ, P1 ;  /* 0x000000ff07077207 */ /* 0x000fe40000800000 */
[----:B------:R-:W-:-:S02]  /*1a80*/  ISETP.GT.U32.AND P1, PT, R28, 0xe0, PT ;  /* 0x000000e01c00780c */ /* 0x000fc40003f24070 */
[----:B------:R-:W-:Y:S02]  /*1a90*/  IADD3 R2, P3, P4, R2, R4, R5 ;  /* 0x0000000402027210 */ /* 0x000fe40007c7e005 */
[----:B------:R-:W-:Y:S02]  /*1aa0*/  SEL R6, R9, RZ, P2 ;  /* 0x000000ff09067207 */ /* 0x000fe40001000000 */
[----:B------:R-:W-:Y:S02]  /*1ab0*/  ISETP.GT.U32.AND P2, PT, R28, 0x100, PT ;  /* 0x000001001c00780c */ /* 0x000fe40003f44070 */
[----:B------:R-:W-:Y:S02]  /*1ac0*/  SEL R4, R10, RZ, P1 ;  /* 0x000000ff0a047207 */ /* 0x000fe40000800000 */
[----:B------:R-:W-:Y:S02]  /*1ad0*/  SEL R10, R11, RZ, P1 ;  /* 0x000000ff0b0a7207 */ /* 0x000fe40000800000 */
[----:B------:R-:W-:-:S02]  /*1ae0*/  ISETP.GT.U32.AND P1, PT, R28, 0x120, PT ;  /* 0x000001201c00780c */ /* 0x000fc40003f24070 */
[----:B------:R-:W-:Y:S02]  /*1af0*/  IADD3.X R6, PT, PT, R6, R3, R7, P3, P4 ;  /* 0x0000000306067210 */ /* 0x000fe40001fe8407 */
[----:B-1----:R-:W-:Y:S02]  /*1b00*/  SEL R3, R12, RZ, P2 ;  /* 0x000000ff0c037207 */ /* 0x002fe40001000000 */
[----:B------:R-:W-:Y:S02]  /*1b10*/  SEL R7, R13, RZ, P2 ;  /* 0x000000ff0d077207 */ /* 0x000fe40001000000 */
[----:B------:R-:W-:Y:S02]  /*1b20*/  ISETP.GT.U32.AND P2, PT, R28, 0x140, PT ;  /* 0x000001401c00780c */ /* 0x000fe40003f44070 */
[----:B------:R-:W-:Y:S02]  /*1b30*/  SEL R5, R14, RZ, P1 ;  /* 0x000000ff0e057207 */ /* 0x000fe40000800000 */
[----:B------:R-:W-:-:S02]  /*1b40*/  SEL R15, R15, RZ, P1 ;  /* 0x000000ff0f0f7207 */ /* 0x000fc40000800000 */
[----:B------:R-:W-:Y:S02]  /*1b50*/  ISETP.GT.U32.AND P1, PT, R28, 0x160, PT ;  /* 0x000001601c00780c */ /* 0x000fe40003f24070 */
[----:B------:R-:W-:Y:S02]  /*1b60*/  IADD3 R4, P3, P4, R3, R2, R4 ;  /* 0x0000000203047210 */ /* 0x000fe40007c7e004 */
[----:B--2---:R-:W-:Y:S02]  /*1b70*/  SEL R2, R16, RZ, P2 ;  /* 0x000000ff10027207 */ /* 0x004fe40001000000 */
[----:B------:R-:W-:Y:S02]  /*1b80*/  SEL R3, R18, RZ, P1 ;  /* 0x000000ff12037207 */ /* 0x000fe40000800000 */
[----:B------:R-:W-:Y:S02]  /*1b90*/  IADD3.X R7, PT, PT, R7, R6, R10, P3, P4 ;  /* 0x0000000607077210 */ /* 0x000fe40001fe840a */
[----:B------:R-:W-:-:S02]  /*1ba0*/  SEL R18, R19, RZ, P1 ;  /* 0x000000ff13127207 */ /* 0x000fc40000800000 */
[----:B------:R-:W-:Y:S02]  /*1bb0*/  SEL R6, R17, RZ, P2 ;  /* 0x000000ff11067207 */ /* 0x000fe40001000000 */
[----:B------:R-:W-:Y:S02]  /*1bc0*/  IADD3 R2, P1, P3, R2, R4, R5 ;  /* 0x0000000402027210 */ /* 0x000fe40007b3e005 */
[----:B---3--:R-:W-:Y:S02]  /*1bd0*/  SEL R4, R20, RZ, P5 ;  /* 0x000000ff14047207 */ /* 0x008fe40002800000 */
[----:B------:R-:W-:Y:S02]  /*1be0*/  ISETP.GT.U32.AND P2, PT, R28, 0x1c0, PT ;  /* 0x000001c01c00780c */ /* 0x000fe40003f44070 */
[----:B------:R-:W-:Y:S02]  /*1bf0*/  IADD3.X R6, PT, PT, R6, R7, R15, P1, P3 ;  /* 0x0000000706067210 */ /* 0x000fe40000fe640f */
[----:B------:R-:W-:-:S02]  /*1c00*/  IADD3 R4, P3, P4, R4, R2, R3 ;  /* 0x0000000204047210 */ /* 0x000fc40007c7e003 */
[----:B------:R-:W-:Y:S02]  /*1c10*/  SEL R2, R22, RZ, P6 ;  /* 0x000000ff16027207 */ /* 0x000fe40003000000 */
[----:B------:R-:W-:Y:S02]  /*1c20*/  SEL R3, R24, RZ, P2 ;  /* 0x000000ff18037207 */ /* 0x000fe40001000000 */
[----:B------:R-:W-:Y:S02]  /*1c30*/  ISETP.GT.U32.AND P1, PT, R28, 0x1e0, PT ;  /* 0x000001e01c00780c */ /* 0x000fe40003f24070 */
        /* <DEDUP_REMOVED lines=11> */
.L_x_458:
[----:B------:R-:W0:Y:S01]  /*1cf0*/  S2R R5, SR_TID.X ;  /* 0x0000000000057919 */ /* 0x000e220000002100 */
[----:B------:R-:W1:Y:S02]  /*1d00*/  LDCU.64 UR4, c[0x0][0x380] ;  /* 0x00007000ff0477ac */ /* 0x000e640008000a00 */
[----:B-1----:R-:W-:Y:S02]  /*1d10*/  IMAD.U32 R2, RZ, RZ, UR4 ;  /* 0x00000004ff027e24 */ /* 0x002fe4000f8e00ff */
[----:B------:R-:W-:Y:S01]  /*1d20*/  IMAD.U32 R3, RZ, RZ, UR5 ;  /* 0x00000005ff037e24 */ /* 0x000fe2000f8e00ff */
[----:B------:R-:W1:Y:S01]  /*1d30*/  LDCU UR5, c[0x0][0x388] ;  /* 0x00007100ff0577ac */ /* 0x000e620008000800 */
[----:B0-----:R-:W-:-:S04]  /*1d40*/  IMAD R7, R0, 0xe00, R5 ;  /* 0x00000e0000077824 */ /* 0x001fc800078e0205 */
[----:B------:R-:W-:-:S05]  /*1d50*/  IMAD.WIDE.U32 R6, R7, 0x60, R2 ;  /* 0x0000006007067825 */ /* 0x000fca00078e0002 */
        /* <DEDUP_REMOVED lines=14> */
[----:B------:R-:W-:Y:S02]  /*1e40*/  IADD3 R10, P1, P0, R10, R11, R16 ;  /* 0x0000000b0a0a7210 */ /* 0x000fe4000783e010 */
[----:B-----5:R-:W-:Y:S02]  /*1e50*/  ISETP.NE.AND P3, PT, R13, UR5, PT ;  /* 0x000000050d007c0c */ /* 0x020fe4000bf65270 */
[----:B------:R-:W-:Y:S02]  /*1e60*/  IADD3.X R26, PT, PT, RZ, RZ, RZ, P1, P0 ;  /* 0x000000ffff1a7210 */ /* 0x000fe40000fe04ff */
[----:B------:R-:W-:Y:S02]  /*1e70*/  ISETP.GE.U32.AND P0, PT, R28, R4, PT ;  /* 0x000000041c00720c */ /* 0x000fe40003f06070 */
[----:B------:R-:W-:Y:S02]  /*1e80*/  ISETP.NE.AND P4, PT, R14, UR5, PT ;  /* 0x000000050e007c0c */ /* 0x000fe4000bf85270 */
[----:B------:R-:W-:-:S02]  /*1e90*/  ISETP.NE.AND P5, PT, R15, UR5, PT ;  /* 0x000000050f007c0c */ /* 0x000fc4000bfa5270 */
[----:B------:R-:W-:Y:S02]  /*1ea0*/  SEL R6, RZ, 0x1, P2 ;  /* 0x00000001ff067807 */ /* 0x000fe40001000000 */
[----:B------:R-:W-:Y:S02]  /*1eb0*/  SEL R13, RZ, 0x1, P3 ;  /* 0x00000001ff0d7807 */ /* 0x000fe40001800000 */
[----:B------:R-:W-:Y:S02]  /*1ec0*/  SEL R11, RZ, 0x1, P4 ;  /* 0x00000001ff0b7807 */ /* 0x000fe40002000000 */
[----:B------:R-:W-:Y:S02]  /*1ed0*/  SEL R7, RZ, 0x1, P5 ;  /* 0x00000001ff077807 */ /* 0x000fe40002800000 */
[----:B------:R-:W-:-:S04]  /*1ee0*/  IADD3 R6, P2, P3, R13, R10, R6 ;  /* 0x0000000a0d067210 */ /* 0x000fc80007b5e006 */
[----:B------:R-:W-:Y:S02]  /*1ef0*/  IADD3 R6, P1, P4, R7, R6, R11 ;  /* 0x0000000607067210 */ /* 0x000fe40007c3e00b */
[----:B------:R-:W-:-:S04]  /*1f00*/  IADD3.X R26, PT, PT, RZ, R26, RZ, P2, P3 ;  /* 0x0000001aff1a7210 */ /* 0x000fc800017e64ff */
[----:B------:R-:W-:Y:S01]  /*1f10*/  IADD3.X R26, PT, PT, RZ, R26, RZ, P1, P4 ;  /* 0x0000001aff1a7210 */ /* 0x000fe20000fe84ff */
[----:B------:R-:W-:Y:S06]  /*1f20*/  @!P0 BRA `(.L_x_474) ;  /* 0x0000001000808947 */ /* 0x000fec0003800000 */
[----:B------:R-:W-:Y:S01]  /*1f30*/  IMAD.IADD R10, R0, 0x1, R9 ;  /* 0x00000001000a7824 */ /* 0x000fe200078e0209 */
[----:B------:R-:W-:Y:S01]  /*1f40*/  LOP3.LUT R7, RZ, R5, RZ, 0x33, !PT ;  /* 0x00000005ff077212 */ /* 0x000fe200078e33ff */
[----:B------:R-:W-:Y:S01]  /*1f50*/  VIADD R12, R8, 0xfffff200 ;  /* 0xfffff200080c7836 */ /* 0x000fe20000000000 */
[----:B------:R-:W-:Y:S01]  /*1f60*/  UMOV UR4, URZ ;  /* 0x000000ff00047c82 */ /* 0x000fe20008000000 */
[----:B------:R-:W-:Y:S01]  /*1f70*/  IMAD R10, R10, 0xe00, RZ ;  /* 0x00000e000a0a7824 */ /* 0x000fe200078e02ff */
[----:B------:R-:W-:-:S03]  /*1f80*/  IADD3 R7, PT, PT, -R4, R8, R7 ;  /* 0x0000000804077210 */ /* 0x000fc60007ffe107 */
[--C-:B------:R-:W-:Y:S01]  /*1f90*/  IMAD.MOV.U32 R9, RZ, RZ, R10.reuse ;  /* 0x000000ffff097224 */ /* 0x100fe200078e000a */
[----:B------:R-:W-:Y:S01]  /*1fa0*/  ISETP.GT.U32.AND P0, PT, R10, R12, PT ;  /* 0x0000000c0a00720c */ /* 0x000fe20003f04070 */
[----:B------:R-:W-:Y:S01]  /*1fb0*/  IMAD R7, R0, -0xe00, R7 ;  /* 0xfffff20000077824 */ /* 0x000fe200078e0207 */
[----:B------:R-:W-:Y:S01]  /*1fc0*/  IADD3 R13, PT, PT, R10, 0x1000, R5 ;  /* 0x000010000a0d7810 */ /* 0x000fe20007ffe005 */
[----:B------:R-:W-:-:S10]  /*1fd0*/  IMAD.MOV.U32 R11, RZ, RZ, R10 ;  /* 0x000000ffff0b7224 */ /* 0x000fd400078e000a */
[----:B------:R-:W-:Y:S05]  /*1fe0*/  @P0 BRA `(.L_x_475) ;  /* 0x0000000000bc0947 */ /* 0x000fea0003800000 */
[----:B------:R-:W0:Y:S01]  /*1ff0*/  LDC R8, c[0x0][0x3b0] ;  /* 0x0000ec00ff087b82 */ /* 0x000e220000000800 */
[----:B------:R-:W1:Y:S07]  /*2000*/  LDCU UR5, c[0x0][0x388] ;  /* 0x00007100ff0577ac */ /* 0x000e6e0008000800 */
[----:B------:R-:W2:Y:S02]  /*2010*/  LDC.64 R2, c[0x0][0x380] ;  /* 0x0000e000ff027b82 */ /* 0x000ea40000000a00 */
.L_x_476:
[----:B------:R-:W-:-:S05]  /*2020*/  IADD3 R15, P0, PT, R5, R11, RZ ;  /* 0x0000000b050f7210 */ /* 0x000fca0007f1e0ff */
[----:B------:R-:W-:Y:S02]  /*2030*/  IMAD.X R16, RZ, RZ, RZ, P0 ;  /* 0x000000ffff107224 */ /* 0x000fe400000e06ff */
[----:B--2---:R-:W-:-:S04]  /*2040*/  IMAD.WIDE.U32 R14, R15, 0x60, R2 ;  /* 0x000000600f0e7825 */ /* 0x004fc800078e0002 */
        /* <DEDUP_REMOVED lines=8> */
[----:B------:R0:W5:Y:S01]  /*20d0*/  LDG.E R16, desc[UR6][R14.64+0x48050] ;  /* 0x048050060e107981 */ /* 0x000162000c1e1900 */
        /* <DEDUP_REMOVED lines=14> */
[----:B------:R-:W-:Y:S02]  /*21c0*/  IADD3.X R26, PT, PT, RZ, R26, RZ, P0, P1 ;  /* 0x0000001aff1a7210 */ /* 0x000fe400007e24ff */
[----:B------:R-:W-:Y:S01]  /*21d0*/  IADD3 R6, P5, P4, R15, R6, R14 ;  /* 0x000000060f067210 */ /* 0x000fe20007cbe00e */
[----:B------:R-:W-:Y:S01]  /*21e0*/  IMAD.IADD R15, R8, 0x1, -R11 ;  /* 0x00000001080f7824 */ /* 0x000fe200078e0a0b */
[----:B------:R-:W-:Y:S02]  /*21f0*/  ISETP.NE.AND P6, PT, R16, UR5, PT ;  /* 0x0000000510007c0c */ /* 0x000fe4000bfc5270 */
[----:B------:R-:W-:Y:S02]  /*2200*/  IADD3.X R26, PT, PT, RZ, R26, RZ, P2, P3 ;  /* 0x0000001aff1a7210 */ /* 0x000fe400017e64ff */
[----:B------:R-:W-:-:S02]  /*2210*/  ISETP.GE.U32.AND P0, PT, R15, R4, PT ;  /* 0x000000040f00720c */ /* 0x000fc40003f06070 */
[----:B------:R-:W-:Y:S02]  /*2220*/  SEL R17, RZ, 0x1, P6 ;  /* 0x00000001ff117807 */ /* 0x000fe40003000000 */
[----:B------:R-:W-:Y:S02]  /*2230*/  IADD3.X R26, PT, PT, RZ, R26, RZ, P5, P4 ;  /* 0x0000001aff1a7210 */ /* 0x000fe40002fe84ff */
[----:B------:R-:W-:-:S05]  /*2240*/  IADD3 R6, P1, PT, R6, R17, RZ ;  /* 0x0000001106067210 */ /* 0x000fca0007f3e0ff */
[----:B------:R-:W-:Y:S02]  /*2250*/  IMAD.X R26, RZ, RZ, R26, P1 ;  /* 0x000000ffff1a7224 */ /* 0x000fe400008e061a */
[----:B------:R-:W-:Y:S06]  /*2260*/  @!P0 BRA `(.L_x_474) ;  /* 0x0000000c00b08947 */ /* 0x000fec0003800000 */
[C---:B------:R-:W-:Y:S01]  /*2270*/  IMAD.IADD R11, R4.reuse, 0x1, R11 ;  /* 0x00000001040b7824 */ /* 0x040fe200078e020b */
[----:B------:R-:W-:Y:S01]  /*2280*/  UIADD3 UR4, UPT, UPT, UR4, 0x1, URZ ;  /* 0x0000000104047890 */ /* 0x000fe2000fffe0ff */
[C---:B------:R-:W-:Y:S02]  /*2290*/  IMAD.IADD R9, R4.reuse, 0x1, R9 ;  /* 0x0000000104097824 */ /* 0x040fe400078e0209 */
[----:B------:R-:W-:Y:S01]  /*22a0*/  IMAD.IADD R7, R7, 0x1, -R4 ;  /* 0x0000000107077824 */ /* 0x000fe200078e0a04 */
[----:B------:R-:W-:Y:S01]  /*22b0*/  ISETP.GT.U32.AND P0, PT, R11, R12, PT ;  /* 0x0000000c0b00720c */ /* 0x000fe20003f04070 */
[----:B------:R-:W-:-:S12]  /*22c0*/  IMAD.IADD R13, R4, 0x1, R13 ;  /* 0x00000001040d7824 */ /* 0x000fd800078e020d */
[----:B------:R-:W-:Y:S05]  /*22d0*/  @!P0 BRA `(.L_x_476) ;  /* 0xfffffffc00508947 */ /* 0x000fea000383ffff */
.L_x_475:
[----:B------:R-:W-:Y:S01]  /*22e0*/  IMAD.IADD R4, R8, 0x1, -R11 ;  /* 0x0000000108047824 */ /* 0x000fe200078e0a0b */
[----:B------:R-:W-:Y:S04]  /*22f0*/  BSSY.RECONVERGENT B1, `(.L_x_474) ;  /* 0x00000e3000017945 */ /* 0x000fe80003800200 */
[----:B------:R-:W-:-:S04]  /*2300*/  ISETP.GE.AND P0, PT, R5, R4, PT ;  /* 0x000000040500720c */ /* 0x000fc80003f06270 */
[----:B------:R-:W-:-:S13]  /*2310*/  ISETP.GE.U32.OR P0, PT, R11, R8, P0 ;  /* 0x000000080b00720c */ /* 0x000fda0000706470 */
[----:B------:R-:W-:Y:S05]  /*2320*/  @P0 BRA `(.L_x_477) ;  /* 0x0000000c007c0947 */ /* 0x000fea0003800000 */
[----:B------:R-:W0:Y:S01]  /*2330*/  LDC R4, c[0x0][0x3b4] ;  /* 0x0000ed00ff047b82 */ /* 0x000e220000000800 */
[----:B------:R-:W-:Y:S01]  /*2340*/  LOP3.LUT R15, RZ, R5, RZ, 0x33, !PT ;  /* 0x00000005ff0f7212 */ /* 0x000fe200078e33ff */
[----:B------:R-:W-:Y:S03]  /*2350*/  BSSY.RECONVERGENT B2, `(.L_x_478) ;  /* 0x0000074000027945 */ /* 0x000fe60003800200 */
[----:B------:R-:W-:Y:S01]  /*2360*/  IADD3 R8, PT, PT, -R10, R8, R15 ;  /* 0x000000080a087210 */ /* 0x000fe20007ffe10f */
[----:B0-----:R-:W-:-:S04]  /*2370*/  IMAD R15, R4, UR4, RZ ;  /* 0x00000004040f7c24 */ /* 0x001fc8000f8e02ff */
[----:B------:R-:W-:-:S05]  /*2380*/  IMAD R8, R15, -0xe00, R8 ;  /* 0xfffff2000f087824 */ /* 0x000fca00078e0208 */
[C---:B------:R-:W-:Y:S02]  /*2390*/  ISETP.GE.U32.AND P0, PT, R8.reuse, 0x1e00, PT ;  /* 0x00001e000800780c */ /* 0x040fe40003f06070 */
[----:B------:R-:W-:Y:S01]  /*23a0*/  LEA.HI R10, R8, 0x1, RZ, 0x17 ;  /* 0x00000001080a7811 */ /* 0x000fe200078fb8ff */
[----:B------:R-:W-:-:S03]  /*23b0*/  IMAD.MOV.U32 R8, RZ, RZ, R5 ;  /* 0x000000ffff087224 */ /* 0x000fc600078e0005 */
[----:B------:R-:W-:-:S07]  /*23c0*/  LOP3.LUT R12, R10, 0xf, RZ, 0xc0, !PT ;  /* 0x0000000f0a0c7812 */ /* 0x000fce00078ec0ff */
[----:B------:R-:W-:Y:S05]  /*23d0*/  @!P0 BRA `(.L_x_479) ;  /* 0x0000000400ac8947 */ /* 0x000fea0003800000 */
[----:B------:R-:W-:Y:S01]  /*23e0*/  LEA.HI R4, R7, 0x1, RZ, 0x17 ;  /* 0x0000000107047811 */ /* 0x000fe200078fb8ff */
[----:B------:R-:W-:Y:S01]  /*23f0*/  BSSY.RECONVERGENT B3, `(.L_x_480) ;  /* 0x0000068000037945 */ /* 0x000fe20003800200 */
[----:B------:R-:W-:Y:S02]  /*2400*/  LOP3.LUT R8, R5, 0x1000, RZ, 0xfc, !PT ;  /* 0x0000100005087812 */ /* 0x000fe400078efcff */
[----:B------:R-:W-:-:S05]  /*2410*/  LOP3.LUT R4, R4, 0xfffff0, RZ, 0xc0, !PT ;  /* 0x00fffff004047812 */ /* 0x000fca00078ec0ff */
[----:B------:R-:W-:-:S07]  /*2420*/  IMAD.MOV R4, RZ, RZ, -R4 ;  /* 0x000000ffff047224 */ /* 0x000fce00078e0a04 */
.L_x_481:
[C---:B------:R-:W-:Y:S02]  /*2430*/  VIADD R19, R13.reuse, 0xfffff200 ;  /* 0xfffff2000d137836 */ /* 0x040fe40000000000 */
[----:B------:R-:W-:Y:S02]  /*2440*/  VIADD R21, R13, 0xfffff000 ;  /* 0xfffff0000d157836 */ /* 0x000fe40000000000 */
[----:B------:R-:W-:-:S04]  /*2450*/  IMAD.WIDE.U32 R18, R19, 0x60, R2 ;  /* 0x0000006013127825 */ /* 0x000fc800078e0002 */
[--C-:B------:R-:W-:Y:S02]  /*2460*/  IMAD.WIDE.U32 R20, R21, 0x60, R2.reuse ;  /* 0x0000006015147825 */ /* 0x100fe400078e0002 */
[----:B------:R-:W2:Y:S02]  /*2470*/  LDG.E R18, desc[UR6][R18.64+0x50] ;  /* 0x0000500612127981 */ /* 0x000ea4000c1e1900 */
[C---:B------:R-:W-:Y:S02]  /*2480*/  VIADD R25, R13.reuse, 0xfffff600 ;  /* 0xfffff6000d197836 */ /* 0x040fe40000000000 */
[----:B------:R-:W-:Y:S01]  /*2490*/  VIADD R15, R13, 0xfffff400 ;  /* 0xfffff4000d0f7836 */ /* 0x000fe20000000000 */
[----:B------:R0:W3:Y:S01]  /*24a0*/  LDG.E R27, desc[UR6][R20.64+0x50] ;  /* 0x00005006141b7981 */ /* 0x0000e2000c1e1900 */
[----:B------:R-:W-:-:S04]  /*24b0*/  IMAD.WIDE.U32 R24, R25, 0x60, R2 ;  /* 0x0000006019187825 */ /* 0x000fc800078e0002 */
[----:B------:R-:W-:Y:S02]  /*24c0*/  IMAD.WIDE.U32 R14, R15, 0x60, R2 ;  /* 0x000000600f0e7825 */ /* 0x000fe400078e0002 */
[----:B------:R-:W4:Y:S04]  /*24d0*/  LDG.E R24, desc[UR6][R24.64+0x50] ;  /* 0x0000500618187981 */ /* 0x000f28000c1e1900 */
[----:B------:R1:W5:Y:S01]  /*24e0*/  LDG.E R14, desc[UR6][R14.64+0x50] ;  /* 0x000050060e0e7981 */ /* 0x000362000c1e1900 */
[----:B------:R-:W-:-:S04]  /*24f0*/  VIADD R17, R13, 0xfffff800 ;  /* 0xfffff8000d117836 */ /* 0x000fc80000000000 */
[----:B------:R-:W-:-:S06]  /*2500*/  IMAD.WIDE.U32 R16, R17, 0x60, R2 ;  /* 0x0000006011107825 */ /* 0x000fcc00078e0002 */
[----:B------:R-:W5:Y:S01]  /*2510*/  LDG.E R16, desc[UR6][R16.64+0x50] ;  /* 0x0000500610107981 */ /* 0x000f62000c1e1900 */
[C---:B------:R-:W-:Y:S02]  /*2520*/  VIADD R23, R13.reuse, 0xfffffa00 ;  /* 0xfffffa000d177836 */ /* 0x040fe40000000000 */
[----:B------:R-:W-:Y:S02]  /*2530*/  VIADD R29, R13, 0xfffffc00 ;  /* 0xfffffc000d1d7836 */ /* 0x000fe40000000000 */
[----:B------:R-:W-:-:S04]  /*2540*/  IMAD.WIDE.U32 R22, R23, 0x60, R2 ;  /* 0x0000006017167825 */ /* 0x000fc800078e0002 */
[----:B0-----:R-:W-:Y:S01]  /*2550*/  IMAD.WIDE.U32 R20, R29, 0x60, R2 ;  /* 0x000000601d147825 */ /* 0x001fe200078e0002 */
[----:B------:R0:W5:Y:S03]  /*2560*/  LDG.E R19, desc[UR6][R22.64+0x50] ;  /* 0x0000500616137981 */ /* 0x000166000c1e1900 */
[C---:B-1----:R-:W-:Y:S02]  /*2570*/  VIADD R15, R13.reuse, 0xfffffe00 ;  /* 0xfffffe000d0f7836 */ /* 0x042fe40000000000 */
[----:B------:R-:W-:-:S04]  /*2580*/  VIADD R29, R13, 0x400 ;  /* 0x000004000d1d7836 */ /* 0x000fc80000000000 */
[----:B------:R-:W-:-:S04]  /*2590*/  IMAD.WIDE.U32 R28, R29, 0x60, R2 ;  /* 0x000000601d1c7825 */ /* 0x000fc800078e0002 */
[----:B0-----:R-:W-:Y:S02]  /*25a0*/  IMAD.WIDE.U32 R22, R13, 0x60, R2 ;  /* 0x000000600d167825 */ /* 0x001fe400078e0002 */
[----:B------:R-:W5:Y:S01]  /*25b0*/  LDG.E R28, desc[UR6][R28.64+0x50] ;  /* 0x000050061c1c7981 */ /* 0x000f62000c1e1900 */
[----:B--2---:R-:W-:-:S03]  /*25c0*/  ISETP.NE.AND P1, PT, R18, UR5, PT ;  /* 0x0000000512007c0c */ /* 0x004fc6000bf25270 */
[----:B------:R0:W2:Y:S01]  /*25d0*/  LDG.E R18, desc[UR6][R20.64+0x50] ;  /* 0x0000500614127981 */ /* 0x0000a2000c1e1900 */
[----:B---3--:R-:W-:Y:S02]  /*25e0*/  ISETP.NE.AND P0, PT, R27, UR5, PT ;  /* 0x000000051b007c0c */ /* 0x008fe4000bf05270 */
[----:B------:R-:W-:Y:S02]  /*25f0*/  SEL R17, RZ, 0x1, P1 ;  /* 0x00000001ff117807 */ /* 0x000fe40000800000 */
[----:B------:R-:W-:Y:S02]  /*2600*/  SEL R25, RZ, 0x1, P0 ;  /* 0x00000001ff197807 */ /* 0x000fe40000000000 */
[----:B----4-:R-:W-:Y:S02]  /*2610*/  ISETP.NE.AND P1, PT, R24, UR5, PT ;  /* 0x0000000518007c0c */ /* 0x010fe4000bf25270 */
[----:B------:R-:W-:Y:S01]  /*2620*/  IADD3 R24, P3, P2, R17, R6, R25 ;  /* 0x0000000611187210 */ /* 0x000fe20007a7e019 */
[----:B------:R-:W-:Y:S01]  /*2630*/  VIADD R17, R13, 0x200 ;  /* 0x000002000d117836 */ /* 0x000fe20000000000 */
[----:B-----5:R-:W-:Y:S01]  /*2640*/  ISETP.NE.AND P0, PT, R14, UR5, PT ;  /* 0x000000050e007c0c */ /* 0x020fe2000bf05270 */
[----:B------:R-:W-:Y:S01]  /*2650*/  IMAD.WIDE.U32 R14, R15, 0x60, R2 ;  /* 0x000000600f0e7825 */ /* 0x000fe200078e0002 */
[----:B------:R-:W-:-:S03]  /*2660*/  SEL R25, RZ, 0x1, P1 ;  /* 0x00000001ff197807 */ /* 0x000fc60000800000 */
[----:B0-----:R-:W-:Y:S01]  /*2670*/  IMAD.WIDE.U32 R20, R17, 0x60, R2 ;  /* 0x0000006011147825 */ /* 0x001fe200078e0002 */
[----:B------:R-:W-:Y:S01]  /*2680*/  SEL R6, RZ, 0x1, P0 ;  /* 0x00000001ff067807 */ /* 0x000fe20000000000 */
[----:B------:R0:W3:Y:S02]  /*2690*/  LDG.E R27, desc[UR6][R14.64+0x50] ;  /* 0x000050060e1b7981 */ /* 0x0000e4000c1e1900 */
[----:B------:R-:W-:Y:S01]  /*26a0*/  VIADD R17, R13, 0x600 ;  /* 0x000006000d117836 */ /* 0x000fe20000000000 */
[----:B------:R-:W-:Y:S02]  /*26b0*/  IADD3 R25, P4, P6, R25, R24, R6 ;  /* 0x0000001819197210 */ /* 0x000fe40007e9e006 */
[----:B------:R-:W4:Y:S04]  /*26c0*/  LDG.E R6, desc[UR6][R22.64+0x50] ;  /* 0x0000500616067981 */ /* 0x000f28000c1e1900 */
[----:B------:R1:W5:Y:S01]  /*26d0*/  LDG.E R24, desc[UR6][R20.64+0x50] ;  /* 0x0000500614187981 */ /* 0x000362000c1e1900 */
[----:B0-----:R-:W-:-:S04]  /*26e0*/  IMAD.WIDE.U32 R14, R17, 0x60, R2 ;  /* 0x00000060110e7825 */ /* 0x001fc800078e0002 */
[C---:B------:R-:W-:Y:S01]  /*26f0*/  VIADD R17, R13.reuse, 0x800 ;  /* 0x000008000d117836 */ /* 0x040fe20000000000 */
[----:B------:R0:W5:Y:S01]  /*2700*/  LDG.E R29, desc[UR6][R14.64+0x50] ;  /* 0x000050060e1d7981 */ /* 0x000162000c1e1900 */
[----:B------:R-:W-:Y:S01]  /*2710*/  ISETP.NE.AND P5, PT, R16, UR5, PT ;  /* 0x0000000510007c0c */ /* 0x000fe2000bfa5270 */
[----:B-1----:R-:W-:Y:S02]  /*2720*/  VIADD R21, R13, 0xa00 ;  /* 0x00000a000d157836 */ /* 0x002fe40000000000 */
[----:B0-----:R-:W-:-:S04]  /*2730*/  IMAD.WIDE.U32 R14, R17, 0x60, R2 ;  /* 0x00000060110e7825 */ /* 0x001fc800078e0002 */
[--C-:B------:R-:W-:Y:S02]  /*2740*/  IMAD.WIDE.U32 R16, R21, 0x60, R2.reuse ;  /* 0x0000006015107825 */ /* 0x100fe400078e0002 */
[----:B------:R0:W5:Y:S02]  /*2750*/  LDG.E R14, desc[UR6][R14.64+0x50] ;  /* 0x000050060e0e7981 */ /* 0x000164000c1e1900 */
[----:B------:R-:W-:Y:S02]  /*2760*/  VIADD R21, R13, 0xc00 ;  /* 0x00000c000d157836 */ /* 0x000fe40000000000 */
[----:B------:R1:W5:Y:S02]  /*2770*/  LDG.E R16, desc[UR6][R16.64+0x50] ;  /* 0x0000500610107981 */ /* 0x000364000c1e1900 */
[----:B------:R-:W-:-:S04]  /*2780*/  IMAD.WIDE.U32 R20, R21, 0x60, R2 ;  /* 0x0000006015147825 */ /* 0x000fc800078e0002 */
[----:B------:R-:W-:Y:S02]  /*2790*/  VIADD R23, R13, 0xe00 ;  /* 0x00000e000d177836 */ /* 0x000fe40000000000 */
[----:B------:R-:W5:Y:S02]  /*27a0*/  LDG.E R20, desc[UR6][R20.64+0x50] ;  /* 0x0000500614147981 */ /* 0x000f64000c1e1900 */
[----:B------:R-:W-:-:S06]  /*27b0*/  IMAD.WIDE.U32 R22, R23, 0x60, R2 ;  /* 0x0000006017167825 */ /* 0x000fcc00078e0002 */
[----:B------:R-:W5:Y:S01]  /*27c0*/  LDG.E R22, desc[UR6][R22.64+0x50] ;  /* 0x0000500616167981 */ /* 0x000f62000c1e1900 */
[----:B------:R-:W-:Y:S02]  /*27d0*/  ISETP.NE.AND P0, PT, R19, UR5, PT ;  /* 0x0000000513007c0c */ /* 0x000fe4000bf05270 */
[----:B------:R-:W-:Y:S02]  /*27e0*/  SEL R19, RZ, 0x1, P5 ;  /* 0x00000001ff137807 */ /* 0x000fe40002800000 */
[----:B0-----:R-:W-:Y:S02]  /*27f0*/  SEL R15, RZ, 0x1, P0 ;  /* 0x00000001ff0f7807 */ /* 0x001fe40000000000 */
[----:B------:R-:W-:-:S04]  /*2800*/  IADD3.X R26, PT, PT, RZ, R26, RZ, P3, P2 ;  /* 0x0000001aff1a7210 */ /* 0x000fc80001fe44ff */
[----:B------:R-:W-:Y:S02]  /*2810*/  IADD3.X R26, PT, PT, RZ, R26, RZ, P4, P6 ;  /* 0x0000001aff1a7210 */ /* 0x000fe400027ec4ff */
[----:B------:R-:W-:-:S04]  /*2820*/  ISETP.NE.AND P4, PT, R28, UR5, PT ;  /* 0x000000051c007c0c */ /* 0x000fc8000bf85270 */
[----:B-1----:R-:W-:Y:S01]  /*2830*/  SEL R17, RZ, 0x1, P4 ;  /* 0x00000001ff117807 */ /* 0x002fe20002000000 */
[----:B------:R-:W-:Y:S02]  /*2840*/  VIADD R4, R4, 0x10 ;  /* 0x0000001004047836 */ /* 0x000fe40000000000 */
[----:B------:R-:W-:Y:S02]  /*2850*/  VIADD R8, R8, 0x2000 ;  /* 0x0000200008087836 */ /* 0x000fe40000000000 */
[----:B------:R-:W-:Y:S01]  /*2860*/  VIADD R13, R13, 0x2000 ;  /* 0x000020000d0d7836 */ /* 0x000fe20000000000 */
[----:B--2---:R-:W-:-:S04]  /*2870*/  ISETP.NE.AND P1, PT, R18, UR5, PT ;  /* 0x0000000512007c0c */ /* 0x004fc8000bf25270 */
[----:B------:R-:W-:Y:S02]  /*2880*/  SEL R18, RZ, 0x1, P1 ;  /* 0x00000001ff127807 */ /* 0x000fe40000800000 */
[----:B------:R-:W-:Y:S02]  /*2890*/  IADD3 R25, P1, P0, R15, R25, R19 ;  /* 0x000000190f197210 */ /* 0x000fe4000783e013 */
[----:B---3--:R-:W-:-:S04]  /*28a0*/  ISETP.NE.AND P5, PT, R27, UR5, PT ;  /* 0x000000051b007c0c */ /* 0x008fc8000bfa5270 */
[----:B------:R-:W-:Y:S02]  /*28b0*/  SEL R19, RZ, 0x1, P5 ;  /* 0x00000001ff137807 */ /* 0x000fe40002800000 */
[----:B----4-:R-:W-:Y:S02]  /*28c0*/  ISETP.NE.AND P5, PT, R6, UR5, PT ;  /* 0x0000000506007c0c */ /* 0x010fe4000bfa5270 */
[----:B------:R-:W-:Y:S02]  /*28d0*/  IADD3 R19, P3, P2, R19, R25, R18 ;  /* 0x0000001913137210 */ /* 0x000fe40007a7e012 */
[----:B-----5:R-:W-:Y:S02]  /*28e0*/  ISETP.NE.AND P6, PT, R24, UR5, PT ;  /* 0x0000000518007c0c */ /* 0x020fe4000bfc5270 */
[----:B------:R-:W-:Y:S02]  /*28f0*/  SEL R18, RZ, 0x1, P5 ;  /* 0x00000001ff127807 */ /* 0x000fe40002800000 */
[----:B------:R-:W-:-:S02]  /*2900*/  SEL R15, RZ, 0x1, P6 ;  /* 0x00000001ff0f7807 */ /* 0x000fc40003000000 */
[----:B------:R-:W-:Y:S02]  /*2910*/  ISETP.NE.AND P5, PT, R29, UR5, PT ;  /* 0x000000051d007c0c */ /* 0x000fe4000bfa5270 */
[----:B------:R-:W-:Y:S02]  /*2920*/  IADD3.X R26, PT, PT, RZ, R26, RZ, P1, P0 ;  /* 0x0000001aff1a7210 */ /* 0x000fe40000fe04ff */
[----:B------:R-:W-:Y:S02]  /*2930*/  SEL R6, RZ, 0x1, P5 ;  /* 0x00000001ff067807 */ /* 0x000fe40002800000 */
[----:B------:R-:W-:Y:S02]  /*2940*/  IADD3.X R26, PT, PT, RZ, R26, RZ, P3, P2 ;  /* 0x0000001aff1a7210 */ /* 0x000fe40001fe44ff */
[----:B------:R-:W-:Y:S02]  /*2950*/  ISETP.NE.AND P6, PT, R14, UR5, PT ;  /* 0x000000050e007c0c */ /* 0x000fe4000bfc5270 */
[----:B------:R-:W-:-:S02]  /*2960*/  IADD3 R14, P4, P5, R15, R19, R18 ;  /* 0x000000130f0e7210 */ /* 0x000fc40007d9e012 */
[----:B------:R-:W-:Y:S02]  /*2970*/  ISETP.NE.AND P0, PT, R16, UR5, PT ;  /* 0x0000000510007c0c */ /* 0x000fe4000bf05270 */
[----:B------:R-:W-:Y:S02]  /*2980*/  SEL R15, RZ, 0x1, P6 ;  /* 0x00000001ff0f7807 */ /* 0x000fe40003000000 */
[----:B------:R-:W-:Y:S02]  /*2990*/  IADD3 R6, P1, P6, R6, R14, R17 ;  /* 0x0000000e06067210 */ /* 0x000fe40007e3e011 */
[----:B------:R-:W-:Y:S02]  /*29a0*/  SEL R14, RZ, 0x1, P0 ;  /* 0x00000001ff0e7807 */ /* 0x000fe40000000000 */
[----:B------:R-:W-:Y:S02]  /*29b0*/  ISETP.NE.AND P0, PT, R20, UR5, PT ;  /* 0x0000000514007c0c */ /* 0x000fe4000bf05270 */
[----:B------:R-:W-:-:S02]  /*29c0*/  IADD3.X R26, PT, PT, RZ, R26, RZ, P4, P5 ;  /* 0x0000001aff1a7210 */ /* 0x000fc400027ea4ff */
[----:B------:R-:W-:Y:S02]  /*29d0*/  IADD3 R14, P3, P4, R14, R6, R15 ;  /* 0x000000060e0e7210 */ /* 0x000fe40007c7e00f */
[----:B------:R-:W-:Y:S02]  /*29e0*/  SEL R15, RZ, 0x1, P0 ;  /* 0x00000001ff0f7807 */ /* 0x000fe40000000000 */
[----:B------:R-:W-:Y:S02]  /*29f0*/  ISETP.NE.AND P0, PT, R4, RZ, PT ;  /* 0x000000ff0400720c */ /* 0x000fe40003f05270 */
[----:B------:R-:W-:Y:S02]  /*2a00*/  ISETP.NE.AND P2, PT, R22, UR5, PT ;  /* 0x0000000516007c0c */ /* 0x000fe4000bf45270 */
[----:B------:R-:W-:Y:S02]  /*2a10*/  IADD3.X R26, PT, PT, RZ, R26, RZ, P1, P6 ;  /* 0x0000001aff1a7210 */ /* 0x000fe40000fec4ff */
[----:B------:R-:W-:-:S02]  /*2a20*/  SEL R6, RZ, 0x1, P2 ;  /* 0x00000001ff067807 */ /* 0x000fc40001000000 */
[----:B------:R-:W-:Y:S02]  /*2a30*/  IADD3.X R26, PT, PT, RZ, R26, RZ, P3, P4 ;  /* 0x0000001aff1a7210 */ /* 0x000fe40001fe84ff */
[----:B------:R-:W-:-:S04]  /*2a40*/  IADD3 R6, P1, P2, R6, R14, R15 ;  /* 0x0000000e06067210 */ /* 0x000fc80007a3e00f */
[----:B------:R-:W-:Y:S01]  /*2a50*/  IADD3.X R26, PT, PT, RZ, R26, RZ, P1, P2 ;  /* 0x0000001aff1a7210 */ /* 0x000fe20000fe44ff */
[----:B------:R-:W-:Y:S08]  /*2a60*/  @P0 BRA `(.L_x_481) ;  /* 0xfffffff800700947 */ /* 0x000ff0000383ffff */
[----:B------:R-:W-:Y:S05]  /*2a70*/  BSYNC.RECONVERGENT B3 ;  /* 0x0000000000037941 */ /* 0x000fea0003800200 */
.L_x_480:
[----:B------:R-:W-:-:S07]  /*2a80*/  VIADD R8, R8, 0xfffff000 ;  /* 0xfffff00008087836 */ /* 0x000fce0000000000 */
.L_x_479:
[----:B------:R-:W-:Y:S05]  /*2a90*/  BSYNC.RECONVERGENT B2 ;  /* 0x0000000000027941 */ /* 0x000fea0003800200 */
.L_x_478:
[----:B------:R-:W-:-:S13]  /*2aa0*/  ISETP.NE.AND P0, PT, R12, RZ, PT ;  /* 0x000000ff0c00720c */ /* 0x000fda0003f05270 */
[----:B------:R-:W-:Y:S05]  /*2ab0*/  @!P0 BRA `(.L_x_477) ;  /* 0x0000000400988947 */ /* 0x000fea0003800000 */
[----:B------:R-:W-:Y:S01]  /*2ac0*/  ISETP.GE.U32.AND P1, PT, R12, 0x8, PT ;  /* 0x000000080c00780c */ /* 0x000fe20003f26070 */
[----:B------:R-:W-:Y:S01]  /*2ad0*/  BSSY.RECONVERGENT B2, `(.L_x_482) ;  /* 0x0000035000027945 */ /* 0x000fe20003800200 */
[----:B------:R-:W-:-:S04]  /*2ae0*/  LOP3.LUT R25, R10, 0x7, RZ, 0xc0, !PT ;  /* 0x000000070a197812 */ /* 0x000fc800078ec0ff */
[----:B------:R-:W-:-:S07]  /*2af0*/  ISETP.NE.AND P0, PT, R25, RZ, PT ;  /* 0x000000ff1900720c */ /* 0x000fce0003f05270 */
[----:B------:R-:W-:Y:S06]  /*2b00*/  @!P1 BRA `(.L_x_483) ;  /* 0x0000000000c49947 */ /* 0x000fec0003800000 */
[----:B------:R-:W-:-:S04]  /*2b10*/  IMAD.IADD R23, R8, 0x1, R11 ;  /* 0x0000000108177824 */ /* 0x000fc800078e020b */
[C---:B------:R-:W-:Y:S02]  /*2b20*/  VIADD R21, R23.reuse, 0x200 ;  /* 0x0000020017157836 */ /* 0x040fe40000000000 */
[----:B------:R-:W-:-:S04]  /*2b30*/  IMAD.WIDE.U32 R28, R23, 0x60, R2 ;  /* 0x00000060171c7825 */ /* 0x000fc800078e0002 */
[--C-:B------:R-:W-:Y:S01]  /*2b40*/  IMAD.WIDE.U32 R20, R21, 0x60, R2.reuse ;  /* 0x0000006015147825 */ /* 0x100fe200078e0002 */
[----:B------:R-:W2:Y:S03]  /*2b50*/  LDG.E R4, desc[UR6][R28.64+0x50] ;  /* 0x000050061c047981 */ /* 0x000ea6000c1e1900 */
[C---:B------:R-:W-:Y:S01]  /*2b60*/  VIADD R13, R23.reuse, 0x400 ;  /* 0x00000400170d7836 */ /* 0x040fe20000000000 */
[----:B------:R0:W3:Y:S01]  /*2b70*/  LDG.E R24, desc[UR6][R20.64+0x50] ;  /* 0x0000500614187981 */ /* 0x0000e2000c1e1900 */
[----:B------:R-:W-:Y:S02]  /*2b80*/  VIADD R15, R23, 0x600 ;  /* 0x00000600170f7836 */ /* 0x000fe40000000000 */
[----:B------:R-:W-:-:S04]  /*2b90*/  IMAD.WIDE.U32 R12, R13, 0x60, R2 ;  /* 0x000000600d0c7825 */ /* 0x000fc800078e0002 */
[--C-:B------:R-:W-:Y:S02]  /*2ba0*/  IMAD.WIDE.U32 R14, R15, 0x60, R2.reuse ;  /* 0x000000600f0e7825 */ /* 0x100fe400078e0002 */
[----:B------:R1:W4:Y:S02]  /*2bb0*/  LDG.E R12, desc[UR6][R12.64+0x50] ;  /* 0x000050060c0c7981 */ /* 0x000324000c1e1900 */
[C---:B------:R-:W-:Y:S02]  /*2bc0*/  VIADD R17, R23.reuse, 0x800 ;  /* 0x0000080017117836 */ /* 0x040fe40000000000 */
[----:B------:R-:W-:Y:S01]  /*2bd0*/  VIADD R19, R23, 0xa00 ;  /* 0x00000a0017137836 */ /* 0x000fe20000000000 */
[----:B------:R-:W5:Y:S01]  /*2be0*/  LDG.E R14, desc[UR6][R14.64+0x50] ;  /* 0x000050060e0e7981 */ /* 0x000f62000c1e1900 */
[----:B------:R-:W-:-:S04]  /*2bf0*/  IMAD.WIDE.U32 R16, R17, 0x60, R2 ;  /* 0x0000006011107825 */ /* 0x000fc800078e0002 */
[--C-:B------:R-:W-:Y:S02]  /*2c00*/  IMAD.WIDE.U32 R18, R19, 0x60, R2.reuse ;  /* 0x0000006013127825 */ /* 0x100fe400078e0002 */
[----:B------:R-:W5:Y:S02]  /*2c10*/  LDG.E R16, desc[UR6][R16.64+0x50] ;  /* 0x0000500610107981 */ /* 0x000f64000c1e1900 */
[C---:B------:R-:W-:Y:S02]  /*2c20*/  VIADD R27, R23.reuse, 0xc00 ;  /* 0x00000c00171b7836 */ /* 0x040fe40000000000 */
[----:B------:R-:W-:Y:S01]  /*2c30*/  VIADD R23, R23, 0xe00 ;  /* 0x00000e0017177836 */ /* 0x000fe20000000000 */
[----:B------:R-:W5:Y:S01]  /*2c40*/  LDG.E R18, desc[UR6][R18.64+0x50] ;  /* 0x0000500612127981 */ /* 0x000f62000c1e1900 */
[----:B0-----:R-:W-:-:S04]  /*2c50*/  IMAD.WIDE.U32 R20, R27, 0x60, R2 ;  /* 0x000000601b147825 */ /* 0x001fc800078e0002 */
[----:B------:R-:W-:Y:S02]  /*2c60*/  IMAD.WIDE.U32 R22, R23, 0x60, R2 ;  /* 0x0000006017167825 */ /* 0x000fe400078e0002 */
[----:B------:R-:W5:Y:S04]  /*2c70*/  LDG.E R20, desc[UR6][R20.64+0x50] ;  /* 0x0000500614147981 */ /* 0x000f68000c1e1900 */
[----:B------:R-:W5:Y:S01]  /*2c80*/  LDG.E R22, desc[UR6][R22.64+0x50] ;  /* 0x0000500616167981 */ /* 0x000f62000c1e1900 */
[----:B------:R-:W-:Y:S01]  /*2c90*/  VIADD R8, R8, 0x1000 ;  /* 0x0000100008087836 */ /* 0x000fe20000000000 */
[----:B--2---:R-:W-:Y:S02]  /*2ca0*/  ISETP.NE.AND P1, PT, R4, UR5, PT ;  /* 0x0000000504007c0c */ /* 0x004fe4000bf25270 */
[----:B---3--:R-:W-:-:S02]  /*2cb0*/  ISETP.NE.AND P2, PT, R24, UR5, PT ;  /* 0x0000000518007c0c */ /* 0x008fc4000bf45270 */
[----:B------:R-:W-:Y:S02]  /*2cc0*/  SEL R4, RZ, 0x1, P1 ;  /* 0x00000001ff047807 */ /* 0x000fe40000800000 */
[----:B-1----:R-:W-:Y:S02]  /*2cd0*/  SEL R13, RZ, 0x1, P2 ;  /* 0x00000001ff0d7807 */ /* 0x002fe40001000000 */
[----:B----4-:R-:W-:Y:S02]  /*2ce0*/  ISETP.NE.AND P1, PT, R12, UR5, PT ;  /* 0x000000050c007c0c */ /* 0x010fe4000bf25270 */
[----:B------:R-:W-:Y:S02]  /*2cf0*/  IADD3 R4, P5, P6, R13, R6, R4 ;  /* 0x000000060d047210 */ /* 0x000fe40007ebe004 */
[----:B-----5:R-:W-:Y:S02]  /*2d00*/  ISETP.NE.AND P2, PT, R14, UR5, PT ;  /* 0x000000050e007c0c */ /* 0x020fe4000bf45270 */
[----:B------:R-:W-:-:S02]  /*2d10*/  SEL R13, RZ, 0x1, P1 ;  /* 0x00000001ff0d7807 */ /* 0x000fc40000800000 */
[----:B------:R-:W-:Y:S02]  /*2d20*/  SEL R6, RZ, 0x1, P2 ;  /* 0x00000001ff067807 */ /* 0x000fe40001000000 */
[----:B------:R-:W-:Y:S02]  /*2d30*/  ISETP.NE.AND P3, PT, R16, UR5, PT ;  /* 0x0000000510007c0c */ /* 0x000fe4000bf65270 */
[----:B------:R-:W-:Y:S02]  /*2d40*/  IADD3 R6, P1, P2, R6, R4, R13 ;  /* 0x0000000406067210 */ /* 0x000fe40007a3e00d */
[----:B------:R-:W-:Y:S02]  /*2d50*/  ISETP.NE.AND P4, PT, R18, UR5, PT ;  /* 0x0000000512007c0c */ /* 0x000fe4000bf85270 */
[----:B------:R-:W-:Y:S02]  /*2d60*/  SEL R13, RZ, 0x1, P3 ;  /* 0x00000001ff0d7807 */ /* 0x000fe40001800000 */
[----:B------:R-:W-:-:S02]  /*2d70*/  SEL R4, RZ, 0x1, P4 ;  /* 0x00000001ff047807 */ /* 0x000fc40002000000 */
[----:B------:R-:W-:Y:S02]  /*2d80*/  IADD3.X R26, PT, PT, RZ, R26, RZ, P5, P6 ;  /* 0x0000001aff1a7210 */ /* 0x000fe40002fec4ff */
[----:B------:R-:W-:Y:S02]  /*2d90*/  ISETP.NE.AND P4, PT, R20, UR5, PT ;  /* 0x0000000514007c0c */ /* 0x000fe4000bf85270 */
[----:B------:R-:W-:Y:S02]  /*2da0*/  ISETP.NE.AND P3, PT, R22, UR5, PT ;  /* 0x0000000516007c0c */ /* 0x000fe4000bf65270 */
[----:B------:R-:W-:Y:S02]  /*2db0*/  IADD3 R4, P5, P6, R4, R6, R13 ;  /* 0x0000000604047210 */ /* 0x000fe40007ebe00d */
[----:B------:R-:W-:Y:S02]  /*2dc0*/  SEL R13, RZ, 0x1, P4 ;  /* 0x00000001ff0d7807 */ /* 0x000fe40002000000 */
[----:B------:R-:W-:-:S02]  /*2dd0*/  SEL R6, RZ, 0x1, P3 ;  /* 0x00000001ff067807 */ /* 0x000fc40001800000 */
[----:B------:R-:W-:Y:S02]  /*2de0*/  IADD3.X R26, PT, PT, RZ, R26, RZ, P1, P2 ;  /* 0x0000001aff1a7210 */ /* 0x000fe40000fe44ff */
[----:B------:R-:W-:Y:S02]  /*2df0*/  IADD3 R6, P1, P2, R6, R4, R13 ;  /* 0x0000000406067210 */ /* 0x000fe40007a3e00d */
[----:B------:R-:W-:-:S04]  /*2e00*/  IADD3.X R26, PT, PT, RZ, R26, RZ, P5, P6 ;  /* 0x0000001aff1a7210 */ /* 0x000fc80002fec4ff */
[----:B------:R-:W-:-:S07]  /*2e10*/  IADD3.X R26, PT, PT, RZ, R26, RZ, P1, P2 ;  /* 0x0000001aff1a7210 */ /* 0x000fce0000fe44ff */
.L_x_483:
[----:B------:R-:W-:Y:S05]  /*2e20*/  BSYNC.RECONVERGENT B2 ;  /* 0x0000000000027941 */ /* 0x000fea0003800200 */
.L_x_482:
[----:B------:R-:W-:Y:S05]  /*2e30*/  @!P0 BRA `(.L_x_477) ;  /* 0x0000000000b88947 */ /* 0x000fea0003800000 */
[----:B------:R-:W-:Y:S01]  /*2e40*/  ISETP.GE.U32.AND P1, PT, R25, 0x4, PT ;  /* 0x000000041900780c */ /* 0x000fe20003f26070 */
[----:B------:R-:W-:Y:S01]  /*2e50*/  BSSY.RECONVERGENT B2, `(.L_x_484) ;  /* 0x000001c000027945 */ /* 0x000fe20003800200 */
[----:B------:R-:W-:-:S11]  /*2e60*/  LOP3.LUT P0, RZ, R10, 0x3, RZ, 0xc0, !PT ;  /* 0x000000030aff7812 */ /* 0x000fd6000780c0ff */
[----:B------:R-:W-:Y:S05]  /*2e70*/  @!P1 BRA `(.L_x_485) ;  /* 0x0000000000649947 */ /* 0x000fea0003800000 */
[----:B------:R-:W-:-:S04]  /*2e80*/  IMAD.IADD R11, R8, 0x1, R11 ;  /* 0x00000001080b7824 */ /* 0x000fc800078e020b */
[C---:B------:R-:W-:Y:S02]  /*2e90*/  VIADD R15, R11.reuse, 0x200 ;  /* 0x000002000b0f7836 */ /* 0x040fe40000000000 */
[C---:B------:R-:W-:Y:S02]  /*2ea0*/  VIADD R17, R11.reuse, 0x400 ;  /* 0x000004000b117836 */ /* 0x040fe40000000000 */
[C---:B------:R-:W-:Y:S02]  /*2eb0*/  VIADD R19, R11.reuse, 0x600 ;  /* 0x000006000b137836 */ /* 0x040fe40000000000 */
[----:B------:R-:W-:-:S04]  /*2ec0*/  IMAD.WIDE.U32 R12, R11, 0x60, R2 ;  /* 0x000000600b0c7825 */ /* 0x000fc800078e0002 */
[--C-:B------:R-:W-:Y:S02]  /*2ed0*/  IMAD.WIDE.U32 R14, R15, 0x60, R2.reuse ;  /* 0x000000600f0e7825 */ /* 0x100fe400078e0002 */
[----:B------:R-:W2:Y:S02]  /*2ee0*/  LDG.E R12, desc[UR6][R12.64+0x50] ;  /* 0x000050060c0c7981 */ /* 0x000ea4000c1e1900 */
[--C-:B------:R-:W-:Y:S02]  /*2ef0*/  IMAD.WIDE.U32 R16, R17, 0x60, R2.reuse ;  /* 0x0000006011107825 */ /* 0x100fe400078e0002 */
[----:B------:R-:W3:Y:S02]  /*2f00*/  LDG.E R14, desc[UR6][R14.64+0x50] ;  /* 0x000050060e0e7981 */ /* 0x000ee4000c1e1900 */
[----:B------:R-:W-:Y:S02]  /*2f10*/  IMAD.WIDE.U32 R10, R19, 0x60, R2 ;  /* 0x00000060130a7825 */ /* 0x000fe400078e0002 */
        /* <DEDUP_REMOVED lines=15> */
.L_x_485:
[----:B------:R-:W-:Y:S05]  /*3010*/  BSYNC.RECONVERGENT B2 ;  /* 0x0000000000027941 */ /* 0x000fea0003800200 */
.L_x_484:
[----:B------:R-:W-:Y:S05]  /*3020*/  @!P0 BRA `(.L_x_477) ;  /* 0x00000000003c8947 */ /* 0x000fea0003800000 */
[----:B------:R-:W-:Y:S01]  /*3030*/  LOP3.LUT R4, R7, 0xffff, RZ, 0xc0, !PT ;  /* 0x0000ffff07047812 */ /* 0x000fe200078ec0ff */
[----:B------:R-:W-:-:S03]  /*3040*/  IMAD.IADD R7, R8, 0x1, R9 ;  /* 0x0000000108077824 */ /* 0x000fc600078e0209 */
[----:B------:R-:W-:-:S04]  /*3050*/  LEA.HI R4, R4, 0x1, RZ, 0x17 ;  /* 0x0000000104047811 */ /* 0x000fc800078fb8ff */
[----:B------:R-:W-:-:S05]  /*3060*/  LOP3.LUT R4, R4, 0x3, RZ, 0xc0, !PT ;  /* 0x0000000304047812 */ /* 0x000fca00078ec0ff */
[----:B------:R-:W-:-:S07]  /*3070*/  IMAD.MOV R4, RZ, RZ, -R4 ;  /* 0x000000ffff047224 */ /* 0x000fce00078e0a04 */
.L_x_486:
[----:B------:R-:W-:-:S06]  /*3080*/  IMAD.WIDE.U32 R8, R7, 0x60, R2 ;  /* 0x0000006007087825 */ /* 0x000fcc00078e0002 */
[----:B------:R-:W2:Y:S01]  /*3090*/  LDG.E R8, desc[UR6][R8.64+0x50] ;  /* 0x0000500608087981 */ /* 0x000ea2000c1e1900 */
[----:B------:R-:W-:Y:S02]  /*30a0*/  VIADD R4, R4, 0x1 ;  /* 0x0000000104047836 */ /* 0x000fe40000000000 */
[----:B------:R-:W-:Y:S01]  /*30b0*/  VIADD R7, R7, 0x200 ;  /* 0x0000020007077836 */ /* 0x000fe20000000000 */
[----:B--2---:R-:W-:-:S04]  /*30c0*/  ISETP.NE.AND P0, PT, R8, UR5, PT ;  /* 0x0000000508007c0c */ /* 0x004fc8000bf05270 */
[----:B------:R-:W-:Y:S02]  /*30d0*/  SEL R11, RZ, 0x1, P0 ;  /* 0x00000001ff0b7807 */ /* 0x000fe40000000000 */
[----:B------:R-:W-:Y:S02]  /*30e0*/  ISETP.NE.AND P0, PT, R4, RZ, PT ;  /* 0x000000ff0400720c */ /* 0x000fe40003f05270 */
[----:B------:R-:W-:-:S05]  /*30f0*/  IADD3 R6, P1, PT, R6, R11, RZ ;  /* 0x0000000b06067210 */ /* 0x000fca0007f3e0ff */
[----:B------:R-:W-:-:S06]  /*3100*/  IMAD.X R26, RZ, RZ, R26, P1 ;  /* 0x000000ffff1a7224 */ /* 0x000fcc00008e061a */
[----:B------:R-:W-:Y:S05]  /*3110*/  @P0 BRA `(.L_x_486) ;  /* 0xfffffffc00d80947 */ /* 0x000fea000383ffff */
.L_x_477:
[----:B------:R-:W-:Y:S05]  /*3120*/  BSYNC.RECONVERGENT B1 ;  /* 0x0000000000017941 */ /* 0x000fea0003800200 */
.L_x_474:
        /* <DEDUP_REMOVED lines=18> */
[----:B------:R-:W-:Y:S01]  /*3250*/  IMAD.X R4, R3, 0x1, R8, P0 ;  /* 0x0000000103047824 */ /* 0x000fe200000e0608 */
[----:B------:R-:W-:-:S04]  /*3260*/  @!P2 MOV R8, 0x400 ;  /* 0x000004000008a802 */ /* 0x000fc80000000f00 */
[----:B------:R-:W1:Y:S01]  /*3270*/  SHFL.DOWN PT, R3, R4, 0x4, 0x1f ;  /* 0x08801f0004037f89 */ /* 0x000e6200000e0000 */
[----:B--2---:R-:W-:Y:S02]  /*3280*/  @!P2 LEA R11, R11, R8, 0x18 ;  /* 0x000000080b0ba211 */ /* 0x004fe400078ec0ff */
        /* <DEDUP_REMOVED lines=15> */
[----:B------:R-:W-:-:S05]  /*3380*/  @!P2 LOP3.LUT R6, R6, 0xf8, RZ, 0xc0, !PT ;  /* 0x000000f80606a812 */ /* 0x000fca00078ec0ff */
        /* <DEDUP_REMOVED lines=9> */
[----:B------:R-:W0:Y:S01]  /*3420*/  S2UR UR5, SR_CgaCtaId ;  /* 0x00000000000579c3 */ /* 0x000e220000008800 */
[----:B------:R-:W-:Y:S02]  /*3430*/  UMOV UR4, 0x400 ;  /* 0x0000040000047882 */ /* 0x000fe40000000000 */
[----:B0-----:R-:W-:-:S09]  /*3440*/  ULEA UR4, UR5, UR4, 0x18 ;  /* 0x0000000405047291 */ /* 0x001fd2000f8ec0ff */
[----:B------:R-:W-:Y:S04]  /*3450*/  LDS.64 R8, [UR4+0x18] ;  /* 0x00001804ff087984 */ /* 0x000fe80008000a00 */
[----:B------:R-:W2:Y:S04]  /*3460*/  LDS.128 R24, [UR4+0x20] ;  /* 0x00002004ff187984 */ /* 0x000ea80008000c00 */
[----:B------:R-:W0:Y:S04]  /*3470*/  LDS.128 R4, [UR4+0x30] ;  /* 0x00003004ff047984 */ /* 0x000e280008000c00 */
[----:B------:R-:W1:Y:S04]  /*3480*/  LDS.128 R20, [UR4+0x40] ;  /* 0x00004004ff147984 */ /* 0x000e680008000c00 */
[----:B------:R-:W3:Y:S04]  /*3490*/  LDS.128 R16, [UR4+0x50] ;  /* 0x00005004ff107984 */ /* 0x000ee80008000c00 */
[----:B------:R-:W4:Y:S01]  /*34a0*/  LDS.128 R12, [UR4+0x60] ;  /* 0x00006004ff0c7984 */ /* 0x000f220008000c00 */
[----:B--2---:R-:W-:-:S04]  /*34b0*/  IADD3 R11, P1, P2, R24, R8, R2 ;  /* 0x00000008180b7210 */ /* 0x004fc80007a3e002 */
[----:B------:R-:W-:Y:S02]  /*34c0*/  IADD3.X R25, PT, PT, R25, R9, R3, P1, P2 ;  /* 0x0000000919197210 */ /* 0x000fe40000fe4403 */
[----:B0-----:R-:W-:Y:S02]  /*34d0*/  IADD3 R3, P1, P2, R4, R11, R26 ;  /* 0x0000000b04037210 */ /* 0x001fe40007a3e01a */
[----:B------:R-:W0:Y:S02]  /*34e0*/  LDS.128 R8, [UR4+0x70] ;  /* 0x00007004ff087984 */ /* 0x000e240008000c00 */
[----:B------:R-:W-:Y:S02]  /*34f0*/  IADD3.X R5, PT, PT, R5, R25, R27, P1, P2 ;  /* 0x0000001905057210 */ /* 0x000fe40000fe441b */
[----:B------:R-:W2:Y:S01]  /*3500*/  LDS.128 R24, [UR4+0x80] ;  /* 0x00008004ff187984 */ /* 0x000ea20008000c00 */
[----:B-1----:R-:W-:-:S04]  /*3510*/  IADD3 R3, P1, P2, R20, R3, R6 ;  /* 0x0000000314037210 */ /* 0x002fc80007a3e006 */
[----:B---3--:R-:W-:Y:S02]  /*3520*/  IADD3 R3, P3, P4, R16, R3, R22 ;  /* 0x0000000310037210 */ /* 0x008fe40007c7e016 */
[----:B------:R-:W-:Y:S02]  /*3530*/  IADD3.X R7, PT, PT, R21, R5, R7, P1, P2 ;  /* 0x0000000515077210 */ /* 0x000fe40000fe4407 */
[----:B----4-:R-:W-:Y:S02]  /*3540*/  IADD3 R3, P1, P2, R12, R3, R18 ;  /* 0x000000030c037210 */ /* 0x010fe40007a3e012 */
[----:B------:R-:W-:-:S04]  /*3550*/  IADD3.X R17, PT, PT, R17, R7, R23, P3, P4 ;  /* 0x0000000711117210 */ /* 0x000fc80001fe8417 */
[----:B------:R-:W-:Y:S02]  /*3560*/  IADD3.X R13, PT, PT, R13, R17, R19, P1, P2 ;  /* 0x000000110d0d7210 */ /* 0x000fe40000fe4413 */
[----:B0-----:R-:W-:-:S04]  /*3570*/  IADD3 R3, P3, P4, R8, R3, R14 ;  /* 0x0000000308037210 */ /* 0x001fc80007c7e00e */
[----:B--2---:R-:W-:Y:S02]  /*3580*/  IADD3 R3, P1, P2, R24, R3, R10 ;  /* 0x0000000318037210 */ /* 0x004fe40007a3e00a */
[----:B------:R-:W-:Y:S02]  /*3590*/  IADD3.X R9, PT, PT, R9, R13, R15, P3, P4 ;  /* 0x0000000d09097210 */ /* 0x000fe40001fe840f */
[----:B------:R-:W-:Y:S02]  /*35a0*/  IADD3 R2, P3, PT, R3, R26, RZ ;  /* 0x0000001a03027210 */ /* 0x000fe40007f7e0ff */
[----:B------:R-:W-:-:S05]  /*35b0*/  IADD3.X R3, PT, PT, R25, R9, R11, P1, P2 ;  /* 0x0000000919037210 */ /* 0x000fca0000fe440b */
[----:B------:R-:W-:-:S07]  /*35c0*/  IMAD.X R3, R3, 0x1, R27, P3 ;  /* 0x0000000103037824 */ /* 0x000fce00018e061b */
.L_x_473:
[----:B------:R-:W-:Y:S05]  /*35d0*/  BSYNC.RECONVERGENT B0 ;  /* 0x0000000000007941 */ /* 0x000fea0003800200 */
.L_x_457:
[----:B------:R-:W-:Y:S05]  /*35e0*/  @P0 EXIT ;  /* 0x000000000000094d */ /* 0x000fea0003800000 */
[----:B------:R-:W3:Y:S02]  /*35f0*/  LDC.64 R4, c[0x0][0x390] ;  /* 0x0000e400ff047b82 */ /* 0x000ee40000000a00 */
[----:B---3--:R-:W-:-:S05]  /*3600*/  IMAD.WIDE.U32 R4, R0, 0x8, R4 ;  /* 0x0000000800047825 */ /* 0x008fca00078e0004 */
[----:B------:R-:W-:Y:S01]  /*3610*/  STG.E.64 desc[UR6][R4.64], R2 ;  /* 0x0000000204007986 */ /* 0x000fe2000c101b06 */
[----:B------:R-:W-:Y:S05]  /*3620*/  EXIT ;  /* 0x000000000000794d */ /* 0x000fea0003800000 */
.L_x_487:
        /* <DEDUP_REMOVED lines=13> */
.L_x_1256:


//--------------------- .text._ZN3cub18CUB_300001_SM_10006detail6reduce28DeviceReduceSingleTileKernelINS2_10policy_hubIljN4cuda3std3__44plusIlEEE10Policy1000EN6thrust24THRUST_300001_SM_1000_NS18transform_iteratorI11count_labelP8DataNodellEEPljS9_llNS7_10__identityEEEvT0_T1_T2_T3_T4_T6_ --------------------------
	.section	.text._ZN3cub18CUB_300001_SM_10006detail6reduce28DeviceReduceSingleTileKernelINS2_10policy_hubIljN4cuda3std3__44plusIlEEE10Policy1000EN6thrust24THRUST_300001_SM_1000_NS18transform_iteratorI11count_labelP8DataNodellEEPljS9_llNS7_10__identityEEEvT0_T1_T2_T3_T4_T6_,"ax",@progbits
	.align	128
        .global         _ZN3cub18CUB_300001_SM_10006detail6reduce28DeviceReduceSingleTileKernelINS2_10policy_hubIljN4cuda3std3__44plusIlEEE10Policy1000EN6thrust24THRUST_300001_SM_1000_NS18transform_iteratorI11count_labelP8DataNodellEEPljS9_llNS7_10__identityEEEvT0_T1_T2_T3_T4_T6_
        .type           _ZN3cub18CUB_300001_SM_10006detail6reduce28DeviceReduceSingleTileKernelINS2_10policy_hubIljN4cuda3std3__44plusIlEEE10Policy1000EN6thrust24THRUST_300001_SM_1000_NS18transform_iteratorI11count_labelP8DataNodellEEPljS9_llNS7_10__identityEEEvT0_T1_T2_T3_T4_T6_,@function
        .size           _ZN3cub18CUB_300001_SM_10006detail6reduce28DeviceReduceSingleTileKernelINS2_10policy_hubIljN4cuda3std3__44plusIlEEE10Policy1000EN6thrust24THRUST_300001_SM_1000_NS18transform_iteratorI11count_labelP8DataNodellEEPljS9_llNS7_10__identityEEEvT0_T1_T2_T3_T4_T6_,(.L_x_1257 - _ZN3cub18CUB_300001_SM_10006detail6reduce28DeviceReduceSingleTileKernelINS2_10policy_hubIljN4cuda3std3__44plusIlEEE10Policy1000EN6thrust24THRUST_300001_SM_1000_NS18transform_iteratorI11count_labelP8DataNodellEEPljS9_llNS7_10__identityEEEvT0_T1_T2_T3_T4_T6_)
        .other          _ZN3cub18CUB_300001_SM_10006detail6reduce28DeviceReduceSingleTileKernelINS2_10policy_hubIljN4cuda3std3__44plusIlEEE10Policy1000EN6thrust24THRUST_300001_SM_1000_NS18transform_iteratorI11count_labelP8DataNodellEEPljS9_llNS7_10__identityEEEvT0_T1_T2_T3_T4_T6_,@"STO_CUDA_ENTRY STV_DEFAULT"
_ZN3cub18CUB_300001_SM_10006detail6reduce28DeviceReduceSingleTileKernelINS2_10policy_hubIljN4cuda3std3__44plusIlEEE10Policy1000EN6thrust24THRUST_300001_SM_1000_NS18transform_iteratorI11count_labelP8DataNodellEEPljS9_llNS7_10__identityEEEvT0_T1_T2_T3_T4_T6_:
.text._ZN3cub18CUB_300001_SM_10006detail6reduce28DeviceReduceSingleTileKernelINS2_10policy_hubIljN4cuda3std3__44plusIlEEE10Policy1000EN6thrust24THRUST_300001_SM_1000_NS18transform_iteratorI11count_labelP8DataNodellEEPljS9_llNS7_10__identityEEEvT0_T1_T2_T3_T4_T6_:
        /* <DEDUP_REMOVED lines=13> */
.L_x_488:
[----:B------:R-:W-:Y:S01]  /*00d0*/  ISETP.GT.U32.AND P0, PT, R32, 0xdff, PT ;  /* 0x00000dff2000780c */ /* 0x000fe20003f04070 */
[----:B------:R-:W-:-:S12]  /*00e0*/  BSSY.RECONVERGENT B0, `(.L_x_489) ;  /* 0x000030d000007945 */ /* 0x000fd80003800200 */
[----:B------:R-:W-:Y:S05]  /*00f0*/  @P0 BRA `(.L_x_490) ;  /* 0x0000001800440947 */ /* 0x000fea0003800000 */
        /* <DEDUP_REMOVED lines=16> */
.L_x_492:
[----:B------:R-:W-:Y:S05]  /*0200*/  BSYNC.RECONVERGENT B1 ;  /* 0x0000000000017941 */ /* 0x000fea0003800200 */
.L_x_491:
        /* <DEDUP_REMOVED lines=17> */
.L_x_497:
        /* <DEDUP_REMOVED lines=70> */
.L_x_496:
[----:B------:R-:W-:Y:S05]  /*0780*/  BSYNC.RECONVERGENT B2 ;  /* 0x0000000000027941 */ /* 0x000fea0003800200 */
.L_x_495:
        /* <DEDUP_REMOVED lines=29> */
[----:B0-----:R-:W-:Y:S02]  /*0960*/  IADD3 R6, P1, P2, R0, R8, R9 ;  /* 0x0000000800067210 */ /* 0x001fe40007a3e009 */
        /* <DEDUP_REMOVED lines=12> */
.L_x_499:
[----:B------:R-:W-:Y:S05]  /*0a30*/  BSYNC.RECONVERGENT B2 ;  /* 0x0000000000027941 */ /* 0x000fea0003800200 */
.L_x_498:
        /* <DEDUP_REMOVED lines=26> */
.L_x_501:
[----:B------:R-:W-:Y:S05]  /*0be0*/  BSYNC.RECONVERGENT B2 ;  /* 0x0000000000027941 */ /* 0x000fea0003800200 */
.L_x_500:
[----:B------:R-:W-:Y:S05]  /*0bf0*/  @!P0 BRA `(.L_x_494) ;  /* 0x0000000000448947 */ /* 0x000fea0003800000 */
[----:B------:R-:W0:Y:S02]  /*0c00*/  LDC.64 R6, c[0x0][0x380] ;  /* 0x0000e000ff067b82 */ /* 0x000e240000000a00 */
[----:B0-----:R-:W-:-:S04]  /*0c10*/  IMAD.WIDE.U32 R6, R3, 0x60, R6 ;  /* 0x0000006003067825 */ /* 0x001fc800078e0006 */
[----:B------:R-:W-:Y:S01]  /*0c20*/  IMAD.MOV R3, RZ, RZ, -R8 ;  /* 0x000000ffff037224 */ /* 0x000fe200078e0a08 */
[----:B------:R-:W-:-:S05]  /*0c30*/  IADD3 R4, P0, PT, R6, 0x50, RZ ;  /* 0x0000005006047810 */ /* 0x000fca0007f1e0ff */
[----:B------:R-:W-:-:S08]  /*0c40*/  IMAD.X R7, RZ, RZ, R7, P0 ;  /* 0x000000ffff077224 */ /* 0x000fd000000e0607 */
.L_x_502:
[----:B------:R-:W-:Y:S01]  /*0c50*/  IMAD.MOV.U32 R6, RZ, RZ, R4 ;  /* 0x000000ffff067224 */ /* 0x000fe200078e0004 */
[----:B------:R-:W0:Y:S05]  /*0c60*/  LDCU UR4, c[0x0][0x388] ;  /* 0x00007100ff0477ac */ /* 0x000e2a0008000800 */
[----:B------:R1:W0:Y:S01]  /*0c70*/  LDG.E R6, desc[UR6][R6.64] ;  /* 0x0000000606067981 */ /* 0x000222000c1e1900 */
[----:B------:R-:W-:Y:S01]  /*0c80*/  VIADD R3, R3, 0x1 ;  /* 0x0000000103037836 */ /* 0x000fe20000000000 */
[----:B------:R-:W-:-:S05]  /*0c90*/  IADD3 R4, P2, PT, R4, 0xc000, RZ ;  /* 0x0000c00004047810 */ /* 0x000fca0007f5e0ff */
[----:B-1----:R-:W-:Y:S01]  /*0ca0*/  IMAD.X R7, RZ, RZ, R7, P2 ;  /* 0x000000ffff077224 */ /* 0x002fe200010e0607 */
[----:B0-----:R-:W-:-:S04]  /*0cb0*/  ISETP.NE.AND P0, PT, R6, UR4, PT ;  /* 0x0000000406007c0c */ /* 0x001fc8000bf05270 */
[----:B------:R-:W-:Y:S02]  /*0cc0*/  SEL R9, RZ, 0x1, P0 ;  /* 0x00000001ff097807 */ /* 0x000fe40000000000 */
[----:B------:R-:W-:Y:S02]  /*0cd0*/  ISETP.NE.AND P0, PT, R3, RZ, PT ;  /* 0x000000ff0300720c */ /* 0x000fe40003f05270 */
[----:B------:R-:W-:-:S05]  /*0ce0*/  IADD3 R0, P1, PT, R0, R9, RZ ;  /* 0x0000000900007210 */ /* 0x000fca0007f3e0ff */
[----:B------:R-:W-:-:S06]  /*0cf0*/  IMAD.X R2, RZ, RZ, R2, P1 ;  /* 0x000000ffff027224 */ /* 0x000fcc00008e0602 */
[----:B------:R-:W-:Y:S05]  /*0d00*/  @P0 BRA `(.L_x_502) ;  /* 0xfffffffc00d00947 */ /* 0x000fea000383ffff */
.L_x_494:
[----:B------:R-:W-:Y:S05]  /*0d10*/  BSYNC.RECONVERGENT B1 ;  /* 0x0000000000017941 */ /* 0x000fea0003800200 */
.L_x_493:
        /* <DEDUP_REMOVED lines=77> */
.L_x_503:
        /* <DEDUP_REMOVED lines=26> */
[----:B------:R-:W-:Y:S01]  /*1390*/  VIADD R4, R3, 0x8 ;  /* 0x0000000803047836 */ /* 0x000fe20000000000 */
[----:B------:R-:W1:Y:S02]  /*13a0*/  @!P2 S2R R11, SR_CgaCtaId ;  /* 0x00000000000ba919 */ /* 0x000e640000008800 */
        /* <DEDUP_REMOVED lines=12> */
[----:B------:R-:W-:Y:S02]  /*1470*/  IMAD.X R7, R2, 0x1, R10, P1 ;  /* 0x0000000102077824 */ /* 0x000fe400008e060a */
[----:B------:R-:W-:Y:S01]  /*1480*/  VIADD R2, R3, 0x10 ;  /* 0x0000001003027836 */ /* 0x000fe20000000000 */
[----:B------:R-:W-:Y:S02]  /*1490*/  @!P2 SHF.R.U32.HI R3, RZ, 0x2, R5 ;  /* 0x00000002ff03a819 */ /* 0x000fe40000011605 */
[----:B------:R-:W2:Y:S02]  /*14a0*/  SHFL.DOWN PT, R4, R7, 0x10, R9 ;  /* 0x0a00000007047989 */ /* 0x000ea400000e0009 */
[----:B------:R-:W-:Y:S02]  /*14b0*/  ISETP.GT.AND P0, PT, R2, R9, PT ;  /* 0x000000090200720c */ /* 0x000fe40003f04270 */
[----:B------:R-:W-:-:S04]  /*14c0*/  @!P2 MOV R2, 0x400 ;  /* 0x000004000002a802 */ /* 0x000fc80000000f00 */
[----:B-1----:R-:W-:Y:S02]  /*14d0*/  @!P2 LEA R11, R11, R2, 0x18 ;  /* 0x000000020b0ba211 */ /* 0x002fe400078ec0ff */
[----:B0-----:R-:W-:-:S04]  /*14e0*/  SEL R0, R0, RZ, !P0 ;  /* 0x000000ff00007207 */ /* 0x001fc80004000000 */
[----:B------:R-:W-:Y:S02]  /*14f0*/  IADD3 R2, P1, PT, R0, R6, RZ ;  /* 0x0000000600027210 */ /* 0x000fe40007f3e0ff */
[----:B------:R-:W-:Y:S02]  /*1500*/  @!P2 LOP3.LUT R0, R3, 0xf8, RZ, 0xc0, !PT ;  /* 0x000000f80300a812 */ /* 0x000fe400078ec0ff */
[----:B--2---:R-:W-:Y:S02]  /*1510*/  SEL R4, R4, RZ, !P0 ;  /* 0x000000ff04047207 */ /* 0x004fe40004000000 */
[----:B------:R-:W-:Y:S01]  /*1520*/  ISETP.NE.AND P0, PT, R5, RZ, PT ;  /* 0x000000ff0500720c */ /* 0x000fe20003f05270 */
[----:B------:R-:W-:Y:S02]  /*1530*/  @!P2 IMAD.IADD R11, R0, 0x1, R11 ;  /* 0x00000001000ba824 */ /* 0x000fe400078e020b */
        /* <DEDUP_REMOVED lines=9> */
[----:B------:R-:W-:Y:S01]  /*15d0*/  ISETP.GT.U32.AND P6, PT, R32, 0x1a0, PT ;  /* 0x000001a02000780c */ /* 0x000fe20003fc4070 */
[----:B-1----:R-:W-:-:S09]  /*15e0*/  ULEA UR4, UR5, UR4, 0x18 ;  /* 0x0000000405047291 */ /* 0x002fd2000f8ec0ff */
[----:B------:R-:W1:Y:S04]  /*15f0*/  LDS.64 R24, [UR4+0x18] ;  /* 0x00001804ff187984 */ /* 0x000e680008000a00 */
[----:B------:R-:W2:Y:S04]  /*1600*/  LDS.128 R4, [UR4+0x20] ;  /* 0x00002004ff047984 */ /* 0x000ea80008000c00 */
[----:B0-----:R-:W0:Y:S04]  /*1610*/  LDS.128 R8, [UR4+0x30] ;  /* 0x00003004ff087984 */ /* 0x001e280008000c00 */
[----:B------:R-:W3:Y:S04]  /*1620*/  LDS.128 R12, [UR4+0x40] ;  /* 0x00004004ff0c7984 */ /* 0x000ee80008000c00 */
[----:B------:R-:W4:Y:S04]  /*1630*/  LDS.128 R16, [UR4+0x50] ;  /* 0x00005004ff107984 */ /* 0x000f280008000c00 */
[----:B------:R-:W5:Y:S01]  /*1640*/  LDS.128 R20, [UR4+0x60] ;  /* 0x00006004ff147984 */ /* 0x000f620008000c00 */
[----:B-1----:R-:W-:-:S02]  /*1650*/  SEL R28, R24, RZ, P1 ;  /* 0x000000ff181c7207 */ /* 0x002fc40000800000 */
[----:B------:R-:W-:Y:S02]  /*1660*/  SEL R0, R25, RZ, P1 ;  /* 0x000000ff19007207 */ /* 0x000fe40000800000 */
[----:B--2---:R-:W-:Y:S01]  /*1670*/  SEL R33, R4, RZ, P2 ;  /* 0x000000ff04217207 */ /* 0x004fe20001000000 */
[----:B------:R-:W1:Y:S01]  /*1680*/  LDS.128 R24, [UR4+0x70] ;  /* 0x00007004ff187984 */ /* 0x000e620008000c00 */
[----:B------:R-:W-:Y:S02]  /*1690*/  SEL R4, R5, RZ, P2 ;  /* 0x000000ff05047207 */ /* 0x000fe40001000000 */
[----:B------:R-:W-:Y:S02]  /*16a0*/  IADD3 R33, P3, P4, R33, R28, R2 ;  /* 0x0000001c21217210 */ /* 0x000fe40007c7e002 */
[----:B------:R-:W2:Y:S01]  /*16b0*/  LDS.128 R28, [UR4+0x80] ;  /* 0x00008004ff1c7984 */ /* 0x000ea20008000c00 */
[C---:B------:R-:W-:Y:S02]  /*16c0*/  ISETP.GT.U32.AND P1, PT, R32.reuse, 0x60, PT ;  /* 0x000000602000780c */ /* 0x040fe40003f24070 */
[----:B------:R-:W-:-:S02]  /*16d0*/  ISETP.GT.U32.AND P2, PT, R32, 0x80, PT ;  /* 0x000000802000780c */ /* 0x000fc40003f44070 */
[----:B------:R-:W-:Y:S02]  /*16e0*/  SEL R5, R6, RZ, P1 ;  /* 0x000000ff06057207 */ /* 0x000fe40000800000 */
[----:B0-----:R-:W-:Y:S02]  /*16f0*/  SEL R2, R8, RZ, P2 ;  /* 0x000000ff08027207 */ /* 0x001fe40001000000 */
[----:B------:R-:W-:Y:S02]  /*1700*/  IADD3.X R0, PT, PT, R4, R0, R3, P3, P4 ;  /* 0x0000000004007210 */ /* 0x000fe40001fe8403 */
[----:B------:R-:W-:Y:S02]  /*1710*/  SEL R7, R7, RZ, P1 ;  /* 0x000000ff07077207 */ /* 0x000fe40000800000 */
[----:B------:R-:W-:Y:S02]  /*1720*/  SEL R4, R9, RZ, P2 ;  /* 0x000000ff09047207 */ /* 0x000fe40001000000 */
[----:B------:R-:W-:-:S02]  /*1730*/  IADD3 R2, P3, P4, R2, R33, R5 ;  /* 0x0000002102027210 */ /* 0x000fc40007c7e005 */
[C---:B------:R-:W-:Y:S02]  /*1740*/  ISETP.GT.U32.AND P1, PT, R32.reuse, 0xa0, PT ;  /* 0x000000a02000780c */ /* 0x040fe40003f24070 */
[----:B------:R-:W-:Y:S02]  /*1750*/  ISETP.GT.U32.AND P2, PT, R32, 0xc0, PT ;  /* 0x000000c02000780c */ /* 0x000fe40003f44070 */
[----:B------:R-:W-:Y:S02]  /*1760*/  IADD3.X R4, PT, PT, R4, R0, R7, P3, P4 ;  /* 0x0000000004047210 */ /* 0x000fe40001fe8407 */
[----:B------:R-:W-:Y:S02]  /*1770*/  SEL R3, R10, RZ, P1 ;  /* 0x000000ff0a037207 */ /* 0x000fe40000800000 */
[----:B---3--:R-:W-:Y:S02]  /*1780*/  SEL R0, R12, RZ, P2 ;  /* 0x000000ff0c007207 */ /* 0x008fe40001000000 */
[----:B------:R-:W-:-:S02]  /*1790*/  SEL R10, R11, RZ, P1 ;  /* 0x000000ff0b0a7207 */ /* 0x000fc40000800000 */
[----:B------:R-:W-:Y:S02]  /*17a0*/  ISETP.GT.U32.AND P1, PT, R32, 0xe0, PT ;  /* 0x000000e02000780c */ /* 0x000fe40003f24070 */
[----:B------:R-:W-:Y:S02]  /*17b0*/  SEL R5, R13, RZ, P2 ;  /* 0x000000ff0d057207 */ /* 0x000fe40001000000 */
[----:B------:R-:W-:Y:S02]  /*17c0*/  IADD3 R0, P3, P4, R0, R2, R3 ;  /* 0x0000000200007210 */ /* 0x000fe40007c7e003 */
[----:B------:R-:W-:Y:S02]  /*17d0*/  ISETP.GT.U32.AND P2, PT, R32, 0x100, PT ;  /* 0x000001002000780c */ /* 0x000fe40003f44070 */
[----:B------:R-:W-:Y:S02]  /*17e0*/  SEL R3, R14, RZ, P1 ;  /* 0x000000ff0e037207 */ /* 0x000fe40000800000 */
[----:B------:R-:W-:-:S02]  /*17f0*/  SEL R15, R15, RZ, P1 ;  /* 0x000000ff0f0f7207 */ /* 0x000fc40000800000 */
[----:B------:R-:W-:Y:S02]  /*1800*/  ISETP.GT.U32.AND P1, PT, R32, 0x120, PT ;  /* 0x000001202000780c */ /* 0x000fe40003f24070 */
[----:B------:R-:W-:Y:S02]  /*1810*/  IADD3.X R5, PT, PT, R5, R4, R10, P3, P4 ;  /* 0x0000000405057210 */ /* 0x000fe40001fe840a */
[----:B----4-:R-:W-:Y:S02]  /*1820*/  SEL R2, R16, RZ, P2 ;  /* 0x000000ff10027207 */ /* 0x010fe40001000000 */
[----:B------:R-:W-:Y:S02]  /*1830*/  SEL R4, R17, RZ, P2 ;  /* 0x000000ff11047207 */ /* 0x000fe40001000000 */
[----:B------:R-:W-:Y:S02]  /*1840*/  ISETP.GT.U32.AND P2, PT, R32, 0x140, PT ;  /* 0x000001402000780c */ /* 0x000fe40003f44070 */
[----:B------:R-:W-:-:S02]  /*1850*/  SEL R7, R18, RZ, P1 ;  /* 0x000000ff12077207 */ /* 0x000fc40000800000 */
[----:B------:R-:W-:Y:S02]  /*1860*/  SEL R18, R19, RZ, P1 ;  /* 0x000000ff13127207 */ /* 0x000fe40000800000 */
[----:B------:R-:W-:Y:S02]  /*1870*/  IADD3 R2, P3, P4, R2, R0, R3 ;  /* 0x0000000002027210 */ /* 0x000fe40007c7e003 */
[----:B------:R-:W-:Y:S02]  /*1880*/  ISETP.GT.U32.AND P1, PT, R32, 0x160, PT ;  /* 0x000001602000780c */ /* 0x000fe40003f24070 */
[----:B-----5:R-:W-:Y:S02]  /*1890*/  SEL R0, R20, RZ, P2 ;  /* 0x000000ff14007207 */ /* 0x020fe40001000000 */
[----:B------:R-:W-:Y:S02]  /*18a0*/  IADD3.X R4, PT, PT, R4, R5, R15, P3, P4 ;  /* 0x0000000504047210 */ /* 0x000fe40001fe840f */
[----:B------:R-:W-:-:S02]  /*18b0*/  SEL R3, R22, RZ, P1 ;  /* 0x000000ff16037207 */ /* 0x000fc40000800000 */
[----:B------:R-:W-:Y:S02]  /*18c0*/  SEL R23, R23, RZ, P1 ;  /* 0x000000ff17177207 */ /* 0x000fe40000800000 */
[----:B------:R-:W-:Y:S02]  /*18d0*/  SEL R5, R21, RZ, P2 ;  /* 0x000000ff15057207 */ /* 0x000fe40001000000 */
[----:B------:R-:W-:Y:S02]  /*18e0*/  IADD3 R0, P1, P3, R0, R2, R7 ;  /* 0x0000000200007210 */ /* 0x000fe40007b3e007 */
[----:B-1----:R-:W-:Y:S02]  /*18f0*/  SEL R2, R24, RZ, P5 ;  /* 0x000000ff18027207 */ /* 0x002fe40002800000 */
[----:B------:R-:W-:Y:S02]  /*1900*/  ISETP.GT.U32.AND P2, PT, R32, 0x1c0, PT ;  /* 0x000001c02000780c */ /* 0x000fe40003f44070 */
[----:B------:R-:W-:-:S02]  /*1910*/  IADD3.X R5, PT, PT, R5, R4, R18, P1, P3 ;  /* 0x0000000405057210 */ /* 0x000fc40000fe6412 */
[----:B------:R-:W-:Y:S02]  /*1920*/  IADD3 R2, P3, P4, R2, R0, R3 ;  /* 0x0000000002027210 */ /* 0x000fe40007c7e003 */
[----:B------:R-:W-:Y:S02]  /*1930*/  SEL R0, R26, RZ, P6 ;  /* 0x000000ff1a007207 */ /* 0x000fe40003000000 */
[----:B--2---:R-:W-:Y:S02]  /*1940*/  SEL R3, R28, RZ, P2 ;  /* 0x000000ff1c037207 */ /* 0x004fe40001000000 */
[----:B------:R-:W-:Y:S02]  /*1950*/  ISETP.GT.U32.AND P1, PT, R32, 0x1e0, PT ;  /* 0x000001e02000780c */ /* 0x000fe40003f24070 */
        /* <DEDUP_REMOVED lines=11> */
.L_x_490:
        /* <DEDUP_REMOVED lines=11> */
[----:B------:R-:W-:Y:S01]  /*1ac0*/  IMAD.MOV.U32 R17, RZ, RZ, 0xe00 ;  /* 0x00000e00ff117424 */ /* 0x000fe200078e00ff */
[----:B-1----:R-:W-:-:S02]  /*1ad0*/  ISETP.NE.AND P0, PT, R10, UR4, PT ;  /* 0x000000040a007c0c */ /* 0x002fc4000bf05270 */
[----:B--2---:R-:W-:Y:S02]  /*1ae0*/  ISETP.NE.AND P1, PT, R4, UR4, PT ;  /* 0x0000000404007c0c */ /* 0x004fe4000bf25270 */
[----:B---3--:R-:W-:Y:S02]  /*1af0*/  ISETP.NE.AND P2, PT, R5, UR4, PT ;  /* 0x0000000405007c0c */ /* 0x008fe4000bf45270 */
[----:B------:R-:W-:Y:S02]  /*1b00*/  SEL R5, RZ, 0x1, P0 ;  /* 0x00000001ff057807 */ /* 0x000fe40000000000 */
[----:B------:R-:W-:Y:S02]  /*1b10*/  SEL R4, RZ, 0x1, P1 ;  /* 0x00000001ff047807 */ /* 0x000fe40000800000 */
[----:B------:R-:W-:Y:S02]  /*1b20*/  SEL R25, RZ, 0x1, P2 ;  /* 0x00000001ff197807 */ /* 0x000fe40001000000 */
[----:B----4-:R-:W-:-:S02]  /*1b30*/  ISETP.NE.AND P2, PT, R6, UR4, PT ;  /* 0x0000000406007c0c */ /* 0x010fc4000bf45270 */
[----:B-----5:R-:W-:Y:S02]  /*1b40*/  ISETP.NE.AND P3, PT, R7, UR4, PT ;  /* 0x0000000407007c0c */ /* 0x020fe4000bf65270 */
[----:B------:R-:W-:Y:S02]  /*1b50*/  IADD3 R25, P1, P0, R25, R4, R5 ;  /* 0x0000000419197210 */ /* 0x000fe4000783e005 */
[----:B------:R-:W-:Y:S02]  /*1b60*/  SEL R5, RZ, 0x1, P2 ;  /* 0x00000001ff057807 */ /* 0x000fe40001000000 */
[----:B------:R-:W-:Y:S02]  /*1b70*/  SEL R4, RZ, 0x1, P3 ;  /* 0x00000001ff047807 */ /* 0x000fe40001800000 */
[----:B------:R-:W-:Y:S02]  /*1b80*/  ISETP.NE.AND P4, PT, R8, UR4, PT ;  /* 0x0000000408007c0c */ /* 0x000fe4000bf85270 */
[----:B------:R-:W-:Y:S01]  /*1b90*/  IADD3 R25, P2, P3, R4, R25, R5 ;  /* 0x0000001904197210 */ /* 0x000fe20007b5e005 */
[----:B------:R-:W-:Y:S01]  /*1ba0*/  VIADD R4, R32, 0xfffff200 ;  /* 0xfffff20020047836 */ /* 0x000fe20000000000 */
[----:B------:R-:W-:-:S02]  /*1bb0*/  SEL R5, RZ, 0x1, P4 ;  /* 0x00000001ff057807 */ /* 0x000fc40002000000 */
[----:B------:R-:W-:Y:S02]  /*1bc0*/  ISETP.NE.AND P5, PT, R9, UR4, PT ;  /* 0x0000000409007c0c */ /* 0x000fe4000bfa5270 */
[----:B------:R-:W-:Y:S02]  /*1bd0*/  ISETP.GE.U32.AND P4, PT, R4, 0xe00, PT ;  /* 0x00000e000400780c */ /* 0x000fe40003f86070 */
[----:B------:R-:W-:Y:S02]  /*1be0*/  SEL R6, RZ, 0x1, P5 ;  /* 0x00000001ff067807 */ /* 0x000fe40002800000 */
[----:B------:R-:W-:Y:S02]  /*1bf0*/  IADD3.X R27, PT, PT, RZ, RZ, RZ, P1, P0 ;  /* 0x000000ffff1b7210 */ /* 0x000fe40000fe04ff */
[----:B------:R-:W-:Y:S02]  /*1c00*/  IADD3 R2, P0, PT, R2, 0x50, RZ ;  /* 0x0000005002027810 */ /* 0x000fe40007f1e0ff */
[----:B------:R-:W-:-:S02]  /*1c10*/  IADD3 R25, P1, P5, R6, R25, R5 ;  /* 0x0000001906197210 */ /* 0x000fc40007d3e005 */
[----:B------:R-:W-:Y:S01]  /*1c20*/  IADD3.X R27, PT, PT, RZ, R27, RZ, P2, P3 ;  /* 0x0000001bff1b7210 */ /* 0x000fe200017e64ff */
[----:B------:R-:W-:-:S03]  /*1c30*/  IMAD.X R3, RZ, RZ, R3, P0 ;  /* 0x000000ffff037224 */ /* 0x000fc600000e0603 */
[----:B------:R-:W-:Y:S01]  /*1c40*/  IADD3.X R27, PT, PT, RZ, R27, RZ, P1, P5 ;  /* 0x0000001bff1b7210 */ /* 0x000fe20000fea4ff */
[----:B------:R-:W-:Y:S06]  /*1c50*/  @!P4 BRA `(.L_x_505) ;  /* 0x00000000009cc947 */ /* 0x000fec0003800000 */
[----:B------:R-:W0:Y:S01]  /*1c60*/  LDC R32, c[0x0][0x398] ;  /* 0x0000e600ff207b82 */ /* 0x000e220000000800 */
[----:B------:R-:W-:Y:S01]  /*1c70*/  IMAD.MOV.U32 R17, RZ, RZ, 0xe00 ;  /* 0x00000e00ff117424 */ /* 0x000fe200078e00ff */
[----:B------:R-:W1:Y:S06]  /*1c80*/  LDCU UR4, c[0x0][0x388] ;  /* 0x00007100ff0477ac */ /* 0x000e6c0008000800 */
.L_x_507:
[----:B------:R-:W-:-:S05]  /*1c90*/  IMAD.WIDE.U32 R6, R17, 0x60, R2 ;  /* 0x0000006011067825 */ /* 0x000fca00078e0002 */
        /* <DEDUP_REMOVED lines=19> */
[----:B------:R-:W-:-:S02]  /*1dd0*/  SEL R5, RZ, 0x1, P4 ;  /* 0x00000001ff057807 */ /* 0x000fc40002000000 */
[----:B0-----:R-:W-:Y:S02]  /*1de0*/  SEL R6, RZ, 0x1, P5 ;  /* 0x00000001ff067807 */ /* 0x001fe40002800000 */
[----:B------:R-:W-:Y:S02]  /*1df0*/  IADD3.X R27, PT, PT, RZ, R27, RZ, P0, P1 ;  /* 0x0000001bff1b7210 */ /* 0x000fe400007e24ff */
[----:B------:R-:W-:Y:S01]  /*1e00*/  IADD3 R25, P5, P4, R6, R25, R5 ;  /* 0x0000001906197210 */ /* 0x000fe20007cbe005 */
[----:B------:R-:W-:Y:S01]  /*1e10*/  IMAD.IADD R5, R32, 0x1, -R17 ;  /* 0x0000000120057824 */ /* 0x000fe200078e0a11 */
[----:B------:R-:W-:Y:S02]  /*1e20*/  ISETP.NE.AND P6, PT, R12, UR4, PT ;  /* 0x000000040c007c0c */ /* 0x000fe4000bfc5270 */
[----:B------:R-:W-:Y:S02]  /*1e30*/  IADD3.X R27, PT, PT, RZ, R27, RZ, P2, P3 ;  /* 0x0000001bff1b7210 */ /* 0x000fe400017e64ff */
[----:B------:R-:W-:-:S02]  /*1e40*/  ISETP.GE.U32.AND P0, PT, R5, 0xe00, PT ;  /* 0x00000e000500780c */ /* 0x000fc40003f06070 */
[----:B------:R-:W-:Y:S02]  /*1e50*/  SEL R6, RZ, 0x1, P6 ;  /* 0x00000001ff067807 */ /* 0x000fe40003000000 */
[----:B------:R-:W-:Y:S02]  /*1e60*/  IADD3.X R27, PT, PT, RZ, R27, RZ, P5, P4 ;  /* 0x0000001bff1b7210 */ /* 0x000fe40002fe84ff */
[----:B------:R-:W-:-:S05]  /*1e70*/  IADD3 R25, P1, PT, R25, R6, RZ ;  /* 0x0000000619197210 */ /* 0x000fca0007f3e0ff */
[----:B------:R-:W-:Y:S02]  /*1e80*/  IMAD.X R27, RZ, RZ, R27, P1 ;  /* 0x000000ffff1b7224 */ /* 0x000fe400008e061b */
[----:B------:R-:W-:Y:S06]  /*1e90*/  @!P0 BRA `(.L_x_506) ;  /* 0x0000000c009c8947 */ /* 0x000fec0003800000 */
[----:B------:R-:W-:-:S05]  /*1ea0*/  VIADD R17, R17, 0xe00 ;  /* 0x00000e0011117836 */ /* 0x000fca0000000000 */
[----:B------:R-:W-:-:S13]  /*1eb0*/  ISETP.GT.U32.AND P0, PT, R17, R4, PT ;  /* 0x000000041100720c */ /* 0x000fda0003f04070 */
[----:B------:R-:W-:Y:S05]  /*1ec0*/  @!P0 BRA `(.L_x_507) ;  /* 0xfffffffc00708947 */ /* 0x000fea000383ffff */
.L_x_505:
[----:B------:R-:W-:Y:S01]  /*1ed0*/  IMAD.IADD R3, R32, 0x1, -R17 ;  /* 0x0000000120037824 */ /* 0x000fe200078e0a11 */
[----:B------:R-:W-:Y:S04]  /*1ee0*/  BSSY.RECONVERGENT B1, `(.L_x_506) ;  /* 0x00000e2000017945 */ /* 0x000fe80003800200 */
[----:B------:R-:W-:-:S04]  /*1ef0*/  ISETP.GE.AND P0, PT, R0, R3, PT ;  /* 0x000000030000720c */ /* 0x000fc80003f06270 */
[----:B------:R-:W-:-:S13]  /*1f00*/  ISETP.GE.U32.OR P0, PT, R17, R32, P0 ;  /* 0x000000201100720c */ /* 0x000fda0000706470 */
[----:B------:R-:W-:Y:S05]  /*1f10*/  @P0 BRA `(.L_x_508) ;  /* 0x0000000c00780947 */ /* 0x000fea0003800000 */
[----:B------:R-:W-:Y:S01]  /*1f20*/  LOP3.LUT R2, RZ, R0, RZ, 0x33, !PT ;  /* 0x00000000ff027212 */ /* 0x000fe200078e33ff */
[----:B------:R-:W-:Y:S01]  /*1f30*/  BSSY.RECONVERGENT B2, `(.L_x_509) ;  /* 0x0000073000027945 */ /* 0x000fe20003800200 */
[----:B------:R-:W-:Y:S02]  /*1f40*/  IMAD.MOV.U32 R20, RZ, RZ, R0 ;  /* 0x000000ffff147224 */ /* 0x000fe400078e0000 */
[----:B------:R-:W-:-:S04]  /*1f50*/  IADD3 R2, PT, PT, -R17, R32, R2 ;  /* 0x0000002011027210 */ /* 0x000fc80007ffe102 */
[C---:B------:R-:W-:Y:S02]  /*1f60*/  ISETP.GE.U32.AND P0, PT, R2.reuse, 0x1e00, PT ;  /* 0x00001e000200780c */ /* 0x040fe40003f06070 */
[----:B------:R-:W-:-:S04]  /*1f70*/  LEA.HI R19, R2, 0x1, RZ, 0x17 ;  /* 0x0000000102137811 */ /* 0x000fc800078fb8ff */
[----:B------:R-:W-:-:S07]  /*1f80*/  LOP3.LUT R32, R19, 0xf, RZ, 0xc0, !PT ;  /* 0x0000000f13207812 */ /* 0x000fce00078ec0ff */
[----:B------:R-:W-:Y:S05]  /*1f90*/  @!P0 BRA `(.L_x_510) ;  /* 0x0000000400b08947 */ /* 0x000fea0003800000 */
[----:B------:R-:W0:Y:S01]  /*1fa0*/  LDC.64 R2, c[0x0][0x380] ;  /* 0x0000e000ff027b82 */ /* 0x000e220000000a00 */
[----:B------:R-:W-:Y:S01]  /*1fb0*/  LOP3.LUT R16, R19, 0xfffff0, RZ, 0xc0, !PT ;  /* 0x00fffff013107812 */ /* 0x000fe200078ec0ff */
[----:B------:R-:W-:Y:S01]  /*1fc0*/  BSSY.RECONVERGENT B3, `(.L_x_511) ;  /* 0x0000068000037945 */ /* 0x000fe20003800200 */
[C---:B------:R-:W-:Y:S01]  /*1fd0*/  LOP3.LUT R20, R0.reuse, 0x1000, RZ, 0xfc, !PT ;  /* 0x0000100000147812 */ /* 0x040fe200078efcff */
[----:B------:R-:W-:Y:S02]  /*1fe0*/  IMAD.IADD R21, R0, 0x1, R17 ;  /* 0x0000000100157824 */ /* 0x000fe400078e0211 */
[----:B------:R-:W-:-:S07]  /*1ff0*/  IMAD.MOV R16, RZ, RZ, -R16 ;  /* 0x000000ffff107224 */ /* 0x000fce00078e0a10 */
.L_x_512:
[C---:B------:R-:W-:Y:S02]  /*2000*/  VIADD R13, R21.reuse, 0x200 ;  /* 0x00000200150d7836 */ /* 0x040fe40000000000 */
[----:B0-----:R-:W-:-:S04]  /*2010*/  IMAD.WIDE.U32 R8, R21, 0x60, R2 ;  /* 0x0000006015087825 */ /* 0x001fc800078e0002 */
[----:B------:R-:W-:Y:S01]  /*2020*/  IMAD.WIDE.U32 R12, R13, 0x60, R2 ;  /* 0x000000600d0c7825 */ /* 0x000fe200078e0002 */
[----:B------:R0:W2:Y:S03]  /*2030*/  LDG.E R24, desc[UR6][R8.64+0x50] ;  /* 0x0000500608187981 */ /* 0x0000a6000c1e1900 */
[C---:B------:R-:W-:Y:S01]  /*2040*/  VIADD R15, R21.reuse, 0x400 ;  /* 0x00000400150f7836 */ /* 0x040fe20000000000 */
[----:B------:R1:W3:Y:S01]  /*2050*/  LDG.E R23, desc[UR6][R12.64+0x50] ;  /* 0x000050060c177981 */ /* 0x0002e2000c1e1900 */
[C---:B------:R-:W-:Y:S02]  /*2060*/  VIADD R31, R21.reuse, 0x600 ;  /* 0x00000600151f7836 */ /* 0x040fe40000000000 */
[C---:B------:R-:W-:Y:S02]  /*2070*/  VIADD R5, R21.reuse, 0xa00 ;  /* 0x00000a0015057836 */ /* 0x040fe40000000000 */
[----:B0-----:R-:W-:-:S02]  /*2080*/  VIADD R9, R21, 0xe00 ;  /* 0x00000e0015097836 */ /* 0x001fc40000000000 */
[----:B------:R-:W-:-:S04]  /*2090*/  IMAD.WIDE.U32 R14, R15, 0x60, R2 ;  /* 0x000000600f0e7825 */ /* 0x000fc800078e0002 */
[--C-:B------:R-:W-:Y:S01]  /*20a0*/  IMAD.WIDE.U32 R30, R31, 0x60, R2.reuse ;  /* 0x000000601f1e7825 */ /* 0x100fe200078e0002 */
[----:B------:R0:W4:Y:S03]  /*20b0*/  LDG.E R26, desc[UR6][R14.64+0x50] ;  /* 0x000050060e1a7981 */ /* 0x000126000c1e1900 */
[----:B------:R-:W-:Y:S01]  /*20c0*/  VIADD R7, R21, 0x800 ;  /* 0x0000080015077836 */ /* 0x000fe20000000000 */
[----:B------:R5:W4:Y:S01]  /*20d0*/  LDG.E R22, desc[UR6][R30.64+0x50] ;  /* 0x000050061e167981 */ /* 0x000b22000c1e1900 */
[----:B------:R-:W-:-:S04]  /*20e0*/  IMAD.WIDE.U32 R4, R5, 0x60, R2 ;  /* 0x0000006005047825 */ /* 0x000fc800078e0002 */
[--C-:B-1----:R-:W-:Y:S01]  /*20f0*/  IMAD.WIDE.U32 R12, R9, 0x60, R2.reuse ;  /* 0x00000060090c7825 */ /* 0x102fe200078e0002 */
[----:B------:R1:W4:Y:S03]  /*2100*/  LDG.E R28, desc[UR6][R4.64+0x50] ;  /* 0x00005006041c7981 */ /* 0x000326000c1e1900 */
[C---:B------:R-:W-:Y:S01]  /*2110*/  VIADD R9, R21.reuse, 0x1000 ;  /* 0x0000100015097836 */ /* 0x040fe20000000000 */
[----:B------:R-:W4:Y:S01]  /*2120*/  LDG.E R33, desc[UR6][R12.64+0x50] ;  /* 0x000050060c217981 */ /* 0x000f22000c1e1900 */
[----:B------:R-:W-:Y:S02]  /*2130*/  VIADD R11, R21, 0xc00 ;  /* 0x00000c00150b7836 */ /* 0x000fe40000000000 */
[----:B------:R-:W-:-:S04]  /*2140*/  IMAD.WIDE.U32 R6, R7, 0x60, R2 ;  /* 0x0000006007067825 */ /* 0x000fc800078e0002 */
[--C-:B0-----:R-:W-:Y:S01]  /*2150*/  IMAD.WIDE.U32 R14, R9, 0x60, R2.reuse ;  /* 0x00000060090e7825 */ /* 0x101fe200078e0002 */
[----:B------:R0:W4:Y:S03]  /*2160*/  LDG.E R18, desc[UR6][R6.64+0x50] ;  /* 0x0000500606127981 */ /* 0x000126000c1e1900 */
[----:B------:R-:W-:Y:S01]  /*2170*/  IMAD.WIDE.U32 R10, R11, 0x60, R2 ;  /* 0x000000600b0a7825 */ /* 0x000fe200078e0002 */
[----:B------:R-:W4:Y:S03]  /*2180*/  LDG.E R34, desc[UR6][R14.64+0x50] ;  /* 0x000050060e227981 */ /* 0x000f26000c1e1900 */
[C---:B------:R-:W-:Y:S01]  /*2190*/  VIADD R9, R21.reuse, 0x1200 ;  /* 0x0000120015097836 */ /* 0x040fe20000000000 */
[----:B------:R0:W4:Y:S01]  /*21a0*/  LDG.E R29, desc[UR6][R10.64+0x50] ;  /* 0x000050060a1d7981 */ /* 0x000122000c1e1900 */
[----:B-----5:R-:W-:-:S02]  /*21b0*/  VIADD R31, R21, 0x1400 ;  /* 0x00001400151f7836 */ /* 0x020fc40000000000 */
[----:B------:R-:W-:Y:S02]  /*21c0*/  VIADD R35, R21, 0x1600 ;  /* 0x0000160015237836 */ /* 0x000fe40000000000 */
[----:B-1----:R-:W-:-:S04]  /*21d0*/  IMAD.WIDE.U32 R4, R9, 0x60, R2 ;  /* 0x0000006009047825 */ /* 0x002fc800078e0002 */
[----:B------:R-:W-:Y:S02]  /*21e0*/  VIADD R37, R21, 0x1800 ;  /* 0x0000180015257836 */ /* 0x000fe40000000000 */
[--C-:B0-----:R-:W-:Y:S01]  /*21f0*/  IMAD.WIDE.U32 R6, R31, 0x60, R2.reuse ;  /* 0x000000601f067825 */ /* 0x101fe200078e0002 */
[----:B------:R0:W5:Y:S03]  /*2200*/  LDG.E R4, desc[UR6][R4.64+0x50] ;  /* 0x0000500604047981 */ /* 0x000166000c1e1900 */
[----:B------:R-:W-:Y:S02]  /*2210*/  IMAD.WIDE.U32 R8, R35, 0x60, R2 ;  /* 0x0000006023087825 */ /* 0x000fe400078e0002 */
[----:B------:R1:W5:Y:S02]  /*2220*/  LDG.E R6, desc[UR6][R6.64+0x50] ;  /* 0x0000500606067981 */ /* 0x000364000c1e1900 */
[----:B------:R-:W-:-:S02]  /*2230*/  VIADD R31, R21, 0x1a00 ;  /* 0x00001a00151f7836 */ /* 0x000fc40000000000 */
[--C-:B------:R-:W-:Y:S01]  /*2240*/  IMAD.WIDE.U32 R10, R37, 0x60, R2.reuse ;  /* 0x00000060250a7825 */ /* 0x100fe200078e0002 */
[----:B------:R1:W5:Y:S03]  /*2250*/  LDG.E R8, desc[UR6][R8.64+0x50] ;  /* 0x0000500608087981 */ /* 0x000366000c1e1900 */
[--C-:B------:R-:W-:Y:S02]  /*2260*/  IMAD.WIDE.U32 R30, R31, 0x60, R2.reuse ;  /* 0x000000601f1e7825 */ /* 0x100fe400078e0002 */
[----:B------:R-:W5:Y:S02]  /*2270*/  LDG.E R10, desc[UR6][R10.64+0x50] ;  /* 0x000050060a0a7981 */ /* 0x000f64000c1e1900 */
[----:B------:R-:W-:Y:S02]  /*2280*/  VIADD R13, R21, 0x1c00 ;  /* 0x00001c00150d7836 */ /* 0x000fe40000000000 */
[----:B------:R-:W5:Y:S02]  /*2290*/  LDG.E R30, desc[UR6][R30.64+0x50] ;  /* 0x000050061e1e7981 */ /* 0x000f64000c1e1900 */
[----:B------:R-:W-:-:S04]  /*22a0*/  IMAD.WIDE.U32 R12, R13, 0x60, R2 ;  /* 0x000000600d0c7825 */ /* 0x000fc800078e0002 */
[----:B------:R-:W-:Y:S02]  /*22b0*/  VIADD R15, R21, 0x1e00 ;  /* 0x00001e00150f7836 */ /* 0x000fe40000000000 */
[----:B------:R-:W5:Y:S02]  /*22c0*/  LDG.E R12, desc[UR6][R12.64+0x50] ;  /* 0x000050060c0c7981 */ /* 0x000f64000c1e1900 */
[----:B------:R-:W-:-:S06]  /*22d0*/  IMAD.WIDE.U32 R14, R15, 0x60, R2 ;  /* 0x000000600f0e7825 */ /* 0x000fcc00078e0002 */
[----:B------:R-:W5:Y:S01]  /*22e0*/  LDG.E R14, desc[UR6][R14.64+0x50] ;  /* 0x000050060e0e7981 */ /* 0x000f62000c1e1900 */
[----:B------:R-:W-:Y:S02]  /*22f0*/  VIADD R16, R16, 0x10 ;  /* 0x0000001010107836 */ /* 0x000fe40000000000 */
[----:B------:R-:W-:Y:S02]  /*2300*/  VIADD R20, R20, 0x2000 ;  /* 0x0000200014147836 */ /* 0x000fe40000000000 */
[----:B------:R-:W-:Y:S01]  /*2310*/  VIADD R21, R21, 0x2000 ;  /* 0x0000200015157836 */ /* 0x000fe20000000000 */
[----:B--2---:R-:W-:Y:S02]  /*2320*/  ISETP.NE.AND P0, PT, R24, UR4, PT ;  /* 0x0000000418007c0c */ /* 0x004fe4000bf05270 */
[----:B---3--:R-:W-:Y:S02]  /*2330*/  ISETP.NE.AND P1, PT, R23, UR4, PT ;  /* 0x0000000417007c0c */ /* 0x008fe4000bf25270 */
[----:B0-----:R-:W-:-:S02]  /*2340*/  SEL R5, RZ, 0x1, P0 ;  /* 0x00000001ff057807 */ /* 0x001fc40000000000 */
[----:B------:R-:W-:-:S04]  /*2350*/  SEL R24, RZ, 0x1, P1 ;  /* 0x00000001ff187807 */ /* 0x000fc80000800000 */
[----:B------:R-:W-:Y:S02]  /*2360*/  IADD3 R25, P3, P2, R24, R25, R5 ;  /* 0x0000001918197210 */ /* 0x000fe40007a7e005 */
[----:B----4-:R-:W-:Y:S02]  /*2370*/  ISETP.NE.AND P0, PT, R26, UR4, PT ;  /* 0x000000041a007c0c */ /* 0x010fe4000bf05270 */
[----:B------:R-:W-:Y:S02]  /*2380*/  ISETP.NE.AND P1, PT, R22, UR4, PT ;  /* 0x0000000416007c0c */ /* 0x000fe4000bf25270 */
[----:B------:R-:W-:Y:S02]  /*2390*/  SEL R22, RZ, 0x1, P0 ;  /* 0x00000001ff167807 */ /* 0x000fe40000000000 */
[----:B------:R-:W-:Y:S02]  /*23a0*/  ISETP.NE.AND P5, PT, R28, UR4, PT ;  /* 0x000000041c007c0c */ /* 0x000fe4000bfa5270 */
[----:B-1----:R-:W-:-:S02]  /*23b0*/  SEL R7, RZ, 0x1, P1 ;  /* 0x00000001ff077807 */ /* 0x002fc40000800000 */
[----:B------:R-:W-:Y:S02]  /*23c0*/  SEL R5, RZ, 0x1, P5 ;  /* 0x00000001ff057807 */ /* 0x000fe40002800000 */
[----:B------:R-:W-:Y:S02]  /*23d0*/  ISETP.NE.AND P5, PT, R33, UR4, PT ;  /* 0x0000000421007c0c */ /* 0x000fe4000bfa5270 */
[----:B------:R-:W-:Y:S02]  /*23e0*/  IADD3 R7, P4, P6, R7, R25, R22 ;  /* 0x0000001907077210 */ /* 0x000fe40007e9e016 */
[----:B------:R-:W-:Y:S02]  /*23f0*/  ISETP.NE.AND P1, PT, R18, UR4, PT ;  /* 0x0000000412007c0c */ /* 0x000fe4000bf25270 */
[----:B------:R-:W-:Y:S02]  /*2400*/  IADD3.X R27, PT, PT, RZ, R27, RZ, P3, P2 ;  /* 0x0000001bff1b7210 */ /* 0x000fe40001fe44ff */
[----:B------:R-:W-:-:S02]  /*2410*/  SEL R22, RZ, 0x1, P1 ;  /* 0x00000001ff167807 */ /* 0x000fc40000800000 */
[----:B------:R-:W-:Y:S02]  /*2420*/  SEL R9, RZ, 0x1, P5 ;  /* 0x00000001ff097807 */ /* 0x000fe40002800000 */
[----:B------:R-:W-:Y:S02]  /*2430*/  ISETP.NE.AND P0, PT, R29, UR4, PT ;  /* 0x000000041d007c0c */ /* 0x000fe4000bf05270 */
[----:B------:R-:W-:Y:S02]  /*2440*/  ISETP.NE.AND P5, PT, R34, UR4, PT ;  /* 0x0000000422007c0c */ /* 0x000fe4000bfa5270 */
[----:B------:R-:W-:Y:S02]  /*2450*/  SEL R18, RZ, 0x1, P0 ;  /* 0x00000001ff127807 */ /* 0x000fe40000000000 */
[----:B------:R-:W-:Y:S02]  /*2460*/  IADD3.X R27, PT, PT, RZ, R27, RZ, P4, P6 ;  /* 0x0000001bff1b7210 */ /* 0x000fe400027ec4ff */
[----:B------:R-:W-:-:S02]  /*2470*/  IADD3 R5, P1, P0, R5, R7, R22 ;  /* 0x0000000705057210 */ /* 0x000fc4000783e016 */
[----:B-----5:R-:W-:Y:S02]  /*2480*/  ISETP.NE.AND P6, PT, R4, UR4, PT ;  /* 0x0000000404007c0c */ /* 0x020fe4000bfc5270 */
[----:B------:R-:W-:Y:S02]  /*2490*/  SEL R4, RZ, 0x1, P5 ;  /* 0x00000001ff047807 */ /* 0x000fe40002800000 */
[----:B------:R-:W-:Y:S02]  /*24a0*/  IADD3 R9, P3, P2, R9, R5, R18 ;  /* 0x0000000509097210 */ /* 0x000fe40007a7e012 */
[----:B------:R-:W-:Y:S02]  /*24b0*/  ISETP.NE.AND P4, PT, R6, UR4, PT ;  /* 0x0000000406007c0c */ /* 0x000fe4000bf85270 */
[----:B------:R-:W-:Y:S02]  /*24c0*/  SEL R7, RZ, 0x1, P6 ;  /* 0x00000001ff077807 */ /* 0x000fe40003000000 */
[----:B------:R-:W-:-:S02]  /*24d0*/  ISETP.NE.AND P5, PT, R8, UR4, PT ;  /* 0x0000000408007c0c */ /* 0x000fc4000bfa5270 */
[----:B------:R-:W-:Y:S02]  /*24e0*/  SEL R5, RZ, 0x1, P4 ;  /* 0x00000001ff057807 */ /* 0x000fe40002000000 */
[----:B------:R-:W-:Y:S02]  /*24f0*/  SEL R6, RZ, 0x1, P5 ;  /* 0x00000001ff067807 */ /* 0x000fe40002800000 */
[----:B------:R-:W-:Y:S02]  /*2500*/  ISETP.NE.AND P6, PT, R10, UR4, PT ;  /* 0x000000040a007c0c */ /* 0x000fe4000bfc5270 */
[----:B------:R-:W-:Y:S02]  /*2510*/  IADD3 R7, P4, P5, R7, R9, R4 ;  /* 0x0000000907077210 */ /* 0x000fe40007d9e004 */
[----:B------:R-:W-:Y:S02]  /*2520*/  IADD3.X R27, PT, PT, RZ, R27, RZ, P1, P0 ;  /* 0x0000001bff1b7210 */ /* 0x000fe40000fe04ff */
[----:B------:R-:W-:-:S02]  /*2530*/  ISETP.NE.AND P0, PT, R30, UR4, PT ;  /* 0x000000041e007c0c */ /* 0x000fc4000bf05270 */
[----:B------:R-:W-:Y:S02]  /*2540*/  SEL R4, RZ, 0x1, P6 ;  /* 0x00000001ff047807 */ /* 0x000fe40003000000 */
[----:B------:R-:W-:Y:S02]  /*2550*/  IADD3 R6, P1, P6, R6, R7, R5 ;  /* 0x0000000706067210 */ /* 0x000fe40007e3e005 */
[----:B------:R-:W-:Y:S02]  /*2560*/  IADD3.X R27, PT, PT, RZ, R27, RZ, P3, P2 ;  /* 0x0000001bff1b7210 */ /* 0x000fe40001fe44ff */
        /* <DEDUP_REMOVED lines=14> */
.L_x_511:
[----:B------:R-:W-:-:S07]  /*2650*/  VIADD R20, R20, 0xfffff000 ;  /* 0xfffff00014147836 */ /* 0x000fce0000000000 */
.L_x_510:
[----:B------:R-:W-:Y:S05]  /*2660*/  BSYNC.RECONVERGENT B2 ;  /* 0x0000000000027941 */ /* 0x000fea0003800200 */
.L_x_509:
        /* <DEDUP_REMOVED lines=8> */
[----:B------:R-:W-:-:S04]  /*26f0*/  IMAD.IADD R21, R20, 0x1, R17 ;  /* 0x0000000114157824 */ /* 0x000fc800078e0211 */
[C---:B------:R-:W-:Y:S02]  /*2700*/  VIADD R7, R21.reuse, 0x200 ;  /* 0x0000020015077836 */ /* 0x040fe40000000000 */
[C---:B------:R-:W-:Y:S02]  /*2710*/  VIADD R9, R21.reuse, 0x400 ;  /* 0x0000040015097836 */ /* 0x040fe40000000000 */
[C---:B------:R-:W-:Y:S02]  /*2720*/  VIADD R11, R21.reuse, 0x600 ;  /* 0x00000600150b7836 */ /* 0x040fe40000000000 */
[C---:B------:R-:W-:Y:S02]  /*2730*/  VIADD R13, R21.reuse, 0x800 ;  /* 0x00000800150d7836 */ /* 0x040fe40000000000 */
[C---:B------:R-:W-:Y:S02]  /*2740*/  VIADD R15, R21.reuse, 0xa00 ;  /* 0x00000a00150f7836 */ /* 0x040fe40000000000 */
[----:B0-----:R-:W-:-:S04]  /*2750*/  IMAD.WIDE.U32 R4, R21, 0x60, R2 ;  /* 0x0000006015047825 */ /* 0x001fc800078e0002 */
[--C-:B------:R-:W-:Y:S02]  /*2760*/  IMAD.WIDE.U32 R6, R7, 0x60, R2.reuse ;  /* 0x0000006007067825 */ /* 0x100fe400078e0002 */
[----:B------:R-:W2:Y:S02]  /*2770*/  LDG.E R4, desc[UR6][R4.64+0x50] ;  /* 0x0000500604047981 */ /* 0x000ea4000c1e1900 */
[--C-:B------:R-:W-:Y:S02]  /*2780*/  IMAD.WIDE.U32 R8, R9, 0x60, R2.reuse ;  /* 0x0000006009087825 */ /* 0x100fe400078e0002 */
[----:B------:R0:W3:Y:S02]  /*2790*/  LDG.E R16, desc[UR6][R6.64+0x50] ;  /* 0x0000500606107981 */ /* 0x0000e4000c1e1900 */
[--C-:B------:R-:W-:Y:S02]  /*27a0*/  IMAD.WIDE.U32 R10, R11, 0x60, R2.reuse ;  /* 0x000000600b0a7825 */ /* 0x100fe400078e0002 */
[----:B------:R-:W4:Y:S02]  /*27b0*/  LDG.E R8, desc[UR6][R8.64+0x50] ;  /* 0x0000500608087981 */ /* 0x000f24000c1e1900 */
[----:B------:R-:W-:-:S02]  /*27c0*/  IMAD.WIDE.U32 R12, R13, 0x60, R2 ;  /* 0x000000600d0c7825 */ /* 0x000fc400078e0002 */
[----:B------:R-:W5:Y:S02]  /*27d0*/  LDG.E R10, desc[UR6][R10.64+0x50] ;  /* 0x000050060a0a7981 */ /* 0x000f64000c1e1900 */
        /* <DEDUP_REMOVED lines=8> */
[----:B------:R0:W5:Y:S01]  /*2860*/  LDG.E R2, desc[UR6][R2.64+0x50] ;  /* 0x0000500602027981 */ /* 0x000162000c1e1900 */
[----:B------:R-:W-:Y:S01]  /*2870*/  VIADD R20, R20, 0x1000 ;  /* 0x0000100014147836 */ /* 0x000fe20000000000 */
[----:B--2---:R-:W-:Y:S02]  /*2880*/  ISETP.NE.AND P1, PT, R4, UR4, PT ;  /* 0x0000000404007c0c */ /* 0x004fe4000bf25270 */
[----:B---3--:R-:W-:-:S02]  /*2890*/  ISETP.NE.AND P2, PT, R16, UR4, PT ;  /* 0x0000000410007c0c */ /* 0x008fc4000bf45270 */
[----:B------:R-:W-:Y:S02]  /*28a0*/  SEL R5, RZ, 0x1, P1 ;  /* 0x00000001ff057807 */ /* 0x000fe40000800000 */
[----:B------:R-:W-:Y:S02]  /*28b0*/  SEL R4, RZ, 0x1, P2 ;  /* 0x00000001ff047807 */ /* 0x000fe40001000000 */
[----:B----4-:R-:W-:Y:S02]  /*28c0*/  ISETP.NE.AND P1, PT, R8, UR4, PT ;  /* 0x0000000408007c0c */ /* 0x010fe4000bf25270 */
[----:B-----5:R-:W-:Y:S02]  /*28d0*/  ISETP.NE.AND P2, PT, R10, UR4, PT ;  /* 0x000000040a007c0c */ /* 0x020fe4000bf45270 */
[----:B------:R-:W-:Y:S02]  /*28e0*/  IADD3 R25, P5, P6, R4, R25, R5 ;  /* 0x0000001904197210 */ /* 0x000fe40007ebe005 */
[----:B------:R-:W-:-:S02]  /*28f0*/  SEL R4, RZ, 0x1, P1 ;  /* 0x00000001ff047807 */ /* 0x000fc40000800000 */
[----:B------:R-:W-:Y:S02]  /*2900*/  SEL R5, RZ, 0x1, P2 ;  /* 0x00000001ff057807 */ /* 0x000fe40001000000 */
[----:B------:R-:W-:Y:S02]  /*2910*/  ISETP.NE.AND P3, PT, R12, UR4, PT ;  /* 0x000000040c007c0c */ /* 0x000fe4000bf65270 */
[----:B------:R-:W-:Y:S02]  /*2920*/  ISETP.NE.AND P4, PT, R14, UR4, PT ;  /* 0x000000040e007c0c */ /* 0x000fe4000bf85270 */
[----:B------:R-:W-:Y:S02]  /*2930*/  IADD3 R5, P1, P2, R5, R25, R4 ;  /* 0x0000001905057210 */ /* 0x000fe40007a3e004 */
[----:B------:R-:W-:Y:S02]  /*2940*/  SEL R4, RZ, 0x1, P3 ;  /* 0x00000001ff047807 */ /* 0x000fe40001800000 */
[----:B0-----:R-:W-:-:S02]  /*2950*/  SEL R3, RZ, 0x1, P4 ;  /* 0x00000001ff037807 */ /* 0x001fc40002000000 */
[----:B------:R-:W-:Y:S02]  /*2960*/  ISETP.NE.AND P4, PT, R6, UR4, PT ;  /* 0x0000000406007c0c */ /* 0x000fe4000bf85270 */
[----:B------:R-:W-:Y:S02]  /*2970*/  ISETP.NE.AND P3, PT, R2, UR4, PT ;  /* 0x0000000402007c0c */ /* 0x000fe4000bf65270 */
[----:B------:R-:W-:Y:S02]  /*2980*/  IADD3.X R27, PT, PT, RZ, R27, RZ, P5, P6 ;  /* 0x0000001bff1b7210 */ /* 0x000fe40002fec4ff */
[----:B------:R-:W-:Y:S02]  /*2990*/  IADD3 R3, P5, P6, R3, R5, R4 ;  /* 0x0000000503037210 */ /* 0x000fe40007ebe004 */
[----:B------:R-:W-:Y:S02]  /*29a0*/  SEL R2, RZ, 0x1, P4 ;  /* 0x00000001ff027807 */ /* 0x000fe40002000000 */
[----:B------:R-:W-:-:S02]  /*29b0*/  SEL R25, RZ, 0x1, P3 ;  /* 0x00000001ff197807 */ /* 0x000fc40001800000 */
[----:B------:R-:W-:Y:S02]  /*29c0*/  IADD3.X R27, PT, PT, RZ, R27, RZ, P1, P2 ;  /* 0x0000001bff1b7210 */ /* 0x000fe40000fe44ff */
[----:B------:R-:W-:Y:S02]  /*29d0*/  IADD3 R25, P1, P2, R25, R3, R2 ;  /* 0x0000000319197210 */ /* 0x000fe40007a3e002 */
[----:B------:R-:W-:-:S04]  /*29e0*/  IADD3.X R27, PT, PT, RZ, R27, RZ, P5, P6 ;  /* 0x0000001bff1b7210 */ /* 0x000fc80002fec4ff */
[----:B------:R-:W-:-:S07]  /*29f0*/  IADD3.X R27, PT, PT, RZ, R27, RZ, P1, P2 ;  /* 0x0000001bff1b7210 */ /* 0x000fce0000fe44ff */
.L_x_514:
[----:B------:R-:W-:Y:S05]  /*2a00*/  BSYNC.RECONVERGENT B2 ;  /* 0x0000000000027941 */ /* 0x000fea0003800200 */
.L_x_513:
        /* <DEDUP_REMOVED lines=11> */
[----:B0-----:R-:W-:-:S04]  /*2ac0*/  IMAD.WIDE.U32 R4, R5, 0x60, R2 ;  /* 0x0000006005047825 */ /* 0x001fc800078e0002 */
        /* <DEDUP_REMOVED lines=20> */
.L_x_516:
[----:B------:R-:W-:Y:S05]  /*2c10*/  BSYNC.RECONVERGENT B2 ;  /* 0x0000000000027941 */ /* 0x000fea0003800200 */
.L_x_515:
[----:B------:R-:W-:Y:S05]  /*2c20*/  @!P0 BRA `(.L_x_508) ;  /* 0x0000000000348947 */ /* 0x000fea0003800000 */
[----:B------:R-:W0:Y:S01]  /*2c30*/  LDC.64 R4, c[0x0][0x380] ;  /* 0x0000e000ff047b82 */ /* 0x000e220000000a00 */
[----:B------:R-:W-:Y:S02]  /*2c40*/  IMAD.IADD R17, R20, 0x1, R17 ;  /* 0x0000000114117824 */ /* 0x000fe400078e0211 */
[----:B------:R-:W-:-:S07]  /*2c50*/  IMAD.MOV R6, RZ, RZ, -R19 ;  /* 0x000000ffff067224 */ /* 0x000fce00078e0a13 */
.L_x_517:
[----:B0-----:R-:W-:-:S06]  /*2c60*/  IMAD.WIDE.U32 R2, R17, 0x60, R4 ;  /* 0x0000006011027825 */ /* 0x001fcc00078e0004 */
        /* <DEDUP_REMOVED lines=9> */
.L_x_508:
[----:B------:R-:W-:Y:S05]  /*2d00*/  BSYNC.RECONVERGENT B1 ;  /* 0x0000000000017941 */ /* 0x000fea0003800200 */
.L_x_506:
        /* <DEDUP_REMOVED lines=29> */
[----:B------:R-:W-:Y:S02]  /*2ee0*/  @!P2 MOV R7, 0x400 ;  /* 0x000004000007a802 */ /* 0x000fe40000000f00 */
[----:B-1----:R-:W-:Y:S01]  /*2ef0*/  SEL R3, R3, RZ, !P1 ;  /* 0x000000ff03037207 */ /* 0x002fe20004800000 */
[----:B------:R-:W0:Y:S01]  /*2f00*/  SHFL.DOWN PT, R2, R5, 0x10, 0x1f ;  /* 0x0a001f0005027f89 */ /* 0x000e2200000e0000 */
[----:B------:R-:W-:Y:S02]  /*2f10*/  ISETP.GT.AND P1, PT, R9, 0xf, PT ;  /* 0x0000000f0900780c */ /* 0x000fe40003f24270 */
[----:B--2---:R-:W-:Y:S01]  /*2f20*/  @!P2 LEA R7, R8, R7, 0x18 ;  /* 0x000000070807a211 */ /* 0x004fe200078ec0ff */
        /* <DEDUP_REMOVED lines=40> */
.L_x_504:
[----:B------:R-:W-:Y:S05]  /*31b0*/  BSYNC.RECONVERGENT B0 ;  /* 0x0000000000007941 */ /* 0x000fea0003800200 */
.L_x_489:
[----:B------:R-:W-:Y:S05]  /*31c0*/  @P0 EXIT ;  /* 0x000000000000094d */ /* 0x000fea0003800000 */
[----:B------:R-:W0:Y:S01]  /*31d0*/  LDCU.64 UR4, c[0x0][0x3a0] ;  /* 0x00007400ff0477ac */ /* 0x000e220008000a00 */
[----:B------:R-:W3:Y:S01]  /*31e0*/  LDC.64 R4, c[0x0][0x390] ;  /* 0x0000e400ff047b82 */ /* 0x000ee20000000a00 */
[----:B012---:R-:W-:-:S04]  /*31f0*/  IADD3 R2, P0, PT, R2, UR4, RZ ;  /* 0x0000000402027c10 */ /* 0x007fc8000ff1e0ff */
[----:B------:R-:W-:-:S05]  /*3200*/  IADD3.X R3, PT, PT, R3, UR5, RZ, P0, !PT ;  /* 0x0000000503037c10 */ /* 0x000fca00087fe4ff */
[----:B---3--:R-:W-:Y:S01]  /*3210*/  STG.E.64 desc[UR6][R4.64], R2 ;  /* 0x0000000204007986 */ /* 0x008fe2000c101b06 */
[----:B------:R-:W-:Y:S05]  /*3220*/  EXIT ;  /* 0x000000000000794d */ /* 0x000fea0003800000 */
.L_x_518:
        /* <DEDUP_REMOVED lines=13> */
.L_x_1257:


//--------------------- .text._ZN3cub18CUB_300001_SM_10006detail11EmptyKernelIvEEvv --------------------------
	.section	.text._ZN3cub18CUB_300001_SM_10006detail11EmptyKernelIvEEvv,"ax",@progbits
	.align	128
        .global         _ZN3cub18CUB_300001_SM_10006detail11EmptyKernelIvEEvv
        .type           _ZN3cub18CUB_300001_SM_10006detail11EmptyKernelIvEEvv,@function
        .size           _ZN3cub18CUB_300001_SM_10006detail11EmptyKernelIvEEvv,(.L_x_1258 - _ZN3cub18CUB_300001_SM_10006detail11EmptyKernelIvEEvv)
        .other          _ZN3cub18CUB_300001_SM_10006detail11EmptyKernelIvEEvv,@"STO_CUDA_ENTRY STV_DEFAULT"
_ZN3cub18CUB_300001_SM_10006detail11EmptyKernelIvEEvv:
.text._ZN3cub18CUB_300001_SM_10006detail11EmptyKernelIvEEvv:
[----:B------:R-:W-:Y:S01]  /*0000*/  LDC R1, c[0x0][0x37c] ;  /* 0x0000df00ff017b82 */ /* 0x000fe20000000800 */
[----:B------:R-:W-:Y:S05]  /*0010*/  EXIT ;  /* 0x000000000000794d */ /* 0x000fea0003800000 */
.L_x_519:
        /* <DEDUP_REMOVED lines=14> */
.L_x_1258:


//--------------------- .text._ZN6thrust24THRUST_300001_SM_1000_NS8cuda_cub4core6detail13_kernel_agentINS1_8__reduce11ReduceAgentIPN4cuda3std3__45tupleIJ8DataNodelEEESD_SC_lNS1_9__extrema9arg_min_fISB_l12cmp_impurityEEEEJSD_SD_iSH_EEEvDpT0_ --------------------------
	.section	.text._ZN6thrust24THRUST_300001_SM_1000_NS8cuda_cub4core6detail13_kernel_agentINS1_8__reduce11ReduceAgentIPN4cuda3std3__45tupleIJ8DataNodelEEESD_SC_lNS1_9__extrema9arg_min_fISB_l12cmp_impurityEEEEJSD_SD_iSH_EEEvDpT0_,"ax",@progbits
	.align	128
        .global         _ZN6thrust24THRUST_300001_SM_1000_NS8cuda_cub4core6detail13_kernel_agentINS1_8__reduce11ReduceAgentIPN4cuda3std3__45tupleIJ8DataNodelEEESD_SC_lNS1_9__extrema9arg_min_fISB_l12cmp_impurityEEEEJSD_SD_iSH_EEEvDpT0_
        .type           _ZN6thrust24THRUST_300001_SM_1000_NS8cuda_cub4core6detail13_kernel_agentINS1_8__reduce11ReduceAgentIPN4cuda3std3__45tupleIJ8DataNodelEEESD_SC_lNS1_9__extrema9arg_min_fISB_l12cmp_impurityEEEEJSD_SD_iSH_EEEvDpT0_,@function
        .size           _ZN6thrust24THRUST_300001_SM_1000_NS8cuda_cub4core6detail13_kernel_agentINS1_8__reduce11ReduceAgentIPN4cuda3std3__45tupleIJ8DataNodelEEESD_SC_lNS1_9__extrema9arg_min_fISB_l12cmp_impurityEEEEJSD_SD_iSH_EEEvDpT0_,(.L_x_1259 - _ZN6thrust24THRUST_300001_SM_1000_NS8cuda_cub4core6detail13_kernel_agentINS1_8__reduce11ReduceAgentIPN4cuda3std3__45tupleIJ8DataNodelEEESD_SC_lNS1_9__extrema9arg_min_fISB_l12cmp_impurityEEEEJSD_SD_iSH_EEEvDpT0_)
        .other          _ZN6thrust24THRUST_300001_SM_1000_NS8cuda_cub4core6detail13_kernel_agentINS1_8__reduce11ReduceAgentIPN4cuda3std3__45tupleIJ8DataNodelEEESD_SC_lNS1_9__extrema9arg_min_fISB_l12cmp_impurityEEEEJSD_SD_iSH_EEEvDpT0_,@"STO_CUDA_ENTRY STV_DEFAULT"
_ZN6thrust24THRUST_300001_SM_1000_NS8cuda_cub4core6detail13_kernel_agentINS1_8__reduce11ReduceAgentIPN4cuda3std3__45tupleIJ8DataNodelEEESD_SC_lNS1_9__extrema9arg_min_fISB_l12cmp_impurityEEEEJSD_SD_iSH_EEEvDpT0_:
.text._ZN6thrust24THRUST_300001_SM_1000_NS8cuda_cub4core6detail13_kernel_agentINS1_8__reduce11ReduceAgentIPN4cuda3std3__45tupleIJ8DataNodelEEESD_SC_lNS1_9__extrema9arg_min_fISB_l12cmp_impurityEEEEJSD_SD_iSH_EEEvDpT0_:
[----:B------:R-:W-:Y:S01]  /*0000*/  LDC R1, c[0x0][0x37c] ;  /* 0x0000df00ff017b82 */ /* 0x000fe20000000800 */
[----:B------:R-:W0:Y:S02]  /*0010*/  LDCU UR4, c[0x0][0x390] ;  /* 0x00007200ff0477ac */ /* 0x000e240008000800 */
[----:B0-----:R-:W-:-:S13]  /*0020*/  ISETP.NE.AND P0, PT, RZ, UR4, PT ;  /* 0x00000004ff007c0c */ /* 0x001fda000bf05270 */
[----:B------:R-:W-:Y:S05]  /*0030*/  @!P0 EXIT ;  /* 0x000000000000894d */ /* 0x000fea0003800000 */
[----:B------:R-:W-:Y:S01]  /*0040*/  UISETP.GT.AND UP0, UPT, UR4, 0xff, UPT ;  /* 0x000000ff0400788c */ /* 0x000fe2000bf04270 */
[----:B------:R-:W-:Y:S01]  /*0050*/  BSSY.RECONVERGENT B0, `(.L_x_520) ;  /* 0x0000f88000007945 */ /* 0x000fe20003800200 */
[----:B------:R-:W0:Y:S07]  /*0060*/  LDCU.64 UR8, c[0x0][0x358] ;  /* 0x00006b00ff0877ac */ /* 0x000e2e0008000a00 */
[----:B------:R-:W-:Y:S05]  /*0070*/  BRA.U UP0, `(.L_x_521) ;  /* 0x0000007500107547 */ /* 0x000fea000b800000 */
[----:B------:R-:W1:Y:S01]  /*0080*/  S2R R0, SR_TID.X ;  /* 0x0000000000007919 */ /* 0x000e620000002100 */
[----:B------:R-:W-:Y:S01]  /*0090*/  IMAD.MOV.U32 R26, RZ, RZ, RZ ;  /* 0x000000ffff1a7224 */ /* 0x000fe200078e00ff */
[----:B------:R-:W-:Y:S02]  /*00a0*/  CS2R R24, SRZ ;  /* 0x0000000000187805 */ /* 0x000fe4000001ff00 */
[----:B------:R-:W-:Y:S02]  /*00b0*/  CS2R R22, SRZ ;  /* 0x0000000000167805 */ /* 0x000fe4000001ff00 */
[----:B------:R-:W-:Y:S02]  /*00c0*/  CS2R R20, SRZ ;  /* 0x0000000000147805 */ /* 0x000fe4000001ff00 */
[----:B------:R-:W-:Y:S02]  /*00d0*/  CS2R R18, SRZ ;  /* 0x0000000000127805 */ /* 0x000fe4000001ff00 */
[----:B------:R-:W-:-:S02]  /*00e0*/  CS2R R16, SRZ ;  /* 0x0000000000107805 */ /* 0x000fc4000001ff00 */
[----:B------:R-:W-:Y:S02]  /*00f0*/  CS2R R14, SRZ ;  /* 0x00000000000e7805 */ /* 0x000fe4000001ff00 */
[----:B------:R-:W-:Y:S02]  /*0100*/  CS2R R12, SRZ ;  /* 0x00000000000c7805 */ /* 0x000fe4000001ff00 */
[----:B------:R-:W-:Y:S02]  /*0110*/  CS2R R10, SRZ ;  /* 0x00000000000a7805 */ /* 0x000fe4000001ff00 */
[----:B------:R-:W-:Y:S02]  /*0120*/  CS2R R8, SRZ ;  /* 0x0000000000087805 */ /* 0x000fe4000001ff00 */
[----:B------:R-:W-:Y:S02]  /*0130*/  CS2R R6, SRZ ;  /* 0x0000000000067805 */ /* 0x000fe4000001ff00 */
[----:B------:R-:W-:-:S02]  /*0140*/  CS2R R4, SRZ ;  /* 0x0000000000047805 */ /* 0x000fc4000001ff00 */
[----:B------:R-:W-:Y:S01]  /*0150*/  CS2R R2, SRZ ;  /* 0x0000000000027805 */ /* 0x000fe2000001ff00 */
[----:B------:R-:W2:Y:S01]  /*0160*/  LDCU UR5, c[0x0][0x390] ;  /* 0x00007200ff0577ac */ /* 0x000ea20008000800 */
[----:B-1----:R-:W-:-:S13]  /*0170*/  ISETP.GE.AND P0, PT, R0, UR4, PT ;  /* 0x0000000400007c0c */ /* 0x002fda000bf06270 */
[----:B------:R-:W1:Y:S01]  /*0180*/  @!P0 LDC.64 R28, c[0x0][0x380] ;  /* 0x0000e000ff1c8b82 */ /* 0x000e620000000a00 */
[----:B------:R-:W-:Y:S02]  /*0190*/  IMAD.MOV.U32 R27, RZ, RZ, R0 ;  /* 0x000000ffff1b7224 */ /* 0x000fe400078e0000 */
[C---:B------:R-:W-:Y:S01]  /*01a0*/  @!P0 VIADD R27, R0.reuse, 0x100 ;  /* 0x00000100001b8836 */ /* 0x040fe20000000000 */
[----:B------:R-:W-:Y:S01]  /*01b0*/  BSSY.RECONVERGENT B1, `(.L_x_522) ;  /* 0x00001c0000017945 */ /* 0x000fe20003800200 */
[----:B-1----:R-:W-:-:S05]  /*01c0*/  @!P0 IMAD.WIDE.U32 R28, R0, 0x68, R28 ;  /* 0x00000068001c8825 */ /* 0x002fca00078e001c */
[----:B0-----:R0:W5:Y:S04]  /*01d0*/  @!P0 LDG.E.64.CONSTANT R24, desc[UR8][R28.64] ;  /* 0x000000081c188981 */ /* 0x001168000c1e9b00 */
[----:B------:R0:W5:Y:S04]  /*01e0*/  @!P0 LDG.E.64.CONSTANT R22, desc[UR8][R28.64+0x8] ;  /* 0x000008081c168981 */ /* 0x000168000c1e9b00 */
        /* <DEDUP_REMOVED lines=8> */
[----:B------:R0:W5:Y:S04]  /*0270*/  @!P0 LDG.E.CONSTANT R26, desc[UR8][R28.64+0x50] ;  /* 0x000050081c1a8981 */ /* 0x000168000c1e9900 */
[----:B------:R0:W5:Y:S04]  /*0280*/  @!P0 LDG.E.64.CONSTANT R4, desc[UR8][R28.64+0x58] ;  /* 0x000058081c048981 */ /* 0x000168000c1e9b00 */
[----:B------:R0:W5:Y:S01]  /*0290*/  @!P0 LDG.E.64.CONSTANT R2, desc[UR8][R28.64+0x60] ;  /* 0x000060081c028981 */ /* 0x000162000c1e9b00 */
[----:B------:R-:W-:-:S13]  /*02a0*/  ISETP.GE.AND P0, PT, R27, UR4, PT ;  /* 0x000000041b007c0c */ /* 0x000fda000bf06270 */
[----:B0-2---:R-:W-:Y:S05]  /*02b0*/  @P0 BRA `(.L_x_523) ;  /* 0x0000001800bc0947 */ /* 0x005fea0003800000 */
[----:B------:R-:W-:Y:S01]  /*02c0*/  LOP3.LUT R28, RZ, R27, RZ, 0x33, !PT ;  /* 0x0000001bff1c7212 */ /* 0x000fe200078e33ff */
[----:B------:R-:W-:Y:S04]  /*02d0*/  BSSY.RECONVERGENT B2, `(.L_x_524) ;  /* 0x0000074000027945 */ /* 0x000fe80003800200 */
[----:B------:R-:W-:-:S05]  /*02e0*/  VIADD R56, R28, UR4 ;  /* 0x000000041c387c36 */ /* 0x000fca0008000000 */
[----:B------:R-:W-:-:S04]  /*02f0*/  LOP3.LUT R28, R56, 0x300, RZ, 0xc0, !PT ;  /* 0x00000300381c7812 */ /* 0x000fc800078ec0ff */
[----:B------:R-:W-:-:S13]  /*0300*/  ISETP.NE.AND P0, PT, R28, 0x300, PT ;  /* 0x000003001c00780c */ /* 0x000fda0003f05270 */
[----:B------:R-:W-:Y:S05]  /*0310*/  @!P0 BRA `(.L_x_525) ;  /* 0x0000000400bc8947 */ /* 0x000fea0003800000 */
[----:B------:R-:W0:Y:S01]  /*0320*/  LDC.64 R28, c[0x0][0x380] ;  /* 0x0000e000ff1c7b82 */ /* 0x000e220000000a00 */
[----:B------:R-:W-:-:S04]  /*0330*/  LEA.HI R30, R56, 0x1, RZ, 0x18 ;  /* 0x00000001381e7811 */ /* 0x000fc800078fc0ff */
[----:B------:R-:W-:-:S05]  /*0340*/  LOP3.LUT R30, R30, 0x3, RZ, 0xc0, !PT ;  /* 0x000000031e1e7812 */ /* 0x000fca00078ec0ff */
[----:B------:R-:W-:Y:S02]  /*0350*/  IMAD.MOV R54, RZ, RZ, -R30 ;  /* 0x000000ffff367224 */ /* 0x000fe400078e0a1e */
[----:B0-----:R-:W-:-:S03]  /*0360*/  IMAD.WIDE.U32 R28, R27, 0x68, R28 ;  /* 0x000000681b1c7825 */ /* 0x001fc600078e001c */
[----:B------:R-:W-:-:S05]  /*0370*/  IADD3 R28, P0, PT, R28, 0x60, RZ ;  /* 0x000000601c1c7810 */ /* 0x000fca0007f1e0ff */
[----:B------:R-:W-:-:S08]  /*0380*/  IMAD.X R29, RZ, RZ, R29, P0 ;  /* 0x000000ffff1d7224 */ /* 0x000fd000000e061d */
.L_x_528:
[----:B------:R-:W2:Y:S01]  /*0390*/  LDG.E.64.CONSTANT R50, desc[UR8][R28.64+-0x8] ;  /* 0xfffff8081c327981 */ /* 0x000ea2000c1e9b00 */
[----:B------:R-:W-:Y:S01]  /*03a0*/  IADD3 R54, PT, PT, R54, 0x1, RZ ;  /* 0x0000000136367810 */ /* 0x000fe20007ffe0ff */
[----:B------:R-:W-:Y:S03]  /*03b0*/  BSSY.RECONVERGENT B3, `(.L_x_526) ;  /* 0x0000061000037945 */ /* 0x000fe60003800200 */
[----:B------:R-:W-:Y:S01]  /*03c0*/  ISETP.NE.AND P2, PT, R54, RZ, PT ;  /* 0x000000ff3600720c */ /* 0x000fe20003f45270 */
[----:B--2--5:R-:W-:-:S14]  /*03d0*/  DSETP.GEU.AND P0, PT, R4, R50, PT ;  /* 0x000000320400722a */ /* 0x024fdc0003f0e000 */
[----:B------:R-:W-:Y:S05]  /*03e0*/  @!P0 BRA `(.L_x_527) ;  /* 0x0000000400748947 */ /* 0x000fea0003800000 */
[----:B------:R-:W2:Y:S04]  /*03f0*/  LDG.E.CONSTANT R58, desc[UR8][R28.64+-0x10] ;  /* 0xfffff0081c3a7981 */ /* 0x000ea8000c1e9900 */
[----:B------:R-:W3:Y:S04]  /*0400*/  LDG.E.64.CONSTANT R30, desc[UR8][R28.64+-0x60] ;  /* 0xffffa0081c1e7981 */ /* 0x000ee8000c1e9b00 */
[----:B------:R-:W4:Y:S04]  /*0410*/  LDG.E.64.CONSTANT R32, desc[UR8][R28.64+-0x58] ;  /* 0xffffa8081c207981 */ /* 0x000f28000c1e9b00 */
[----:B------:R-:W5:Y:S04]  /*0420*/  LDG.E.64.CONSTANT R34, desc[UR8][R28.64+-0x50] ;  /* 0xffffb0081c227981 */ /* 0x000f68000c1e9b00 */
[----:B------:R-:W5:Y:S04]  /*0430*/  LDG.E.64.CONSTANT R36, desc[UR8][R28.64+-0x48] ;  /* 0xffffb8081c247981 */ /* 0x000f68000c1e9b00 */
[----:B------:R-:W5:Y:S04]  /*0440*/  LDG.E.64.CONSTANT R38, desc[UR8][R28.64+-0x40] ;  /* 0xffffc0081c267981 */ /* 0x000f68000c1e9b00 */
[----:B------:R-:W5:Y:S04]  /*0450*/  LDG.E.64.CONSTANT R40, desc[UR8][R28.64+-0x38] ;  /* 0xffffc8081c287981 */ /* 0x000f68000c1e9b00 */
[----:B------:R-:W5:Y:S04]  /*0460*/  LDG.E.64.CONSTANT R42, desc[UR8][R28.64+-0x30] ;  /* 0xffffd0081c2a7981 */ /* 0x000f68000c1e9b00 */
[----:B------:R-:W5:Y:S04]  /*0470*/  LDG.E.64.CONSTANT R44, desc[UR8][R28.64+-0x28] ;  /* 0xffffd8081c2c7981 */ /* 0x000f68000c1e9b00 */
[----:B------:R-:W5:Y:S04]  /*0480*/  LDG.E.64.CONSTANT R46, desc[UR8][R28.64+-0x20] ;  /* 0xffffe0081c2e7981 */ /* 0x000f68000c1e9b00 */
[----:B------:R-:W5:Y:S04]  /*0490*/  LDG.E.64.CONSTANT R48, desc[UR8][R28.64+-0x18] ;  /* 0xffffe8081c307981 */ /* 0x000f68000c1e9b00 */
[----:B------:R-:W5:Y:S01]  /*04a0*/  LDG.E.64.CONSTANT R52, desc[UR8][R28.64] ;  /* 0x000000081c347981 */ /* 0x000f62000c1e9b00 */
[----:B------:R-:W-:Y:S01]  /*04b0*/  DSETP.GT.AND P0, PT, R4, R50, PT ;  /* 0x000000320400722a */ /* 0x000fe20003f04000 */
        /* <DEDUP_REMOVED lines=26> */
[----:B------:R-:W-:Y:S01]  /*0660*/  IMAD.MOV.U32 R5, RZ, RZ, R51 ;  /* 0x000000ffff057224 */ /* 0x000fe200078e0033 */
[----:B--2---:R-:W-:Y:S01]  /*0670*/  MOV R26, R58 ;  /* 0x0000003a001a7202 */ /* 0x004fe20000000f00 */
[----:B---3--:R-:W-:Y:S02]  /*0680*/  IMAD.MOV.U32 R24, RZ, RZ, R30 ;  /* 0x000000ffff187224 */ /* 0x008fe400078e001e */
[----:B------:R-:W-:Y:S02]  /*0690*/  IMAD.MOV.U32 R25, RZ, RZ, R31 ;  /* 0x000000ffff197224 */ /* 0x000fe400078e001f */
[----:B----4-:R-:W-:Y:S02]  /*06a0*/  IMAD.MOV.U32 R22, RZ, RZ, R32 ;  /* 0x000000ffff167224 */ /* 0x010fe400078e0020 */
[----:B------:R-:W-:-:S02]  /*06b0*/  IMAD.MOV.U32 R23, RZ, RZ, R33 ;  /* 0x000000ffff177224 */ /* 0x000fc400078e0021 */
[----:B-----5:R-:W-:Y:S02]  /*06c0*/  IMAD.MOV.U32 R20, RZ, RZ, R34 ;  /* 0x000000ffff147224 */ /* 0x020fe400078e0022 */
[----:B------:R-:W-:Y:S01]  /*06d0*/  IMAD.MOV.U32 R21, RZ, RZ, R35 ;  /* 0x000000ffff157224 */ /* 0x000fe200078e0023 */
[----:B------:R-:W-:Y:S01]  /*06e0*/  MOV R18, R36 ;  /* 0x0000002400127202 */ /* 0x000fe20000000f00 */
[----:B------:R-:W-:Y:S02]  /*06f0*/  IMAD.MOV.U32 R19, RZ, RZ, R37 ;  /* 0x000000ffff137224 */ /* 0x000fe400078e0025 */
[----:B------:R-:W-:Y:S02]  /*0700*/  IMAD.MOV.U32 R16, RZ, RZ, R38 ;  /* 0x000000ffff107224 */ /* 0x000fe400078e0026 */
[----:B------:R-:W-:Y:S02]  /*0710*/  IMAD.MOV.U32 R17, RZ, RZ, R39 ;  /* 0x000000ffff117224 */ /* 0x000fe400078e0027 */
[----:B------:R-:W-:-:S02]  /*0720*/  IMAD.MOV.U32 R14, RZ, RZ, R40 ;  /* 0x000000ffff0e7224 */ /* 0x000fc400078e0028 */
[----:B------:R-:W-:Y:S02]  /*0730*/  IMAD.MOV.U32 R15, RZ, RZ, R41 ;  /* 0x000000ffff0f7224 */ /* 0x000fe400078e0029 */
        /* <DEDUP_REMOVED lines=9> */
[----:B------:R-:W-:Y:S01]  /*07d0*/  IMAD.MOV.U32 R3, RZ, RZ, R53 ;  /* 0x000000ffff037224 */ /* 0x000fe200078e0035 */
[----:B------:R-:W-:Y:S06]  /*07e0*/  @P0 BRA `(.L_x_527) ;  /* 0x0000000000740947 */ /* 0x000fec0003800000 */
[CC--:B------:R-:W-:Y:S02]  /*07f0*/  ISETP.LT.U32.AND P0, PT, R101.reuse, R52.reuse, PT ;  /* 0x000000346500720c */ /* 0x0c0fe40003f01070 */
[-C--:B------:R-:W-:Y:S02]  /*0800*/  ISETP.GE.U32.AND P1, PT, R101, R52.reuse, PT ;  /* 0x000000346500720c */ /* 0x080fe40003f26070 */
[CC--:B------:R-:W-:Y:S02]  /*0810*/  ISETP.LT.AND.EX P0, PT, R103.reuse, R53.reuse, PT, P0 ;  /* 0x000000356700720c */ /* 0x0c0fe40003f01300 */
[-C--:B------:R-:W-:Y:S02]  /*0820*/  ISETP.GE.AND.EX P1, PT, R103, R53.reuse, PT, P1 ;  /* 0x000000356700720c */ /* 0x080fe40003f26310 */
[----:B------:R-:W-:Y:S02]  /*0830*/  SEL R2, R101, R52, P0 ;  /* 0x0000003465027207 */ /* 0x000fe40000000000 */
[----:B------:R-:W-:-:S02]  /*0840*/  SEL R3, R103, R53, P0 ;  /* 0x0000003567037207 */ /* 0x000fc40000000000 */
[----:B------:R-:W-:Y:S02]  /*0850*/  FSEL R4, R97, R50, !P1 ;  /* 0x0000003261047208 */ /* 0x000fe40004800000 */
[----:B------:R-:W-:Y:S02]  /*0860*/  FSEL R5, R99, R51, !P1 ;  /* 0x0000003363057208 */ /* 0x000fe40004800000 */
[----:B------:R-:W-:Y:S02]  /*0870*/  FSEL R6, R93, R48, !P1 ;  /* 0x000000305d067208 */ /* 0x000fe40004800000 */
[----:B------:R-:W-:Y:S02]  /*0880*/  FSEL R7, R95, R49, !P1 ;  /* 0x000000315f077208 */ /* 0x000fe40004800000 */
[----:B------:R-:W-:Y:S02]  /*0890*/  FSEL R8, R89, R46, !P1 ;  /* 0x0000002e59087208 */ /* 0x000fe40004800000 */
[----:B------:R-:W-:-:S02]  /*08a0*/  FSEL R9, R91, R47, !P1 ;  /* 0x0000002f5b097208 */ /* 0x000fc40004800000 */
        /* <DEDUP_REMOVED lines=16> */
[----:B------:R-:W-:-:S07]  /*09b0*/  SEL R26, R55, R58, !P1 ;  /* 0x0000003a371a7207 */ /* 0x000fce0004800000 */
.L_x_527:
[----:B------:R-:W-:Y:S05]  /*09c0*/  BSYNC.RECONVERGENT B3 ;  /* 0x0000000000037941 */ /* 0x000fea0003800200 */
.L_x_526:
[----:B------:R-:W-:Y:S01]  /*09d0*/  IADD3 R28, P0, PT, R28, 0x6800, RZ ;  /* 0x000068001c1c7810 */ /* 0x000fe20007f1e0ff */
[----:B------:R-:W-:-:S04]  /*09e0*/  VIADD R27, R27, 0x100 ;  /* 0x000001001b1b7836 */ /* 0x000fc80000000000 */
[----:B------:R-:W-:Y:S01]  /*09f0*/  IMAD.X R29, RZ, RZ, R29, P0 ;  /* 0x000000ffff1d7224 */ /* 0x000fe200000e061d */
[----:B------:R-:W-:Y:S07]  /*0a00*/  @P2 BRA `(.L_x_528) ;  /* 0xfffffff800602947 */ /* 0x000fee000383ffff */
.L_x_525:
[----:B------:R-:W-:Y:S05]  /*0a10*/  BSYNC.RECONVERGENT B2 ;  /* 0x0000000000027941 */ /* 0x000fea0003800200 */
.L_x_524:
[----:B------:R-:W-:-:S13]  /*0a20*/  ISETP.GE.U32.AND P0, PT, R56, 0x300, PT ;  /* 0x000003003800780c */ /* 0x000fda0003f06070 */
[----:B------:R-:W-:Y:S05]  /*0a30*/  @!P0 BRA `(.L_x_523) ;  /* 0x0000001000dc8947 */ /* 0x000fea0003800000 */
.L_x_537:
[----:B------:R-:W0:Y:S02]  /*0a40*/  LDC.64 R28, c[0x0][0x380] ;  /* 0x0000e000ff1c7b82 */ /* 0x000e240000000a00 */
[----:B0-----:R-:W-:-:S05]  /*0a50*/  IMAD.WIDE R28, R27, 0x68, R28 ;  /* 0x000000681b1c7825 */ /* 0x001fca00078e021c */
[----:B------:R-:W2:Y:S01]  /*0a60*/  LDG.E.64.CONSTANT R56, desc[UR8][R28.64+0x58] ;  /* 0x000058081c387981 */ /* 0x000ea2000c1e9b00 */
[----:B------:R-:W-:Y:S01]  /*0a70*/  BSSY.RECONVERGENT B2, `(.L_x_529) ;  /* 0x000004b000027945 */ /* 0x000fe20003800200 */
[----:B-----5:R-:W-:Y:S01]  /*0a80*/  IMAD.MOV.U32 R54, RZ, RZ, R2 ;  /* 0x000000ffff367224 */ /* 0x020fe200078e0002 */
        /* <DEDUP_REMOVED lines=23> */
[----:B------:R-:W-:Y:S01]  /*0c00*/  IMAD.MOV.U32 R32, RZ, RZ, R24 ;  /* 0x000000ffff207224 */ /* 0x000fe200078e0018 */
[----:B--2---:R-:W-:-:S14]  /*0c10*/  DSETP.GEU.AND P0, PT, R4, R56, PT ;  /* 0x000000380400722a */ /* 0x004fdc0003f0e000 */
[----:B------:R-:W-:Y:S05]  /*0c20*/  @!P0 BRA `(.L_x_530) ;  /* 0x0000000000bc8947 */ /* 0x000fea0003800000 */
[----:B------:R-:W2:Y:S04]  /*0c30*/  LDG.E.64.CONSTANT R58, desc[UR8][R28.64+0x60] ;  /* 0x000060081c3a7981 */ /* 0x000ea8000c1e9b00 */
[----:B------:R0:W5:Y:S04]  /*0c40*/  LDG.E.64.CONSTANT R32, desc[UR8][R28.64] ;  /* 0x000000081c207981 */ /* 0x000168000c1e9b00 */
        /* <DEDUP_REMOVED lines=9> */
[----:B------:R0:W5:Y:S01]  /*0ce0*/  LDG.E.CONSTANT R52, desc[UR8][R28.64+0x50] ;  /* 0x000050081c347981 */ /* 0x000162000c1e9900 */
[----:B------:R-:W-:Y:S01]  /*0cf0*/  DSETP.GT.AND P0, PT, R4, R56, PT ;  /* 0x000000380400722a */ /* 0x000fe20003f04000 */
[----:B------:R-:W-:-:S02]  /*0d00*/  IMAD.MOV.U32 R30, RZ, RZ, R56 ;  /* 0x000000ffff1e7224 */ /* 0x000fc400078e0038 */
[----:B------:R-:W-:Y:S02]  /*0d10*/  IMAD.MOV.U32 R31, RZ, RZ, R57 ;  /* 0x000000ffff1f7224 */ /* 0x000fe400078e0039 */
[----:B--2---:R-:W-:Y:S02]  /*0d20*/  IMAD.MOV.U32 R54, RZ, RZ, R58 ;  /* 0x000000ffff367224 */ /* 0x004fe400078e003a */
[----:B------:R-:W-:-:S07]  /*0d30*/  IMAD.MOV.U32 R53, RZ, RZ, R59 ;  /* 0x000000ffff357224 */ /* 0x000fce00078e003b */
[----:B0-----:R-:W-:Y:S05]  /*0d40*/  @P0 BRA `(.L_x_530) ;  /* 0x0000000000740947 */ /* 0x001fea0003800000 */
[CC--:B------:R-:W-:Y:S02]  /*0d50*/  ISETP.LT.U32.AND P1, PT, R2.reuse, R58.reuse, PT ;  /* 0x0000003a0200720c */ /* 0x0c0fe40003f21070 */
[CC--:B------:R-:W-:Y:S02]  /*0d60*/  ISETP.GE.U32.AND P0, PT, R2.reuse, R58.reuse, PT ;  /* 0x0000003a0200720c */ /* 0x0c0fe40003f06070 */
[CC--:B------:R-:W-:Y:S02]  /*0d70*/  ISETP.LT.AND.EX P1, PT, R3.reuse, R59.reuse, PT, P1 ;  /* 0x0000003b0300720c */ /* 0x0c0fe40003f21310 */
[CC--:B------:R-:W-:Y:S02]  /*0d80*/  ISETP.GE.AND.EX P0, PT, R3.reuse, R59.reuse, PT, P0 ;  /* 0x0000003b0300720c */ /* 0x0c0fe40003f06300 */
[----:B------:R-:W-:Y:S02]  /*0d90*/  SEL R54, R2, R58, P1 ;  /* 0x0000003a02367207 */ /* 0x000fe40000800000 */
[----:B------:R-:W-:-:S02]  /*0da0*/  SEL R53, R3, R59, P1 ;  /* 0x0000003b03357207 */ /* 0x000fc40000800000 */
[----:B------:R-:W-:Y:S02]  /*0db0*/  FSEL R30, R4, R56, !P0 ;  /* 0x00000038041e7208 */ /* 0x000fe40004000000 */
[----:B------:R-:W-:Y:S02]  /*0dc0*/  FSEL R31, R5, R57, !P0 ;  /* 0x00000039051f7208 */ /* 0x000fe40004000000 */
[----:B-----5:R-:W-:Y:S02]  /*0dd0*/  FSEL R50, R6, R50, !P0 ;  /* 0x0000003206327208 */ /* 0x020fe40004000000 */
        /* <DEDUP_REMOVED lines=20> */
.L_x_530:
[----:B------:R-:W-:Y:S05]  /*0f20*/  BSYNC.RECONVERGENT B2 ;  /* 0x0000000000027941 */ /* 0x000fea0003800200 */
.L_x_529:
[----:B------:R-:W2:Y:S01]  /*0f30*/  LDG.E.64.CONSTANT R56, desc[UR8][R28.64+0x6858] ;  /* 0x006858081c387981 */ /* 0x000ea2000c1e9b00 */
[----:B------:R-:W-:Y:S01]  /*0f40*/  BSSY.RECONVERGENT B2, `(.L_x_531) ;  /* 0x000004b000027945 */ /* 0x000fe20003800200 */
[----:B------:R-:W-:Y:S01]  /*0f50*/  IMAD.MOV.U32 R26, RZ, RZ, R54 ;  /* 0x000000ffff1a7224 */ /* 0x000fe200078e0036 */
[----:B-----5:R-:W-:Y:S01]  /*0f60*/  MOV R24, R52 ;  /* 0x0000003400187202 */ /* 0x020fe20000000f00 */
        /* <DEDUP_REMOVED lines=43> */
[CC--:B------:R-:W-:Y:S02]  /*1220*/  ISETP.GE.U32.AND P0, PT, R54.reuse, R58.reuse, PT ;  /* 0x0000003a3600720c */ /* 0x0c0fe40003f06070 */
[----:B------:R-:W-:Y:S02]  /*1230*/  ISETP.LT.U32.AND P1, PT, R54, R58, PT ;  /* 0x0000003a3600720c */ /* 0x000fe40003f21070 */
[CC--:B------:R-:W-:Y:S02]  /*1240*/  ISETP.GE.AND.EX P0, PT, R53.reuse, R59.reuse, PT, P0 ;  /* 0x0000003b3500720c */ /* 0x0c0fe40003f06300 */
[----:B------:R-:W-:Y:S02]  /*1250*/  ISETP.LT.AND.EX P1, PT, R53, R59, PT, P1 ;  /* 0x0000003b3500720c */ /* 0x000fe40003f21310 */
[----:B------:R-:W-:Y:S02]  /*1260*/  FSEL R2, R30, R56, !P0 ;  /* 0x000000381e027208 */ /* 0x000fe40004000000 */
[----:B------:R-:W-:-:S02]  /*1270*/  FSEL R3, R31, R57, !P0 ;  /* 0x000000391f037208 */ /* 0x000fc40004000000 */
[----:B-----5:R-:W-:Y:S02]  /*1280*/  FSEL R22, R50, R22, !P0 ;  /* 0x0000001632167208 */ /* 0x020fe40004000000 */
        /* <DEDUP_REMOVED lines=19> */
[----:B------:R-:W-:Y:S02]  /*13c0*/  SEL R26, R54, R58, P1 ;  /* 0x0000003a361a7207 */ /* 0x000fe40000800000 */
[----:B------:R-:W-:Y:S02]  /*13d0*/  SEL R25, R53, R59, P1 ;  /* 0x0000003b35197207 */ /* 0x000fe40000800000 */
[----:B------:R-:W-:-:S07]  /*13e0*/  SEL R24, R52, R24, !P0 ;  /* 0x0000001834187207 */ /* 0x000fce0004000000 */
.L_x_532:
[----:B------:R-:W-:Y:S05]  /*13f0*/  BSYNC.RECONVERGENT B2 ;  /* 0x0000000000027941 */ /* 0x000fea0003800200 */
.L_x_531:
[----:B------:R-:W2:Y:S01]  /*1400*/  LDG.E.64.CONSTANT R56, desc[UR8][R28.64+0xd058] ;  /* 0x00d058081c387981 */ /* 0x000ea2000c1e9b00 */
[----:B------:R-:W-:Y:S01]  /*1410*/  BSSY.RECONVERGENT B2, `(.L_x_533) ;  /* 0x000004b000027945 */ /* 0x000fe20003800200 */
[----:B------:R-:W-:Y:S01]  /*1420*/  IMAD.MOV.U32 R54, RZ, RZ, R26 ;  /* 0x000000ffff367224 */ /* 0x000fe200078e001a */
[----:B------:R-:W-:Y:S01]  /*1430*/  MOV R53, R25 ;  /* 0x0000001900357202 */ /* 0x000fe20000000f00 */
[----:B-----5:R-:W-:Y:S01]  /*1440*/  IMAD.MOV.U32 R52, RZ, RZ, R24 ;  /* 0x000000ffff347224 */ /* 0x020fe200078e0018 */
        /* <DEDUP_REMOVED lines=71> */
.L_x_534:
[----:B------:R-:W-:Y:S05]  /*18c0*/  BSYNC.RECONVERGENT B2 ;  /* 0x0000000000027941 */ /* 0x000fea0003800200 */
.L_x_533:
[----:B------:R-:W2:Y:S01]  /*18d0*/  LDG.E.64.CONSTANT R56, desc[UR8][R28.64+0x13858] ;  /* 0x013858081c387981 */ /* 0x000ea2000c1e9b00 */
[----:B------:R-:W-:Y:S01]  /*18e0*/  BSSY.RECONVERGENT B2, `(.L_x_535) ;  /* 0x0000049000027945 */ /* 0x000fe20003800200 */
[----:B-----5:R-:W-:Y:S01]  /*18f0*/  MOV R26, R52 ;  /* 0x00000034001a7202 */ /* 0x020fe20000000f00 */
        /* <DEDUP_REMOVED lines=36> */
[----:B------:R0:W5:Y:S04]  /*1b40*/  LDG.E.CONSTANT R26, desc[UR8][R28.64+0x13850] ;  /* 0x013850081c1a7981 */ /* 0x000168000c1e9900 */
[----:B------:R0:W5:Y:S01]  /*1b50*/  LDG.E.64.CONSTANT R2, desc[UR8][R28.64+0x13860] ;  /* 0x013860081c027981 */ /* 0x000162000c1e9b00 */
[----:B------:R-:W-:Y:S01]  /*1b60*/  DSETP.GT.AND P0, PT, R30, R56, PT ;  /* 0x000000381e00722a */ /* 0x000fe20003f04000 */
[----:B------:R-:W-:-:S02]  /*1b70*/  IMAD.MOV.U32 R4, RZ, RZ, R56 ;  /* 0x000000ffff047224 */ /* 0x000fc400078e0038 */
[----:B------:R-:W-:-:S11]  /*1b80*/  IMAD.MOV.U32 R5, RZ, RZ, R57 ;  /* 0x000000ffff057224 */ /* 0x000fd600078e0039 */
[----:B0-----:R-:W-:Y:S05]  /*1b90*/  @P0 BRA `(.L_x_536) ;  /* 0x0000000000740947 */ /* 0x001fea0003800000 */
[CC--:B-----5:R-:W-:Y:S02]  /*1ba0*/  ISETP.GE.U32.AND P0, PT, R54.reuse, R2.reuse, PT ;  /* 0x000000023600720c */ /* 0x0e0fe40003f06070 */
[----:B------:R-:W-:Y:S02]  /*1bb0*/  ISETP.LT.U32.AND P1, PT, R54, R2, PT ;  /* 0x000000023600720c */ /* 0x000fe40003f21070 */
[CC--:B------:R-:W-:Y:S02]  /*1bc0*/  ISETP.GE.AND.EX P0, PT, R53.reuse, R3.reuse, PT, P0 ;  /* 0x000000033500720c */ /* 0x0c0fe40003f06300 */
[----:B------:R-:W-:Y:S02]  /*1bd0*/  ISETP.LT.AND.EX P1, PT, R53, R3, PT, P1 ;  /* 0x000000033500720c */ /* 0x000fe40003f21310 */
        /* <DEDUP_REMOVED lines=18> */
[----:B------:R-:W-:Y:S02]  /*1d00*/  SEL R2, R54, R2, P1 ;  /* 0x0000000236027207 */ /* 0x000fe40000800000 */
[----:B------:R-:W-:-:S02]  /*1d10*/  SEL R3, R53, R3, P1 ;  /* 0x0000000335037207 */ /* 0x000fc40000800000 */
[----:B------:R-:W-:Y:S02]  /*1d20*/  FSEL R22, R34, R22, !P0 ;  /* 0x0000001622167208 */ /* 0x000fe40004000000 */
[----:B------:R-:W-:Y:S02]  /*1d30*/  FSEL R23, R35, R23, !P0 ;  /* 0x0000001723177208 */ /* 0x000fe40004000000 */
[----:B------:R-:W-:Y:S02]  /*1d40*/  FSEL R24, R32, R24, !P0 ;  /* 0x0000001820187208 */ /* 0x000fe40004000000 */
[----:B------:R-:W-:Y:S02]  /*1d50*/  FSEL R25, R33, R25, !P0 ;  /* 0x0000001921197208 */ /* 0x000fe40004000000 */
[----:B------:R-:W-:-:S07]  /*1d60*/  SEL R26, R52, R26, !P0 ;  /* 0x0000001a341a7207 */ /* 0x000fce0004000000 */
.L_x_536:
[----:B------:R-:W-:Y:S05]  /*1d70*/  BSYNC.RECONVERGENT B2 ;  /* 0x0000000000027941 */ /* 0x000fea0003800200 */
.L_x_535:
[----:B------:R-:W-:-:S05]  /*1d80*/  VIADD R27, R27, 0x400 ;  /* 0x000004001b1b7836 */ /* 0x000fca0000000000 */
[----:B------:R-:W-:-:S13]  /*1d90*/  ISETP.GE.AND P0, PT, R27, UR5, PT ;  /* 0x000000051b007c0c */ /* 0x000fda000bf06270 */
[----:B------:R-:W-:Y:S05]  /*1da0*/  @!P0 BRA `(.L_x_537) ;  /* 0xffffffec00248947 */ /* 0x000fea000383ffff */
.L_x_523:
[----:B------:R-:W-:Y:S05]  /*1db0*/  BSYNC.RECONVERGENT B1 ;  /* 0x0000000000017941 */ /* 0x000fea0003800200 */
.L_x_522:
[----:B------:R-:W0:Y:S01]  /*1dc0*/  LDCU UR4, c[0x0][0x390] ;  /* 0x00007200ff0477ac */ /* 0x000e220008000800 */
[----:B------:R-:W-:Y:S01]  /*1dd0*/  LOP3.LUT R27, R0, 0x3e0, RZ, 0xc0, !PT ;  /* 0x000003e0001b7812 */ /* 0x000fe200078ec0ff */
[----:B------:R-:W-:Y:S01]  /*1de0*/  BSSY.RECONVERGENT B1, `(.L_x_538) ;  /* 0x0000074000017945 */ /* 0x000fe20003800200 */
[----:B-----5:R-:W-:Y:S01]  /*1df0*/  IMAD.MOV.U32 R54, RZ, RZ, R2 ;  /* 0x000000ffff367224 */ /* 0x020fe200078e0002 */
[----:B------:R-:W-:Y:S01]  /*1e00*/  MOV R48, R6 ;  /* 0x0000000600307202 */ /* 0x000fe20000000f00 */
[----:B------:R-:W-:Y:S01]  /*1e10*/  IMAD.MOV.U32 R52, RZ, RZ, R3 ;  /* 0x000000ffff347224 */ /* 0x000fe200078e0003 */
[----:B------:R-:W-:Y:S01]  /*1e20*/  IADD3 R28, PT, PT, R27, 0x20, RZ ;  /* 0x000000201b1c7810 */ /* 0x000fe20007ffe0ff */
[----:B------:R-:W-:Y:S01]  /*1e30*/  IMAD.MOV.U32 R50, RZ, RZ, R4 ;  /* 0x000000ffff327224 */ /* 0x000fe200078e0004 */
[----:B------:R-:W-:Y:S01]  /*1e40*/  LOP3.LUT R27, RZ, R27, RZ, 0x33, !PT ;  /* 0x0000001bff1b7212 */ /* 0x000fe200078e33ff */
[----:B------:R-:W-:Y:S01]  /*1e50*/  IMAD.MOV.U32 R51, RZ, RZ, R5 ;  /* 0x000000ffff337224 */ /* 0x000fe200078e0005 */
[----:B------:R-:W-:Y:S01]  /*1e60*/  MOV R43, R13 ;  /* 0x0000000d002b7202 */ /* 0x000fe20000000f00 */
[----:B------:R-:W-:Y:S01]  /*1e70*/  IMAD.MOV.U32 R49, RZ, RZ, R7 ;  /* 0x000000ffff317224 */ /* 0x000fe200078e0007 */
[----:B------:R-:W-:Y:S01]  /*1e80*/  MOV R34, R20 ;  /* 0x0000001400227202 */ /* 0x000fe20000000f00 */
[----:B------:R-:W-:-:S02]  /*1e90*/  IMAD.MOV.U32 R46, RZ, RZ, R8 ;  /* 0x000000ffff2e7224 */ /* 0x000fc400078e0008 */
[----:B------:R-:W-:Y:S02]  /*1ea0*/  IMAD.MOV.U32 R47, RZ, RZ, R9 ;  /* 0x000000ffff2f7224 */ /* 0x000fe400078e0009 */
[----:B------:R-:W-:Y:S01]  /*1eb0*/  IMAD.MOV.U32 R44, RZ, RZ, R10 ;  /* 0x000000ffff2c7224 */ /* 0x000fe200078e000a */
[----:B0-----:R-:W-:Y:S01]  /*1ec0*/  ISETP.GT.AND P0, PT, R28, UR4, PT ;  /* 0x000000041c007c0c */ /* 0x001fe2000bf04270 */
[----:B------:R-:W-:Y:S02]  /*1ed0*/  VIADD R27, R27, UR4 ;  /* 0x000000041b1b7c36 */ /* 0x000fe40008000000 */
[----:B------:R-:W-:Y:S02]  /*1ee0*/  IMAD.MOV.U32 R28, RZ, RZ, R26 ;  /* 0x000000ffff1c7224 */ /* 0x000fe400078e001a */
[----:B------:R-:W-:Y:S01]  /*1ef0*/  IMAD.MOV.U32 R45, RZ, RZ, R11 ;  /* 0x000000ffff2d7224 */ /* 0x000fe200078e000b */
[----:B------:R-:W-:Y:S01]  /*1f00*/  SEL R29, R27, 0x1f, P0 ;  /* 0x0000001f1b1d7807 */ /* 0x000fe20000000000 */
[----:B------:R-:W-:Y:S01]  /*1f10*/  IMAD.MOV.U32 R42, RZ, RZ, R12 ;  /* 0x000000ffff2a7224 */ /* 0x000fe200078e000c */
[----:B------:R-:W0:Y:S01]  /*1f20*/  S2R R27, SR_LANEID ;  /* 0x00000000001b7919 */ /* 0x000e220000000000 */
[----:B------:R-:W-:-:S02]  /*1f30*/  IMAD.MOV.U32 R40, RZ, RZ, R14 ;  /* 0x000000ffff287224 */ /* 0x000fc400078e000e */
[----:B------:R-:W-:Y:S01]  /*1f40*/  IMAD.MOV.U32 R41, RZ, RZ, R15 ;  /* 0x000000ffff297224 */ /* 0x000fe200078e000f */
[----:B------:R-:W-:Y:S01]  /*1f50*/  SHFL.DOWN PT, R56, R4, 0x1, R29 ;  /* 0x0820000004387989 */ /* 0x000fe200000e001d */
[----:B------:R-:W-:Y:S02]  /*1f60*/  IMAD.MOV.U32 R38, RZ, RZ, R16 ;  /* 0x000000ffff267224 */ /* 0x000fe400078e0010 */
[----:B------:R-:W-:Y:S01]  /*1f70*/  IMAD.MOV.U32 R39, RZ, RZ, R17 ;  /* 0x000000ffff277224 */ /* 0x000fe200078e0011 */
[----:B------:R-:W1:Y:S01]  /*1f80*/  SHFL.DOWN PT, R57, R5, 0x1, R29 ;  /* 0x0820000005397989 */ /* 0x000e6200000e001d */
[----:B------:R-:W-:Y:S02]  /*1f90*/  IMAD.MOV.U32 R36, RZ, RZ, R18 ;  /* 0x000000ffff247224 */ /* 0x000fe400078e0012 */
[----:B------:R-:W-:Y:S01]  /*1fa0*/  IMAD.MOV.U32 R37, RZ, RZ, R19 ;  /* 0x000000ffff257224 */ /* 0x000fe200078e0013 */
[----:B------:R2:W3:Y:S01]  /*1fb0*/  SHFL.DOWN PT, R53, R24, 0x1, R29 ;  /* 0x0820000018357989 */ /* 0x0004e200000e001d */
[----:B------:R-:W-:-:S02]  /*1fc0*/  IMAD.MOV.U32 R35, RZ, RZ, R21 ;  /* 0x000000ffff237224 */ /* 0x000fc400078e0015 */
[----:B------:R-:W-:Y:S01]  /*1fd0*/  IMAD.MOV.U32 R32, RZ, RZ, R22 ;  /* 0x000000ffff207224 */ /* 0x000fe200078e0016 */
[----:B------:R2:W4:Y:S01]  /*1fe0*/  SHFL.DOWN PT, R55, R25, 0x1, R29 ;  /* 0x0820000019377989 */ /* 0x00052200000e001d */
[----:B------:R-:W-:Y:S02]  /*1ff0*/  IMAD.MOV.U32 R33, RZ, RZ, R23 ;  /* 0x000000ffff217224 */ /* 0x000fe400078e0017 */
[----:B------:R-:W-:Y:S01]  /*2000*/  IMAD.MOV.U32 R30, RZ, RZ, R24 ;  /* 0x000000ffff1e7224 */ /* 0x000fe200078e0018 */
[----:B------:R2:W2:Y:S01]  /*2010*/  SHFL.DOWN PT, R59, R22, 0x1, R29 ;  /* 0x08200000163b7989 */ /* 0x0004a200000e001d */
[----:B------:R-:W-:-:S03]  /*2020*/  IMAD.MOV.U32 R31, RZ, RZ, R25 ;  /* 0x000000ffff1f7224 */ /* 0x000fc600078e0019 */
[----:B------:R0:W2:Y:S04]  /*2030*/  SHFL.DOWN PT, R58, R23, 0x1, R29 ;  /* 0x08200000173a7989 */ /* 0x0000a800000e001d */
[----:B------:R0:W2:Y:S01]  /*2040*/  SHFL.DOWN PT, R61, R20, 0x1, R29 ;  /* 0x08200000143d7989 */ /* 0x0000a200000e001d */
[----:B-1----:R-:W-:-:S03]  /*2050*/  DSETP.GEU.AND P0, PT, R4, R56, PT ;  /* 0x000000380400722a */ /* 0x002fc60003f0e000 */
[----:B------:R1:W1:Y:S04]  /*2060*/  SHFL.DOWN PT, R60, R21, 0x1, R29 ;  /* 0x08200000153c7989 */ /* 0x00026800000e001d */
[----:B------:R1:W1:Y:S01]  /*2070*/  SHFL.DOWN PT, R63, R18, 0x1, R29 ;  /* 0x08200000123f7989 */ /* 0x00026200000e001d */
[----:B0-----:R-:W-:-:S03]  /*2080*/  ISETP.GE.OR P0, PT, R27, R29, !P0 ;  /* 0x0000001d1b00720c */ /* 0x001fc60004706670 */
[----:B------:R0:W0:Y:S04]  /*2090*/  SHFL.DOWN PT, R62, R19, 0x1, R29 ;  /* 0x08200000133e7989 */ /* 0x00002800000e001d */
        /* <DEDUP_REMOVED lines=14> */
[----:B------:R0:W0:Y:S01]  /*2180*/  SHFL.DOWN PT, R81, R3, 0x1, R29 ;  /* 0x0820000003517989 */ /* 0x00002200000e001d */
[----:B-1234-:R-:W-:Y:S05]  /*2190*/  @P0 BRA `(.L_x_539) ;  /* 0x0000000000e00947 */ /* 0x01efea0003800000 */
[----:B------:R-:W-:Y:S01]  /*21a0*/  DSETP.GT.AND P0, PT, R4, R56, PT ;  /* 0x000000380400722a */ /* 0x000fe20003f04000 */
[----:B------:R-:W-:Y:S01]  /*21b0*/  IMAD.MOV.U32 R50, RZ, RZ, R56 ;  /* 0x000000ffff327224 */ /* 0x000fe200078e0038 */
[----:B------:R-:W-:Y:S01]  /*21c0*/  MOV R51, R57 ;  /* 0x0000003900337202 */ /* 0x000fe20000000f00 */
[----:B0-----:R-:W-:Y:S01]  /*21d0*/  IMAD.MOV.U32 R54, RZ, RZ, R79 ;  /* 0x000000ffff367224 */ /* 0x001fe200078e004f */
        /* <DEDUP_REMOVED lines=21> */
[----:B------:R-:W-:Y:S01]  /*2330*/  IMAD.MOV.U32 R49, RZ, RZ, R74 ;  /* 0x000000ffff317224 */ /* 0x000fe200078e004a */
[----:B------:R-:W-:Y:S06]  /*2340*/  @P0 BRA `(.L_x_539) ;  /* 0x0000000000740947 */ /* 0x000fec0003800000 */
[CC--:B------:R-:W-:Y:S02]  /*2350*/  ISETP.LT.U32.AND P1, PT, R2.reuse, R79.reuse, PT ;  /* 0x0000004f0200720c */ /* 0x0c0fe40003f21070 */
[C---:B------:R-:W-:Y:S02]  /*2360*/  ISETP.GE.U32.AND P0, PT, R2.reuse, R79, PT ;  /* 0x0000004f0200720c */ /* 0x040fe40003f06070 */
[CC--:B------:R-:W-:Y:S02]  /*2370*/  ISETP.LT.AND.EX P1, PT, R3.reuse, R81.reuse, PT, P1 ;  /* 0x000000510300720c */ /* 0x0c0fe40003f21310 */
[C---:B------:R-:W-:Y:S02]  /*2380*/  ISETP.GE.AND.EX P0, PT, R3.reuse, R81, PT, P0 ;  /* 0x000000510300720c */ /* 0x040fe40003f06300 */
        /* <DEDUP_REMOVED lines=25> */
.L_x_539:
[----:B------:R-:W-:Y:S05]  /*2520*/  BSYNC.RECONVERGENT B1 ;  /* 0x0000000000017941 */ /* 0x000fea0003800200 */
.L_x_538:
[----:B------:R-:W-:Y:S01]  /*2530*/  SHFL.DOWN PT, R24, R50, 0x2, R29 ;  /* 0x0840000032187989 */ /* 0x000fe200000e001d */
[----:B0-----:R-:W-:Y:S01]  /*2540*/  VIADD R2, R27, 0x2 ;  /* 0x000000021b027836 */ /* 0x001fe20000000000 */
[----:B------:R-:W-:Y:S01]  /*2550*/  BSSY.RECONVERGENT B1, `(.L_x_540) ;  /* 0x000006d000017945 */ /* 0x000fe20003800200 */
[----:B------:R-:W-:Y:S01]  /*2560*/  MOV R58, R54 ;  /* 0x00000036003a7202 */ /* 0x000fe20000000f00 */
[----:B------:R-:W0:Y:S01]  /*2570*/  SHFL.DOWN PT, R25, R51, 0x2, R29 ;  /* 0x0840000033197989 */ /* 0x000e2200000e001d */
[----:B------:R-:W-:Y:S01]  /*2580*/  IMAD.MOV.U32 R56, RZ, RZ, R52 ;  /* 0x000000ffff387224 */ /* 0x000fe200078e0034 */
[----:B------:R-:W-:Y:S01]  /*2590*/  MOV R5, R49 ;  /* 0x0000003100057202 */ /* 0x000fe20000000f00 */
[----:B------:R-:W-:Y:S01]  /*25a0*/  IMAD.MOV.U32 R26, RZ, RZ, R28 ;  /* 0x000000ffff1a7224 */ /* 0x000fe200078e001c */
[----:B------:R1:W2:Y:S01]  /*25b0*/  SHFL.DOWN PT, R53, R30, 0x2, R29 ;  /* 0x084000001e357989 */ /* 0x0002a200000e001d */
[----:B------:R-:W-:Y:S01]  /*25c0*/  IMAD.MOV.U32 R3, RZ, RZ, R51 ;  /* 0x000000ffff037224 */ /* 0x000fe200078e0033 */
[----:B------:R-:W-:Y:S01]  /*25d0*/  MOV R11, R43 ;  /* 0x0000002b000b7202 */ /* 0x000fe20000000f00 */
[----:B------:R-:W-:Y:S01]  /*25e0*/  IMAD.MOV.U32 R4, RZ, RZ, R48 ;  /* 0x000000ffff047224 */ /* 0x000fe200078e0030 */
[----:B------:R1:W3:Y:S01]  /*25f0*/  SHFL.DOWN PT, R55, R31, 0x2, R29 ;  /* 0x084000001f377989 */ /* 0x0002e200000e001d */
[----:B------:R-:W-:Y:S01]  /*2600*/  IMAD.MOV.U32 R6, RZ, RZ, R46 ;  /* 0x000000ffff067224 */ /* 0x000fe200078e002e */
[----:B------:R-:W-:Y:S01]  /*2610*/  MOV R17, R37 ;  /* 0x0000002500117202 */ /* 0x000fe20000000f00 */
[----:B------:R-:W-:Y:S01]  /*2620*/  IMAD.MOV.U32 R7, RZ, RZ, R47 ;  /* 0x000000ffff077224 */ /* 0x000fe200078e002f */
[----:B------:R1:W4:Y:S01]  /*2630*/  SHFL.DOWN PT, R57, R32, 0x2, R29 ;  /* 0x0840000020397989 */ /* 0x00032200000e001d */
[----:B------:R-:W-:Y:S01]  /*2640*/  IMAD.MOV.U32 R8, RZ, RZ, R44 ;  /* 0x000000ffff087224 */ /* 0x000fe200078e002c */
[----:B------:R-:W-:Y:S01]  /*2650*/  MOV R23, R31 ;  /* 0x0000001f00177202 */ /* 0x000fe20000000f00 */
[----:B------:R-:W-:Y:S01]  /*2660*/  IMAD.MOV.U32 R9, RZ, RZ, R45 ;  /* 0x000000ffff097224 */ /* 0x000fe200078e002d */
[----:B------:R1:W1:Y:S01]  /*2670*/  SHFL.DOWN PT, R59, R33, 0x2, R29 ;  /* 0x08400000213b7989 */ /* 0x00026200000e001d */
[----:B------:R-:W-:-:S02]  /*2680*/  IMAD.MOV.U32 R10, RZ, RZ, R42 ;  /* 0x000000ffff0a7224 */ /* 0x000fc400078e002a */
[----:B------:R-:W-:Y:S01]  /*2690*/  IMAD.MOV.U32 R12, RZ, RZ, R40 ;  /* 0x000000ffff0c7224 */ /* 0x000fe200078e0028 */
[----:B------:R1:W1:Y:S01]  /*26a0*/  SHFL.DOWN PT, R61, R34, 0x2, R29 ;  /* 0x08400000223d7989 */ /* 0x00026200000e001d */
[----:B------:R-:W-:Y:S02]  /*26b0*/  IMAD.MOV.U32 R13, RZ, RZ, R41 ;  /* 0x000000ffff0d7224 */ /* 0x000fe400078e0029 */
[----:B------:R-:W-:Y:S01]  /*26c0*/  IMAD.MOV.U32 R14, RZ, RZ, R38 ;  /* 0x000000ffff0e7224 */ /* 0x000fe200078e0026 */
[----:B0-----:R-:W-:Y:S01]  /*26d0*/  DSETP.GEU.AND P0, PT, R50, R24, PT ;  /* 0x000000183200722a */ /* 0x001fe20003f0e000 */
[----:B------:R0:W0:Y:S01]  /*26e0*/  SHFL.DOWN PT, R60, R35, 0x2, R29 ;  /* 0x08400000233c7989 */ /* 0x00002200000e001d */
[----:B------:R-:W-:Y:S02]  /*26f0*/  IMAD.MOV.U32 R15, RZ, RZ, R39 ;  /* 0x000000ffff0f7224 */ /* 0x000fe400078e0027 */
[----:B------:R-:W-:Y:S01]  /*2700*/  IMAD.MOV.U32 R16, RZ, RZ, R36 ;  /* 0x000000ffff107224 */ /* 0x000fe200078e0024 */
[----:B------:R0:W0:Y:S01]  /*2710*/  SHFL.DOWN PT, R63, R36, 0x2, R29 ;  /* 0x08400000243f7989 */ /* 0x00002200000e001d */
[----:B------:R-:W-:Y:S01]  /*2720*/  ISETP.GT.OR P0, PT, R2, R29, !P0 ;  /* 0x0000001d0200720c */ /* 0x000fe20004704670 */
[----:B------:R-:W-:-:S02]  /*2730*/  IMAD.MOV.U32 R2, RZ, RZ, R50 ;  /* 0x000000ffff027224 */ /* 0x000fc400078e0032 */
[----:B------:R0:W0:Y:S01]  /*2740*/  SHFL.DOWN PT, R62, R37, 0x2, R29 ;  /* 0x08400000253e7989 */ /* 0x00002200000e001d */
[----:B------:R-:W-:Y:S02]  /*2750*/  IMAD.MOV.U32 R18, RZ, RZ, R34 ;  /* 0x000000ffff127224 */ /* 0x000fe400078e0022 */
[----:B------:R-:W-:Y:S01]  /*2760*/  IMAD.MOV.U32 R19, RZ, RZ, R35 ;  /* 0x000000ffff137224 */ /* 0x000fe200078e0023 */
[----:B------:R0:W0:Y:S01]  /*2770*/  SHFL.DOWN PT, R65, R38, 0x2, R29 ;  /* 0x0840000026417989 */ /* 0x00002200000e001d */
[----:B------:R-:W-:Y:S02]  /*2780*/  IMAD.MOV.U32 R20, RZ, RZ, R32 ;  /* 0x000000ffff147224 */ /* 0x000fe400078e0020 */
[----:B------:R-:W-:Y:S01]  /*2790*/  IMAD.MOV.U32 R21, RZ, RZ, R33 ;  /* 0x000000ffff157224 */ /* 0x000fe200078e0021 */
[----:B------:R0:W0:Y:S01]  /*27a0*/  SHFL.DOWN PT, R64, R39, 0x2, R29 ;  /* 0x0840000027407989 */ /* 0x00002200000e001d */
[----:B------:R-:W-:-:S03]  /*27b0*/  IMAD.MOV.U32 R22, RZ, RZ, R30 ;  /* 0x000000ffff167224 */ /* 0x000fc600078e001e */
        /* <DEDUP_REMOVED lines=17> */
[----:B------:R-:W-:Y:S01]  /*28d0*/  IMAD.MOV.U32 R3, RZ, RZ, R25 ;  /* 0x000000ffff037224 */ /* 0x000fe200078e0019 */
[----:B0-----:R-:W-:Y:S01]  /*28e0*/  MOV R16, R63 ;  /* 0x0000003f00107202 */ /* 0x001fe20000000f00 */
        /* <DEDUP_REMOVED lines=22> */
[CC--:B------:R-:W-:Y:S02]  /*2a50*/  ISETP.GE.U32.AND P0, PT, R54.reuse, R79.reuse, PT ;  /* 0x0000004f3600720c */ /* 0x0c0fe40003f06070 */
        /* <DEDUP_REMOVED lines=28> */
.L_x_541:
[----:B------:R-:W-:Y:S05]  /*2c20*/  BSYNC.RECONVERGENT B1 ;  /* 0x0000000000017941 */ /* 0x000fea0003800200 */
.L_x_540:
[----:B0-----:R-:W-:Y:S01]  /*2c30*/  SHFL.DOWN PT, R52, R2, 0x4, R29 ;  /* 0x0880000002347989 */ /* 0x001fe200000e001d */
[----:B------:R-:W-:Y:S01]  /*2c40*/  VIADD R24, R27, 0x4 ;  /* 0x000000041b187836 */ /* 0x000fe20000000000 */
[----:B------:R-:W-:Y:S01]  /*2c50*/  BSSY.RECONVERGENT B1, `(.L_x_542) ;  /* 0x000006d000017945 */ /* 0x000fe20003800200 */
[----:B------:R-:W-:Y:S01]  /*2c60*/  IMAD.MOV.U32 R54, RZ, RZ, R58 ;  /* 0x000000ffff367224 */ /* 0x000fe200078e003a */
        /* <DEDUP_REMOVED lines=13> */
[----:B------:R-:W-:-:S02]  /*2d40*/  IMAD.MOV.U32 R33, RZ, RZ, R7 ;  /* 0x000000ffff217224 */ /* 0x000fc400078e0007 */
[----:B------:R-:W-:Y:S01]  /*2d50*/  IMAD.MOV.U32 R35, RZ, RZ, R9 ;  /* 0x000000ffff237224 */ /* 0x000fe200078e0009 */
[----:B------:R1:W1:Y:S01]  /*2d60*/  SHFL.DOWN PT, R59, R21, 0x4, R29 ;  /* 0x08800000153b7989 */ /* 0x00026200000e001d */
[----:B------:R-:W-:Y:S02]  /*2d70*/  IMAD.MOV.U32 R36, RZ, RZ, R10 ;  /* 0x000000ffff247224 */ /* 0x000fe400078e000a */
[----:B------:R-:W-:Y:S01]  /*2d80*/  IMAD.MOV.U32 R37, RZ, RZ, R11 ;  /* 0x000000ffff257224 */ /* 0x000fe200078e000b */
[----:B------:R1:W1:Y:S01]  /*2d90*/  SHFL.DOWN PT, R61, R18, 0x4, R29 ;  /* 0x08800000123d7989 */ /* 0x00026200000e001d */
[----:B------:R-:W-:Y:S02]  /*2da0*/  IMAD.MOV.U32 R38, RZ, RZ, R12 ;  /* 0x000000ffff267224 */ /* 0x000fe400078e000c */
[----:B------:R-:W-:Y:S01]  /*2db0*/  IMAD.MOV.U32 R39, RZ, RZ, R13 ;  /* 0x000000ffff277224 */ /* 0x000fe200078e000d */
[----:B0-----:R-:W-:Y:S01]  /*2dc0*/  DSETP.GEU.AND P0, PT, R2, R52, PT ;  /* 0x000000340200722a */ /* 0x001fe20003f0e000 */
[----:B------:R0:W0:Y:S01]  /*2dd0*/  SHFL.DOWN PT, R60, R19, 0x4, R29 ;  /* 0x08800000133c7989 */ /* 0x00002200000e001d */
[----:B------:R-:W-:-:S02]  /*2de0*/  IMAD.MOV.U32 R41, RZ, RZ, R15 ;  /* 0x000000ffff297224 */ /* 0x000fc400078e000f */
[----:B------:R-:W-:Y:S01]  /*2df0*/  IMAD.MOV.U32 R42, RZ, RZ, R16 ;  /* 0x000000ffff2a7224 */ /* 0x000fe200078e0010 */
[----:B------:R0:W0:Y:S01]  /*2e00*/  SHFL.DOWN PT, R63, R16, 0x4, R29 ;  /* 0x08800000103f7989 */ /* 0x00002200000e001d */
[----:B------:R-:W-:Y:S01]  /*2e10*/  ISETP.GT.OR P0, PT, R24, R29, !P0 ;  /* 0x0000001d1800720c */ /* 0x000fe20004704670 */
[----:B------:R-:W-:Y:S01]  /*2e20*/  IMAD.MOV.U32 R43, RZ, RZ, R17 ;  /* 0x000000ffff2b7224 */ /* 0x000fe200078e0011 */
[----:B------:R-:W-:Y:S01]  /*2e30*/  MOV R24, R2 ;  /* 0x0000000200187202 */ /* 0x000fe20000000f00 */
[----:B------:R0:W0:Y:S01]  /*2e40*/  SHFL.DOWN PT, R62, R17, 0x4, R29 ;  /* 0x08800000113e7989 */ /* 0x00002200000e001d */
[----:B------:R-:W-:Y:S02]  /*2e50*/  IMAD.MOV.U32 R44, RZ, RZ, R18 ;  /* 0x000000ffff2c7224 */ /* 0x000fe400078e0012 */
[----:B------:R-:W-:Y:S01]  /*2e60*/  IMAD.MOV.U32 R45, RZ, RZ, R19 ;  /* 0x000000ffff2d7224 */ /* 0x000fe200078e0013 */
[----:B------:R0:W0:Y:S01]  /*2e70*/  SHFL.DOWN PT, R65, R14, 0x4, R29 ;  /* 0x088000000e417989 */ /* 0x00002200000e001d */
[----:B------:R-:W-:-:S02]  /*2e80*/  IMAD.MOV.U32 R47, RZ, RZ, R21 ;  /* 0x000000ffff2f7224 */ /* 0x000fc400078e0015 */
        /* <DEDUP_REMOVED lines=19> */
[----:B0-----:R-:W-:Y:S01]  /*2fc0*/  MOV R54, R79 ;  /* 0x0000004f00367202 */ /* 0x001fe20000000f00 */
        /* <DEDUP_REMOVED lines=53> */
.L_x_543:
[----:B------:R-:W-:Y:S05]  /*3320*/  BSYNC.RECONVERGENT B1 ;  /* 0x0000000000017941 */ /* 0x000fea0003800200 */
.L_x_542:
        /* <DEDUP_REMOVED lines=111> */
.L_x_545:
[----:B------:R-:W-:Y:S05]  /*3a20*/  BSYNC.RECONVERGENT B1 ;  /* 0x0000000000017941 */ /* 0x000fea0003800200 */
.L_x_544:
[----:B------:R-:W-:Y:S01]  /*3a30*/  SHFL.DOWN PT, R24, R4, 0x10, R29 ;  /* 0x0a00000004187989 */ /* 0x000fe200000e001d */
[C---:B------:R-:W-:Y:S01]  /*3a40*/  VIADD R2, R27.reuse, 0x10 ;  /* 0x000000101b027836 */ /* 0x040fe20000000000 */
[----:B------:R-:W-:Y:S01]  /*3a50*/  ISETP.NE.AND P1, PT, R27, RZ, PT ;  /* 0x000000ff1b00720c */ /* 0x000fe20003f25270 */
[----:B------:R-:W-:Y:S01]  /*3a60*/  BSSY.RECONVERGENT B1, `(.L_x_546) ;  /* 0x000006d000017945 */ /* 0x000fe20003800200 */
[----:B------:R-:W1:Y:S01]  /*3a70*/  SHFL.DOWN PT, R25, R5, 0x10, R29 ;  /* 0x0a00000005197989 */ /* 0x000e6200000e001d */
[----:B0-----:R-:W-:Y:S01]  /*3a80*/  IMAD.MOV.U32 R50, RZ, RZ, R58 ;  /* 0x000000ffff327224 */ /* 0x001fe200078e003a */
[----:B------:R-:W-:Y:S01]  /*3a90*/  MOV R42, R10 ;  /* 0x0000000a002a7202 */ /* 0x000fe20000000f00 */
[----:B------:R-:W-:Y:S01]  /*3aa0*/  IMAD.MOV.U32 R49, RZ, RZ, R56 ;  /* 0x000000ffff317224 */ /* 0x000fe200078e0038 */
[----:B------:R-:W0:Y:S01]  /*3ab0*/  SHFL.DOWN PT, R27, R52, 0x10, R29 ;  /* 0x0a000000341b7989 */ /* 0x000e2200000e001d */
[----:B------:R-:W-:Y:S01]  /*3ac0*/  IMAD.MOV.U32 R48, RZ, RZ, R26 ;  /* 0x000000ffff307224 */ /* 0x000fe200078e001a */
[----:B------:R-:W-:Y:S01]  /*3ad0*/  MOV R36, R16 ;  /* 0x0000001000247202 */ /* 0x000fe20000000f00 */
[----:B------:R-:W-:Y:S01]  /*3ae0*/  IMAD.MOV.U32 R3, RZ, RZ, R5 ;  /* 0x000000ffff037224 */ /* 0x000fe200078e0005 */
[----:B------:R-:W2:Y:S01]  /*3af0*/  SHFL.DOWN PT, R51, R53, 0x10, R29 ;  /* 0x0a00000035337989 */ /* 0x000ea200000e001d */
[----:B------:R-:W-:Y:S01]  /*3b00*/  IMAD.MOV.U32 R46, RZ, RZ, R6 ;  /* 0x000000ffff2e7224 */ /* 0x000fe200078e0006 */
[----:B------:R-:W-:Y:S01]  /*3b10*/  MOV R30, R22 ;  /* 0x00000016001e7202 */ /* 0x000fe20000000f00 */
[----:B------:R-:W-:Y:S01]  /*3b20*/  IMAD.MOV.U32 R47, RZ, RZ, R7 ;  /* 0x000000ffff2f7224 */ /* 0x000fe200078e0007 */
[----:B------:R-:W3:Y:S01]  /*3b30*/  SHFL.DOWN PT, R55, R22, 0x10, R29 ;  /* 0x0a00000016377989 */ /* 0x000ee200000e001d */
[----:B------:R-:W-:-:S02]  /*3b40*/  IMAD.MOV.U32 R44, RZ, RZ, R8 ;  /* 0x000000ffff2c7224 */ /* 0x000fc400078e0008 */
[----:B------:R-:W-:Y:S01]  /*3b50*/  IMAD.MOV.U32 R45, RZ, RZ, R9 ;  /* 0x000000ffff2d7224 */ /* 0x000fe200078e0009 */
[----:B------:R-:W4:Y:S01]  /*3b60*/  SHFL.DOWN PT, R54, R23, 0x10, R29 ;  /* 0x0a00000017367989 */ /* 0x000f2200000e001d */
[----:B------:R-:W-:Y:S02]  /*3b70*/  IMAD.MOV.U32 R43, RZ, RZ, R11 ;  /* 0x000000ffff2b7224 */ /* 0x000fe400078e000b */
[----:B------:R-:W-:Y:S01]  /*3b80*/  IMAD.MOV.U32 R40, RZ, RZ, R12 ;  /* 0x000000ffff287224 */ /* 0x000fe200078e000c */
[----:B------:R-:W0:Y:S01]  /*3b90*/  SHFL.DOWN PT, R57, R20, 0x10, R29 ;  /* 0x0a00000014397989 */ /* 0x000e2200000e001d */
[----:B------:R-:W-:Y:S02]  /*3ba0*/  IMAD.MOV.U32 R41, RZ, RZ, R13 ;  /* 0x000000ffff297224 */ /* 0x000fe400078e000d */
[----:B------:R-:W-:Y:S01]  /*3bb0*/  IMAD.MOV.U32 R38, RZ, RZ, R14 ;  /* 0x000000ffff267224 */ /* 0x000fe200078e000e */
[----:B-1----:R-:W-:Y:S01]  /*3bc0*/  DSETP.GEU.AND P0, PT, R4, R24, PT ;  /* 0x000000180400722a */ /* 0x002fe20003f0e000 */
[----:B------:R-:W1:Y:S01]  /*3bd0*/  SHFL.DOWN PT, R59, R21, 0x10, R29 ;  /* 0x0a000000153b7989 */ /* 0x000e6200000e001d */
[----:B------:R-:W-:-:S02]  /*3be0*/  IMAD.MOV.U32 R39, RZ, RZ, R15 ;  /* 0x000000ffff277224 */ /* 0x000fc400078e000f */
[----:B------:R-:W-:Y:S01]  /*3bf0*/  IMAD.MOV.U32 R37, RZ, RZ, R17 ;  /* 0x000000ffff257224 */ /* 0x000fe200078e0011 */
[----:B------:R-:W0:Y:S01]  /*3c00*/  SHFL.DOWN PT, R61, R18, 0x10, R29 ;  /* 0x0a000000123d7989 */ /* 0x000e2200000e001d */
[----:B------:R-:W-:Y:S01]  /*3c10*/  ISETP.GT.OR P0, PT, R2, R29, !P0 ;  /* 0x0000001d0200720c */ /* 0x000fe20004704670 */
[----:B------:R-:W-:Y:S01]  /*3c20*/  IMAD.MOV.U32 R34, RZ, RZ, R18 ;  /* 0x000000ffff227224 */ /* 0x000fe200078e0012 */
[----:B------:R-:W-:Y:S01]  /*3c30*/  MOV R2, R4 ;  /* 0x0000000400027202 */ /* 0x000fe20000000f00 */
[----:B------:R-:W0:Y:S01]  /*3c40*/  SHFL.DOWN PT, R60, R19, 0x10, R29 ;  /* 0x0a000000133c7989 */ /* 0x000e2200000e001d */
[----:B------:R-:W-:Y:S02]  /*3c50*/  IMAD.MOV.U32 R35, RZ, RZ, R19 ;  /* 0x000000ffff237224 */ /* 0x000fe400078e0013 */
[----:B------:R-:W-:Y:S01]  /*3c60*/  IMAD.MOV.U32 R32, RZ, RZ, R20 ;  /* 0x000000ffff207224 */ /* 0x000fe200078e0014 */
[----:B------:R-:W0:Y:S01]  /*3c70*/  SHFL.DOWN PT, R63, R16, 0x10, R29 ;  /* 0x0a000000103f7989 */ /* 0x000e2200000e001d */
[----:B------:R-:W-:-:S02]  /*3c80*/  IMAD.MOV.U32 R33, RZ, RZ, R21 ;  /* 0x000000ffff217224 */ /* 0x000fc400078e0015 */
[----:B------:R-:W-:Y:S01]  /*3c90*/  IMAD.MOV.U32 R31, RZ, RZ, R23 ;  /* 0x000000ffff1f7224 */ /* 0x000fe200078e0017 */
[----:B------:R-:W0:Y:S01]  /*3ca0*/  SHFL.DOWN PT, R62, R17, 0x10, R29 ;  /* 0x0a000000113e7989 */ /* 0x000e2200000e001d */
[----:B------:R-:W-:-:S03]  /*3cb0*/  IMAD.MOV.U32 R28, RZ, RZ, R52 ;  /* 0x000000ffff1c7224 */ /* 0x000fc600078e0034 */
[----:B------:R-:W0:Y:S04]  /*3cc0*/  SHFL.DOWN PT, R65, R14, 0x10, R29 ;  /* 0x0a0000000e417989 */ /* 0x000e2800000e001d */
        /* <DEDUP_REMOVED lines=11> */
[----:B------:R5:W0:Y:S02]  /*3d80*/  SHFL.DOWN PT, R79, R56, 0x10, R29 ;  /* 0x0a000000384f7989 */ /* 0x000a2400000e001d */
[----:B-----5:R-:W-:Y:S01]  /*3d90*/  IMAD.MOV.U32 R29, RZ, RZ, R53 ;  /* 0x000000ffff1d7224 */ /* 0x020fe200078e0035 */
[----:B-1234-:R-:W-:Y:S06]  /*3da0*/  @P0 BRA `(.L_x_547) ;  /* 0x0000000000e00947 */ /* 0x01efec0003800000 */
        /* <DEDUP_REMOVED lines=56> */
.L_x_547:
[----:B------:R-:W-:Y:S05]  /*4130*/  BSYNC.RECONVERGENT B1 ;  /* 0x0000000000017941 */ /* 0x000fea0003800200 */
.L_x_546:
[----:B------:R-:W-:Y:S04]  /*4140*/  BSSY.RECONVERGENT B1, `(.L_x_548) ;  /* 0x0000015000017945 */ /* 0x000fe80003800200 */
[----:B------:R-:W-:Y:S05]  /*4150*/  @P1 BRA `(.L_x_549) ;  /* 0x00000000004c1947 */ /* 0x000fea0003800000 */
[----:B------:R-:W1:Y:S01]  /*4160*/  S2R R6, SR_CgaCtaId ;  /* 0x0000000000067919 */ /* 0x000e620000008800 */
[----:B------:R-:W-:Y:S01]  /*4170*/  MOV R5, 0x400 ;  /* 0x0000040000057802 */ /* 0x000fe20000000f00 */
[----:B------:R-:W-:Y:S01]  /*4180*/  IMAD.MOV.U32 R51, RZ, RZ, R49 ;  /* 0x000000ffff337224 */ /* 0x000fe200078e0031 */
[----:B------:R-:W-:Y:S02]  /*4190*/  SHF.R.U32.HI R4, RZ, 0x5, R0 ;  /* 0x00000005ff047819 */ /* 0x000fe40000011600 */
[----:B-1----:R-:W-:-:S05]  /*41a0*/  LEA R5, R6, R5, 0x18 ;  /* 0x0000000506057211 */ /* 0x002fca00078ec0ff */
[----:B------:R-:W-:-:S05]  /*41b0*/  IMAD R5, R4, 0x68, R5 ;  /* 0x0000006804057824 */ /* 0x000fca00078e0205 */
[----:B------:R1:W-:Y:S04]  /*41c0*/  STS.64 [R5+0x68], R50 ;  /* 0x0000683205007388 */ /* 0x0003e80000000a00 */
        /* <DEDUP_REMOVED lines=10> */
[----:B------:R1:W-:Y:S04]  /*4270*/  STS [R5+0x58], R48 ;  /* 0x0000583005007388 */ /* 0x0003e80000000800 */
[----:B------:R1:W-:Y:S02]  /*4280*/  STS.64 [R5+0x60], R2 ;  /* 0x0000600205007388 */ /* 0x0003e40000000a00 */
.L_x_549:
[----:B------:R-:W-:Y:S05]  /*4290*/  BSYNC.RECONVERGENT B1 ;  /* 0x0000000000017941 */ /* 0x000fea0003800200 */
.L_x_548:
[----:B------:R-:W-:Y:S01]  /*42a0*/  BAR.SYNC.DEFER_BLOCKING 0x0 ;  /* 0x0000000000007b1d */ /* 0x000fe20000010000 */
[----:B------:R-:W-:-:S13]  /*42b0*/  ISETP.NE.AND P1, PT, R0, RZ, PT ;  /* 0x000000ff0000720c */ /* 0x000fda0003f25270 */
[----:B------:R-:W-:Y:S05]  /*42c0*/  @P1 BRA `(.L_x_550) ;  /* 0x000000b400801947 */ /* 0x000fea0003800000 */
[----:B------:R-:W-:Y:S01]  /*42d0*/  UISETP.GE.AND UP0, UPT, UR4, 0x21, UPT ;  /* 0x000000210400788c */ /* 0x000fe2000bf06270 */
[----:B------:R-:W-:Y:S01]  /*42e0*/  MOV R0, R48 ;  /* 0x0000003000007202 */ /* 0x000fe20000000f00 */
        /* <DEDUP_REMOVED lines=24> */
[----:B------:R-:W-:Y:S06]  /*4470*/  BRA.U !UP0, `(.L_x_551) ;  /* 0x00000005086c7547 */ /* 0x000fec000b800000 */
[----:B-1----:R-:W0:Y:S01]  /*4480*/  S2R R5, SR_CgaCtaId ;  /* 0x0000000000057919 */ /* 0x002e220000008800 */
[----:B------:R-:W-:Y:S01]  /*4490*/  MOV R0, 0x400 ;  /* 0x0000040000007802 */ /* 0x000fe20000000f00 */
[----:B------:R-:W-:Y:S01]  /*44a0*/  BSSY.RECONVERGENT B1, `(.L_x_551) ;  /* 0x0000058000017945 */ /* 0x000fe20003800200 */
        /* <DEDUP_REMOVED lines=18> */
[----:B0-----:R-:W-:Y:S01]  /*45d0*/  LEA R51, R5, R0, 0x18 ;  /* 0x0000000005337211 */ /* 0x001fe200078ec0ff */
[----:B------:R-:W-:Y:S02]  /*45e0*/  IMAD.MOV.U32 R0, RZ, RZ, R48 ;  /* 0x000000ffff007224 */ /* 0x000fe400078e0030 */
[----:B------:R-:W-:-:S02]  /*45f0*/  IMAD.MOV.U32 R54, RZ, RZ, R30 ;  /* 0x000000ffff367224 */ /* 0x000fc400078e001e */
[----:B------:R-:W0:Y:S01]  /*4600*/  LDS.64 R72, [R51+0xc8] ;  /* 0x0000c80033487984 */ /* 0x000e220000000a00 */
[----:B------:R-:W-:Y:S02]  /*4610*/  IMAD.MOV.U32 R55, RZ, RZ, R31 ;  /* 0x000000ffff377224 */ /* 0x000fe400078e001f */
[----:B------:R-:W-:Y:S02]  /*4620*/  IMAD.MOV.U32 R52, RZ, RZ, R28 ;  /* 0x000000ffff347224 */ /* 0x000fe400078e001c */
[----:B------:R-:W-:Y:S01]  /*4630*/  IMAD.MOV.U32 R53, RZ, RZ, R29 ;  /* 0x000000ffff357224 */ /* 0x000fe200078e001d */
[----:B0-----:R-:W-:-:S14]  /*4640*/  DSETP.GEU.AND P0, PT, R2, R72, PT ;  /* 0x000000480200722a */ /* 0x001fdc0003f0e000 */
[----:B------:R-:W-:Y:S05]  /*4650*/  @!P0 BRA `(.L_x_552) ;  /* 0x0000000000f08947 */ /* 0x000fea0003800000 */
[----:B------:R-:W0:Y:S01]  /*4660*/  LDS.128 R4, [R51+0x70] ;  /* 0x0000700033047984 */ /* 0x000e220000000c00 */
[----:B------:R-:W-:Y:S01]  /*4670*/  DSETP.GEU.AND P0, PT, R72, R2, PT ;  /* 0x000000024800722a */ /* 0x000fe20003f0e000 */
[----:B------:R-:W-:Y:S01]  /*4680*/  MOV R24, R72 ;  /* 0x0000004800187202 */ /* 0x000fe20000000f00 */
[----:B------:R-:W-:Y:S01]  /*4690*/  IMAD.MOV.U32 R25, RZ, RZ, R73 ;  /* 0x000000ffff197224 */ /* 0x000fe200078e0049 */
[----:B------:R-:W1:Y:S04]  /*46a0*/  LDS.128 R8, [R51+0x80] ;  /* 0x0000800033087984 */ /* 0x000e680000000c00 */
[----:B------:R-:W2:Y:S04]  /*46b0*/  LDS.128 R12, [R51+0x90] ;  /* 0x00009000330c7984 */ /* 0x000ea80000000c00 */
[----:B------:R-:W-:Y:S04]  /*46c0*/  LDS.128 R16, [R51+0xa0] ;  /* 0x0000a00033107984 */ /* 0x000fe80000000c00 */
[----:B------:R-:W3:Y:S04]  /*46d0*/  LDS.128 R20, [R51+0xb0] ;  /* 0x0000b00033147984 */ /* 0x000ee80000000c00 */
[----:B------:R4:W4:Y:S04]  /*46e0*/  LDS R0, [R51+0xc0] ;  /* 0x0000c00033007984 */ /* 0x0009280000000800 */
[----:B------:R0:W4:Y:S02]  /*46f0*/  LDS.64 R26, [R51+0xd0] ;  /* 0x0000d000331a7984 */ /* 0x0001240000000a00 */
[----:B0-----:R-:W-:-:S02]  /*4700*/  IMAD.MOV.U32 R54, RZ, RZ, R6 ;  /* 0x000000ffff367224 */ /* 0x001fc400078e0006 */
[----:B------:R-:W-:Y:S02]  /*4710*/  IMAD.MOV.U32 R55, RZ, RZ, R7 ;  /* 0x000000ffff377224 */ /* 0x000fe400078e0007 */
[----:B------:R-:W-:Y:S01]  /*4720*/  IMAD.MOV.U32 R52, RZ, RZ, R4 ;  /* 0x000000ffff347224 */ /* 0x000fe200078e0004 */
[----:B-1----:R-:W-:Y:S01]  /*4730*/  MOV R58, R10 ;  /* 0x0000000a003a7202 */ /* 0x002fe20000000f00 */
[----:B------:R-:W-:Y:S02]  /*4740*/  IMAD.MOV.U32 R53, RZ, RZ, R5 ;  /* 0x000000ffff357224 */ /* 0x000fe400078e0005 */
[----:B------:R-:W-:Y:S01]  /*4750*/  IMAD.MOV.U32 R59, RZ, RZ, R11 ;  /* 0x000000ffff3b7224 */ /* 0x000fe200078e000b */
[----:B--2---:R-:W-:Y:S01]  /*4760*/  MOV R60, R12 ;  /* 0x0000000c003c7202 */ /* 0x004fe20000000f00 */
[----:B------:R-:W-:Y:S02]  /*4770*/  IMAD.MOV.U32 R56, RZ, RZ, R8 ;  /* 0x000000ffff387224 */ /* 0x000fe400078e0008 */
[----:B------:R-:W-:-:S02]  /*4780*/  IMAD.MOV.U32 R57, RZ, RZ, R9 ;  /* 0x000000ffff397224 */ /* 0x000fc400078e0009 */
[----:B------:R-:W-:Y:S02]  /*4790*/  IMAD.MOV.U32 R62, RZ, RZ, R14 ;  /* 0x000000ffff3e7224 */ /* 0x000fe400078e000e */
[----:B------:R-:W-:Y:S01]  /*47a0*/  IMAD.MOV.U32 R63, RZ, RZ, R15 ;  /* 0x000000ffff3f7224 */ /* 0x000fe200078e000f */
[----:B---3--:R-:W-:Y:S01]  /*47b0*/  MOV R70, R22 ;  /* 0x0000001600467202 */ /* 0x008fe20000000f00 */
        /* <DEDUP_REMOVED lines=8> */
[----:B----4-:R-:W-:Y:S06]  /*4840*/  @!P0 BRA `(.L_x_552) ;  /* 0x0000000000748947 */ /* 0x010fec0003800000 */
        /* <DEDUP_REMOVED lines=29> */
.L_x_552:
[----:B------:R-:W-:Y:S05]  /*4a20*/  BSYNC.RECONVERGENT B1 ;  /* 0x0000000000017941 */ /* 0x000fea0003800200 */
.L_x_551:
[----:B------:R-:W-:Y:S01]  /*4a30*/  UISETP.GE.AND UP0, UPT, UR4, 0x41, UPT ;  /* 0x000000410400788c */ /* 0x000fe2000bf06270 */
[----:B------:R-:W-:Y:S01]  /*4a40*/  IMAD.MOV.U32 R92, RZ, RZ, R0 ;  /* 0x000000ffff5c7224 */ /* 0x000fe200078e0000 */
[----:B------:R-:W-:Y:S01]  /*4a50*/  MOV R90, R27 ;  /* 0x0000001b005a7202 */ /* 0x000fe20000000f00 */
[----:B------:R-:W-:Y:S01]  /*4a60*/  IMAD.MOV.U32 R91, RZ, RZ, R26 ;  /* 0x000000ffff5b7224 */ /* 0x000fe200078e001a */
[----:B------:R-:W-:Y:S01]  /*4a70*/  MOV R85, R65 ;  /* 0x0000004100557202 */ /* 0x000fe20000000f00 */
[----:B------:R-:W-:Y:S01]  /*4a80*/  IMAD.MOV.U32 R88, RZ, RZ, R68 ;  /* 0x000000ffff587224 */ /* 0x000fe200078e0044 */
[----:B------:R-:W-:Y:S01]  /*4a90*/  MOV R79, R59 ;  /* 0x0000003b004f7202 */ /* 0x000fe20000000f00 */
[----:B------:R-:W-:Y:S01]  /*4aa0*/  IMAD.MOV.U32 R89, RZ, RZ, R69 ;  /* 0x000000ffff597224 */ /* 0x000fe200078e0045 */
[----:B-1----:R-:W-:Y:S01]  /*4ab0*/  MOV R31, R53 ;  /* 0x00000035001f7202 */ /* 0x002fe20000000f00 */
        /* <DEDUP_REMOVED lines=18> */
[----:B------:R-:W0:Y:S01]  /*4be0*/  S2R R3, SR_CgaCtaId ;  /* 0x0000000000037919 */ /* 0x000e220000008800 */
        /* <DEDUP_REMOVED lines=24> */
[----:B------:R-:W0:Y:S01]  /*4d70*/  LDS.128 R4, [R2+0x130] ;  /* 0x0001300002047984 */ /* 0x000e220000000c00 */
[----:B------:R-:W-:Y:S02]  /*4d80*/  IMAD.MOV.U32 R72, RZ, RZ, R70 ;  /* 0x000000ffff487224 */ /* 0x000fe400078e0046 */
        /* <DEDUP_REMOVED lines=9> */
[----:B------:R-:W1:Y:S01]  /*4e20*/  LDS.128 R12, [R2+0xf0] ;  /* 0x0000f000020c7984 */ /* 0x000e620000000c00 */
[----:B------:R-:W-:Y:S02]  /*4e30*/  IMAD.MOV.U32 R28, RZ, RZ, R4 ;  /* 0x000000ffff1c7224 */ /* 0x000fe400078e0004 */
[----:B------:R-:W-:Y:S01]  /*4e40*/  IMAD.MOV.U32 R29, RZ, RZ, R5 ;  /* 0x000000ffff1d7224 */ /* 0x000fe200078e0005 */
[----:B------:R-:W2:Y:S04]  /*4e50*/  LDS.128 R16, [R2+0x100] ;  /* 0x0001000002107984 */ /* 0x000ea80000000c00 */
[----:B------:R-:W3:Y:S04]  /*4e60*/  LDS.128 R20, [R2+0x110] ;  /* 0x0001100002147984 */ /* 0x000ee80000000c00 */
[----:B------:R4:W4:Y:S04]  /*4e70*/  LDS.64 R30, [R2+0xd8] ;  /* 0x0000d800021e7984 */ /* 0x0009280000000a00 */
[----:B------:R0:W4:Y:S04]  /*4e80*/  LDS R92, [R2+0x128] ;  /* 0x00012800025c7984 */ /* 0x0001280000000800 */
[----:B------:R0:W4:Y:S02]  /*4e90*/  LDS.64 R72, [R2+0x120] ;  /* 0x0001200002487984 */ /* 0x0001240000000a00 */
[----:B0-----:R-:W-:Y:S01]  /*4ea0*/  IMAD.MOV.U32 R76, RZ, RZ, R10 ;  /* 0x000000ffff4c7224 */ /* 0x001fe200078e000a */
[----:B------:R-:W-:Y:S01]  /*4eb0*/  MOV R74, R8 ;  /* 0x00000008004a7202 */ /* 0x000fe20000000f00 */
[----:B------:R-:W-:-:S02]  /*4ec0*/  IMAD.MOV.U32 R77, RZ, RZ, R11 ;  /* 0x000000ffff4d7224 */ /* 0x000fc400078e000b */
[----:B------:R-:W-:Y:S02]  /*4ed0*/  IMAD.MOV.U32 R75, RZ, RZ, R9 ;  /* 0x000000ffff4b7224 */ /* 0x000fe400078e0009 */
[----:B-1----:R-:W-:Y:S02]  /*4ee0*/  IMAD.MOV.U32 R80, RZ, RZ, R14 ;  /* 0x000000ffff507224 */ /* 0x002fe400078e000e */
[----:B------:R-:W-:Y:S01]  /*4ef0*/  IMAD.MOV.U32 R81, RZ, RZ, R15 ;  /* 0x000000ffff517224 */ /* 0x000fe200078e000f */
[----:B--2---:R-:W-:Y:S01]  /*4f00*/  MOV R84, R18 ;  /* 0x0000001200547202 */ /* 0x004fe20000000f00 */
[----:B------:R-:W-:Y:S02]  /*4f10*/  IMAD.MOV.U32 R78, RZ, RZ, R12 ;  /* 0x000000ffff4e7224 */ /* 0x000fe400078e000c */
[----:B------:R-:W-:Y:S01]  /*4f20*/  IMAD.MOV.U32 R79, RZ, RZ, R13 ;  /* 0x000000ffff4f7224 */ /* 0x000fe200078e000d */
[----:B---3--:R-:W-:Y:S01]  /*4f30*/  MOV R86, R20 ;  /* 0x0000001400567202 */ /* 0x008fe20000000f00 */
[----:B------:R-:W-:-:S02]  /*4f40*/  IMAD.MOV.U32 R85, RZ, RZ, R19 ;  /* 0x000000ffff557224 */ /* 0x000fc400078e0013 */
[----:B------:R-:W-:Y:S02]  /*4f50*/  IMAD.MOV.U32 R82, RZ, RZ, R16 ;  /* 0x000000ffff527224 */ /* 0x000fe400078e0010 */
[----:B------:R-:W-:Y:S02]  /*4f60*/  IMAD.MOV.U32 R83, RZ, RZ, R17 ;  /* 0x000000ffff537224 */ /* 0x000fe400078e0011 */
[----:B------:R-:W-:Y:S02]  /*4f70*/  IMAD.MOV.U32 R88, RZ, RZ, R22 ;  /* 0x000000ffff587224 */ /* 0x000fe400078e0016 */
[----:B------:R-:W-:Y:S02]  /*4f80*/  IMAD.MOV.U32 R89, RZ, RZ, R23 ;  /* 0x000000ffff597224 */ /* 0x000fe400078e0017 */
[----:B------:R-:W-:Y:S01]  /*4f90*/  IMAD.MOV.U32 R87, RZ, RZ, R21 ;  /* 0x000000ffff577224 */ /* 0x000fe200078e0015 */
[----:B----4-:R-:W-:Y:S06]  /*4fa0*/  @!P0 BRA `(.L_x_554) ;  /* 0x0000000000748947 */ /* 0x010fec0003800000 */
        /* <DEDUP_REMOVED lines=29> */
.L_x_554:
[----:B------:R-:W-:Y:S05]  /*5180*/  BSYNC.RECONVERGENT B1 ;  /* 0x0000000000017941 */ /* 0x000fea0003800200 */
.L_x_553:
        /* <DEDUP_REMOVED lines=61> */
[----:B------:R-:W-:Y:S02]  /*5560*/  IMAD.MOV.U32 R2, RZ, RZ, R24 ;  /* 0x000000ffff027224 */ /* 0x000fe400078e0018 */
[----:B------:R-:W1:Y:S01]  /*5570*/  LDS.128 R8, [R26+0x150] ;  /* 0x000150001a087984 */ /* 0x000e620000000c00 */
[----:B------:R-:W-:-:S03]  /*5580*/  IMAD.MOV.U32 R3, RZ, RZ, R25 ;  /* 0x000000ffff037224 */ /* 0x000fc600078e0019 */
[----:B------:R-:W-:Y:S04]  /*5590*/  LDS.128 R12, [R26+0x160] ;  /* 0x000160001a0c7984 */ /* 0x000fe80000000c00 */
[----:B------:R-:W2:Y:S04]  /*55a0*/  LDS.128 R16, [R26+0x170] ;  /* 0x000170001a107984 */ /* 0x000ea80000000c00 */
[----:B------:R-:W3:Y:S04]  /*55b0*/  LDS.128 R20, [R26+0x180] ;  /* 0x000180001a147984 */ /* 0x000ee80000000c00 */
[----:B------:R-:W4:Y:S04]  /*55c0*/  LDS.64 R68, [R26+0x1a0] ;  /* 0x0001a0001a447984 */ /* 0x000f280000000a00 */
[----:B------:R0:W4:Y:S02]  /*55d0*/  LDS R0, [R26+0x190] ;  /* 0x000190001a007984 */ /* 0x0001240000000800 */
[----:B0-----:R-:W-:Y:S01]  /*55e0*/  MOV R50, R4 ;  /* 0x0000000400327202 */ /* 0x001fe20000000f00 */
[----:B------:R-:W-:-:S02]  /*55f0*/  IMAD.MOV.U32 R51, RZ, RZ, R5 ;  /* 0x000000ffff337224 */ /* 0x000fc400078e0005 */
[----:B------:R-:W-:Y:S01]  /*5600*/  IMAD.MOV.U32 R48, RZ, RZ, R6 ;  /* 0x000000ffff307224 */ /* 0x000fe200078e0006 */
[----:B-1----:R-:W-:Y:S01]  /*5610*/  MOV R44, R10 ;  /* 0x0000000a002c7202 */ /* 0x002fe20000000f00 */
[----:B------:R-:W-:Y:S02]  /*5620*/  IMAD.MOV.U32 R49, RZ, RZ, R7 ;  /* 0x000000ffff317224 */ /* 0x000fe400078e0007 */
[----:B------:R-:W-:Y:S02]  /*5630*/  IMAD.MOV.U32 R46, RZ, RZ, R8 ;  /* 0x000000ffff2e7224 */ /* 0x000fe400078e0008 */
[----:B------:R-:W-:Y:S02]  /*5640*/  IMAD.MOV.U32 R47, RZ, RZ, R9 ;  /* 0x000000ffff2f7224 */ /* 0x000fe400078e0009 */
[----:B------:R-:W-:Y:S01]  /*5650*/  IMAD.MOV.U32 R45, RZ, RZ, R11 ;  /* 0x000000ffff2d7224 */ /* 0x000fe200078e000b */
[----:B--2---:R-:W-:Y:S01]  /*5660*/  MOV R38, R16 ;  /* 0x0000001000267202 */ /* 0x004fe20000000f00 */
[----:B------:R-:W-:-:S02]  /*5670*/  IMAD.MOV.U32 R42, RZ, RZ, R12 ;  /* 0x000000ffff2a7224 */ /* 0x000fc400078e000c */
[----:B------:R-:W-:Y:S01]  /*5680*/  IMAD.MOV.U32 R43, RZ, RZ, R13 ;  /* 0x000000ffff2b7224 */ /* 0x000fe200078e000d */
[----:B---3--:R-:W-:Y:S01]  /*5690*/  MOV R32, R22 ;  /* 0x0000001600207202 */ /* 0x008fe20000000f00 */
        /* <DEDUP_REMOVED lines=8> */
[----:B----4-:R-:W-:Y:S01]  /*5720*/  IMAD.MOV.U32 R67, RZ, RZ, R68 ;  /* 0x000000ffff437224 */ /* 0x010fe200078e0044 */
[----:B------:R-:W-:Y:S06]  /*5730*/  @!P0 BRA `(.L_x_556) ;  /* 0x0000000000748947 */ /* 0x000fec0003800000 */
        /* <DEDUP_REMOVED lines=29> */
.L_x_556:
[----:B------:R-:W-:Y:S05]  /*5910*/  BSYNC.RECONVERGENT B1 ;  /* 0x0000000000017941 */ /* 0x000fea0003800200 */
.L_x_555:
        /* <DEDUP_REMOVED lines=61> */
[----:B------:R-:W-:Y:S01]  /*5cf0*/  IMAD.MOV.U32 R71, RZ, RZ, R6 ;  /* 0x000000ffff477224 */ /* 0x000fe200078e0006 */
[----:B------:R-:W-:Y:S01]  /*5d00*/  MOV R66, R7 ;  /* 0x0000000700427202 */ /* 0x000fe20000000f00 */
        /* <DEDUP_REMOVED lines=54> */
.L_x_558:
[----:B------:R-:W-:Y:S05]  /*6070*/  BSYNC.RECONVERGENT B1 ;  /* 0x0000000000017941 */ /* 0x000fea0003800200 */
.L_x_557:
        /* <DEDUP_REMOVED lines=64> */
[----:B------:R-:W2:Y:S04]  /*6480*/  LDS.128 R12, [R0+0x230] ;  /* 0x00023000000c7984 */ /* 0x000ea80000000c00 */
[----:B------:R-:W3:Y:S04]  /*6490*/  LDS.128 R16, [R0+0x240] ;  /* 0x0002400000107984 */ /* 0x000ee80000000c00 */
[----:B------:R-:W4:Y:S04]  /*64a0*/  LDS.128 R20, [R0+0x250] ;  /* 0x0002500000147984 */ /* 0x000f280000000c00 */
[----:B------:R-:W5:Y:S04]  /*64b0*/  LDS.64 R74, [R0+0x270] ;  /* 0x00027000004a7984 */ /* 0x000f680000000a00 */
[----:B------:R0:W5:Y:S02]  /*64c0*/  LDS R70, [R0+0x260] ;  /* 0x0002600000467984 */ /* 0x0001640000000800 */
[----:B0-----:R-:W-:Y:S01]  /*64d0*/  IMAD.MOV.U32 R50, RZ, RZ, R4 ;  /* 0x000000ffff327224 */ /* 0x001fe200078e0004 */
[----:B------:R-:W-:Y:S01]  /*64e0*/  MOV R51, R5 ;  /* 0x0000000500337202 */ /* 0x000fe20000000f00 */
[----:B------:R-:W-:-:S02]  /*64f0*/  IMAD.MOV.U32 R48, RZ, RZ, R6 ;  /* 0x000000ffff307224 */ /* 0x000fc400078e0006 */
[----:B------:R-:W-:Y:S01]  /*6500*/  IMAD.MOV.U32 R49, RZ, RZ, R7 ;  /* 0x000000ffff317224 */ /* 0x000fe200078e0007 */
[----:B-1----:R-:W-:Y:S01]  /*6510*/  MOV R45, R11 ;  /* 0x0000000b002d7202 */ /* 0x002fe20000000f00 */
[----:B------:R-:W-:Y:S02]  /*6520*/  IMAD.MOV.U32 R46, RZ, RZ, R8 ;  /* 0x000000ffff2e7224 */ /* 0x000fe400078e0008 */
[----:B------:R-:W-:Y:S02]  /*6530*/  IMAD.MOV.U32 R47, RZ, RZ, R9 ;  /* 0x000000ffff2f7224 */ /* 0x000fe400078e0009 */
[----:B------:R-:W-:Y:S02]  /*6540*/  IMAD.MOV.U32 R44, RZ, RZ, R10 ;  /* 0x000000ffff2c7224 */ /* 0x000fe400078e000a */
[----:B--2---:R-:W-:Y:S01]  /*6550*/  IMAD.MOV.U32 R42, RZ, RZ, R12 ;  /* 0x000000ffff2a7224 */ /* 0x004fe200078e000c */
[----:B---3--:R-:W-:Y:S01]  /*6560*/  MOV R39, R17 ;  /* 0x0000001100277202 */ /* 0x008fe20000000f00 */
[----:B------:R-:W-:-:S02]  /*6570*/  IMAD.MOV.U32 R43, RZ, RZ, R13 ;  /* 0x000000ffff2b7224 */ /* 0x000fc400078e000d */
[----:B------:R-:W-:Y:S01]  /*6580*/  IMAD.MOV.U32 R40, RZ, RZ, R14 ;  /* 0x000000ffff287224 */ /* 0x000fe200078e000e */
[----:B----4-:R-:W-:Y:S01]  /*6590*/  MOV R33, R23 ;  /* 0x0000001700217202 */ /* 0x010fe20000000f00 */
[----:B------:R-:W-:Y:S02]  /*65a0*/  IMAD.MOV.U32 R41, RZ, RZ, R15 ;  /* 0x000000ffff297224 */ /* 0x000fe400078e000f */
[----:B------:R-:W-:Y:S02]  /*65b0*/  IMAD.MOV.U32 R38, RZ, RZ, R16 ;  /* 0x000000ffff267224 */ /* 0x000fe400078e0010 */
[----:B------:R-:W-:Y:S02]  /*65c0*/  IMAD.MOV.U32 R36, RZ, RZ, R18 ;  /* 0x000000ffff247224 */ /* 0x000fe400078e0012 */
[----:B------:R-:W-:Y:S02]  /*65d0*/  IMAD.MOV.U32 R37, RZ, RZ, R19 ;  /* 0x000000ffff257224 */ /* 0x000fe400078e0013 */
[----:B------:R-:W-:-:S02]  /*65e0*/  IMAD.MOV.U32 R34, RZ, RZ, R20 ;  /* 0x000000ffff227224 */ /* 0x000fc400078e0014 */
[----:B------:R-:W-:Y:S02]  /*65f0*/  IMAD.MOV.U32 R35, RZ, RZ, R21 ;  /* 0x000000ffff237224 */ /* 0x000fe400078e0015 */
[----:B------:R-:W-:Y:S02]  /*6600*/  IMAD.MOV.U32 R32, RZ, RZ, R22 ;  /* 0x000000ffff207224 */ /* 0x000fe400078e0016 */
[----:B-----5:R-:W-:Y:S02]  /*6610*/  IMAD.MOV.U32 R67, RZ, RZ, R74 ;  /* 0x000000ffff437224 */ /* 0x020fe400078e004a */
[----:B------:R-:W-:Y:S01]  /*6620*/  IMAD.MOV.U32 R69, RZ, RZ, R75 ;  /* 0x000000ffff457224 */ /* 0x000fe200078e004b */
        /* <DEDUP_REMOVED lines=30> */
.L_x_560:
[----:B------:R-:W-:Y:S05]  /*6810*/  BSYNC.RECONVERGENT B1 ;  /* 0x0000000000017941 */ /* 0x000fea0003800200 */
.L_x_559:
        /* <DEDUP_REMOVED lines=49> */
[----:B------:R-:W-:Y:S01]  /*6b30*/  IMAD.MOV.U32 R21, RZ, RZ, R37 ;  /* 0x000000ffff157224 */ /* 0x000fe200078e0025 */
[----:B------:R-:W-:Y:S01]  /*6b40*/  MOV R0, R69 ;  /* 0x0000004500007202 */ /* 0x000fe20000000f00 */
        /* <DEDUP_REMOVED lines=8> */
[----:B------:R0:W1:Y:S01]  /*6bd0*/  LDS.64 R24, [R28+0x278] ;  /* 0x000278001c187984 */ /* 0x0000620000000a00 */
[----:B------:R-:W-:Y:S01]  /*6be0*/  DSETP.GEU.AND P0, PT, R4, R2, PT ;  /* 0x000000020400722a */ /* 0x000fe20003f0e000 */
[----:B------:R-:W-:Y:S01]  /*6bf0*/  IMAD.MOV.U32 R55, RZ, RZ, R6 ;  /* 0x000000ffff377224 */ /* 0x000fe200078e0006 */
[----:B------:R-:W-:Y:S01]  /*6c00*/  MOV R0, R7 ;  /* 0x0000000700007202 */ /* 0x000fe20000000f00 */
[----:B------:R0:W2:Y:S01]  /*6c10*/  LDS.128 R8, [R28+0x280] ;  /* 0x000280001c087984 */ /* 0x0000a20000000c00 */
[----:B------:R-:W-:Y:S02]  /*6c20*/  IMAD.MOV.U32 R52, RZ, RZ, R4 ;  /* 0x000000ffff347224 */ /* 0x000fe400078e0004 */
[----:B------:R-:W-:Y:S01]  /*6c30*/  IMAD.MOV.U32 R53, RZ, RZ, R5 ;  /* 0x000000ffff357224 */ /* 0x000fe200078e0005 */
[----:B------:R0:W3:Y:S04]  /*6c40*/  LDS.128 R12, [R28+0x290] ;  /* 0x000290001c0c7984 */ /* 0x0000e80000000c00 */
[----:B------:R0:W4:Y:S04]  /*6c50*/  LDS.128 R16, [R28+0x2a0] ;  /* 0x0002a0001c107984 */ /* 0x0001280000000c00 */
[----:B------:R0:W0:Y:S04]  /*6c60*/  LDS.128 R20, [R28+0x2b0] ;  /* 0x0002b0001c147984 */ /* 0x0000280000000c00 */
[----:B------:R0:W0:Y:S04]  /*6c70*/  LDS R54, [R28+0x2c8] ;  /* 0x0002c8001c367984 */ /* 0x0000280000000800 */
[----:B------:R0:W0:Y:S01]  /*6c80*/  LDS.64 R26, [R28+0x2c0] ;  /* 0x0002c0001c1a7984 */ /* 0x0000220000000a00 */
[----:B------:R-:W-:Y:S05]  /*6c90*/  @!P0 BRA `(.L_x_562) ;  /* 0x0000000000748947 */ /* 0x000fea0003800000 */
[CC--:B------:R-:W-:Y:S02]  /*6ca0*/  ISETP.GE.U32.AND P0, PT, R67.reuse, R6.reuse, PT ;  /* 0x000000064300720c */ /* 0x0c0fe40003f06070 */
[----:B------:R-:W-:Y:S02]  /*6cb0*/  ISETP.LT.U32.AND P2, PT, R67, R6, PT ;  /* 0x000000064300720c */ /* 0x000fe40003f41070 */
[CC--:B------:R-:W-:Y:S02]  /*6cc0*/  ISETP.GE.AND.EX P0, PT, R69.reuse, R7.reuse, PT, P0 ;  /* 0x000000074500720c */ /* 0x0c0fe40003f06300 */
[----:B------:R-:W-:Y:S02]  /*6cd0*/  ISETP.LT.AND.EX P2, PT, R69, R7, PT, P2 ;  /* 0x000000074500720c */ /* 0x000fe40003f41320 */
[----:B------:R-:W-:Y:S02]  /*6ce0*/  FSEL R52, R2, R4, !P0 ;  /* 0x0000000402347208 */ /* 0x000fe40004000000 */
[----:B------:R-:W-:-:S02]  /*6cf0*/  FSEL R53, R3, R5, !P0 ;  /* 0x0000000503357208 */ /* 0x000fc40004000000 */
[----:B0-----:R-:W-:Y:S02]  /*6d00*/  FSEL R26, R32, R26, !P0 ;  /* 0x0000001a201a7208 */ /* 0x001fe40004000000 */
[----:B------:R-:W-:Y:S02]  /*6d10*/  FSEL R27, R33, R27, !P0 ;  /* 0x0000001b211b7208 */ /* 0x000fe40004000000 */
[----:B------:R-:W-:Y:S02]  /*6d20*/  FSEL R22, R34, R22, !P0 ;  /* 0x0000001622167208 */ /* 0x000fe40004000000 */
[----:B------:R-:W-:Y:S02]  /*6d30*/  FSEL R23, R35, R23, !P0 ;  /* 0x0000001723177208 */ /* 0x000fe40004000000 */
[----:B------:R-:W-:Y:S02]  /*6d40*/  FSEL R20, R36, R20, !P0 ;  /* 0x0000001424147208 */ /* 0x000fe40004000000 */
[----:B------:R-:W-:-:S02]  /*6d50*/  FSEL R21, R37, R21, !P0 ;  /* 0x0000001525157208 */ /* 0x000fc40004000000 */
[----:B----4-:R-:W-:Y:S02]  /*6d60*/  FSEL R18, R38, R18, !P0 ;  /* 0x0000001226127208 */ /* 0x010fe40004000000 */
[----:B------:R-:W-:Y:S02]  /*6d70*/  FSEL R19, R39, R19, !P0 ;  /* 0x0000001327137208 */ /* 0x000fe40004000000 */
[----:B------:R-:W-:Y:S02]  /*6d80*/  FSEL R16, R40, R16, !P0 ;  /* 0x0000001028107208 */ /* 0x000fe40004000000 */
[----:B------:R-:W-:Y:S02]  /*6d90*/  FSEL R17, R41, R17, !P0 ;  /* 0x0000001129117208 */ /* 0x000fe40004000000 */
[----:B---3--:R-:W-:Y:S02]  /*6da0*/  FSEL R14, R42, R14, !P0 ;  /* 0x0000000e2a0e7208 */ /* 0x008fe40004000000 */
[----:B------:R-:W-:-:S02]  /*6db0*/  FSEL R15, R43, R15, !P0 ;  /* 0x0000000f2b0f7208 */ /* 0x000fc40004000000 */
[----:B------:R-:W-:Y:S02]  /*6dc0*/  FSEL R12, R44, R12, !P0 ;  /* 0x0000000c2c0c7208 */ /* 0x000fe40004000000 */
[----:B------:R-:W-:Y:S02]  /*6dd0*/  FSEL R13, R45, R13, !P0 ;  /* 0x0000000d2d0d7208 */ /* 0x000fe40004000000 */
[----:B--2---:R-:W-:Y:S02]  /*6de0*/  FSEL R10, R46, R10, !P0 ;  /* 0x0000000a2e0a7208 */ /* 0x004fe40004000000 */
[----:B------:R-:W-:Y:S02]  /*6df0*/  FSEL R11, R47, R11, !P0 ;  /* 0x0000000b2f0b7208 */ /* 0x000fe40004000000 */
[----:B------:R-:W-:Y:S02]  /*6e00*/  FSEL R8, R48, R8, !P0 ;  /* 0x0000000830087208 */ /* 0x000fe40004000000 */
[----:B------:R-:W-:-:S02]  /*6e10*/  FSEL R9, R49, R9, !P0 ;  /* 0x0000000931097208 */ /* 0x000fc40004000000 */
[----:B-1----:R-:W-:Y:S02]  /*6e20*/  FSEL R24, R50, R24, !P0 ;  /* 0x0000001832187208 */ /* 0x002fe40004000000 */
[----:B------:R-:W-:Y:S02]  /*6e30*/  FSEL R25, R51, R25, !P0 ;  /* 0x0000001933197208 */ /* 0x000fe40004000000 */
[----:B------:R-:W-:Y:S02]  /*6e40*/  SEL R55, R67, R6, P2 ;  /* 0x0000000643377207 */ /* 0x000fe40001000000 */
[----:B------:R-:W-:Y:S02]  /*6e50*/  SEL R0, R69, R7, P2 ;  /* 0x0000000745007207 */ /* 0x000fe40001000000 */
[----:B------:R-:W-:-:S07]  /*6e60*/  SEL R54, R70, R54, !P0 ;  /* 0x0000003646367207 */ /* 0x000fce0004000000 */
.L_x_562:
[----:B------:R-:W-:Y:S05]  /*6e70*/  BSYNC.RECONVERGENT B1 ;  /* 0x0000000000017941 */ /* 0x000fea0003800200 */
.L_x_561:
[----:B------:R-:W-:Y:S01]  /*6e80*/  UISETP.GE.AND UP0, UPT, UR4, 0xe1, UPT ;  /* 0x000000e10400788c */ /* 0x000fe2000bf06270 */
[----:B------:R-:W-:Y:S01]  /*6e90*/  IMAD.MOV.U32 R50, RZ, RZ, R55 ;  /* 0x000000ffff327224 */ /* 0x000fe200078e0037 */
[----:B------:R-:W-:Y:S01]  /*6ea0*/  MOV R2, R52 ;  /* 0x0000003400027202 */ /* 0x000fe20000000f00 */
[----:B------:R-:W-:Y:S01]  /*6eb0*/  IMAD.MOV.U32 R49, RZ, RZ, R0 ;  /* 0x000000ffff317224 */ /* 0x000fe200078e0000 */
[----:B0-----:R-:W-:Y:S01]  /*6ec0*/  MOV R42, R20 ;  /* 0x00000014002a7202 */ /* 0x001fe20000000f00 */
[----:B------:R-:W-:Y:S01]  /*6ed0*/  IMAD.MOV.U32 R48, RZ, RZ, R54 ;  /* 0x000000ffff307224 */ /* 0x000fe200078e0036 */
[----:B---3--:R-:W-:Y:S01]  /*6ee0*/  MOV R36, R14 ;  /* 0x0000000e00247202 */ /* 0x008fe20000000f00 */
[----:B------:R-:W-:Y:S01]  /*6ef0*/  IMAD.MOV.U32 R3, RZ, RZ, R53 ;  /* 0x000000ffff037224 */ /* 0x000fe200078e0035 */
[----:B--2---:R-:W-:Y:S01]  /*6f00*/  MOV R30, R8 ;  /* 0x00000008001e7202 */ /* 0x004fe20000000f00 */
[----:B------:R-:W-:Y:S02]  /*6f10*/  IMAD.MOV.U32 R46, RZ, RZ, R26 ;  /* 0x000000ffff2e7224 */ /* 0x000fe400078e001a */
[----:B------:R-:W-:-:S02]  /*6f20*/  IMAD.MOV.U32 R47, RZ, RZ, R27 ;  /* 0x000000ffff2f7224 */ /* 0x000fc400078e001b */
[----:B------:R-:W-:Y:S02]  /*6f30*/  IMAD.MOV.U32 R44, RZ, RZ, R22 ;  /* 0x000000ffff2c7224 */ /* 0x000fe400078e0016 */
[----:B------:R-:W-:Y:S02]  /*6f40*/  IMAD.MOV.U32 R45, RZ, RZ, R23 ;  /* 0x000000ffff2d7224 */ /* 0x000fe400078e0017 */
[----:B------:R-:W-:Y:S02]  /*6f50*/  IMAD.MOV.U32 R43, RZ, RZ, R21 ;  /* 0x000000ffff2b7224 */ /* 0x000fe400078e0015 */
[----:B----4-:R-:W-:Y:S02]  /*6f60*/  IMAD.MOV.U32 R40, RZ, RZ, R18 ;  /* 0x000000ffff287224 */ /* 0x010fe400078e0012 */
        /* <DEDUP_REMOVED lines=9> */
[----:B-1----:R-:W-:Y:S02]  /*7000*/  IMAD.MOV.U32 R28, RZ, RZ, R24 ;  /* 0x000000ffff1c7224 */ /* 0x002fe400078e0018 */
[----:B------:R-:W-:Y:S01]  /*7010*/  IMAD.MOV.U32 R29, RZ, RZ, R25 ;  /* 0x000000ffff1d7224 */ /* 0x000fe200078e0019 */
[----:B------:R-:W-:Y:S06]  /*7020*/  BRA.U !UP0, `(.L_x_550) ;  /* 0x0000008908287547 */ /* 0x000fec000b800000 */
[----:B------:R-:W0:Y:S01]  /*7030*/  S2R R3, SR_CgaCtaId ;  /* 0x0000000000037919 */ /* 0x000e220000008800 */
[----:B------:R-:W-:Y:S01]  /*7040*/  MOV R2, 0x400 ;  /* 0x0000040000027802 */ /* 0x000fe20000000f00 */
        /* <DEDUP_REMOVED lines=29> */
[----:B------:R-:W0:Y:S01]  /*7220*/  LDS.64 R50, [R6+0x340] ;  /* 0x0003400006327984 */ /* 0x000e220000000a00 */
[----:B------:R-:W-:Y:S01]  /*7230*/  DSETP.GEU.AND P0, PT, R4, R52, PT ;  /* 0x000000340400722a */ /* 0x000fe20003f0e000 */
[----:B------:R-:W-:Y:S01]  /*7240*/  IMAD.MOV.U32 R2, RZ, RZ, R4 ;  /* 0x000000ffff027224 */ /* 0x000fe200078e0004 */
[----:B------:R-:W-:Y:S01]  /*7250*/  MOV R3, R5 ;  /* 0x0000000500037202 */ /* 0x000fe20000000f00 */
[----:B------:R2:W3:Y:S04]  /*7260*/  LDS.128 R28, [R6+0x2e0] ;  /* 0x0002e000061c7984 */ /* 0x0004e80000000c00 */
[----:B------:R2:W4:Y:S04]  /*7270*/  LDS.128 R32, [R6+0x2f0] ;  /* 0x0002f00006207984 */ /* 0x0005280000000c00 */
[----:B------:R2:W1:Y:S04]  /*7280*/  LDS.128 R36, [R6+0x300] ;  /* 0x0003000006247984 */ /* 0x0004680000000c00 */
[----:B------:R2:W1:Y:S04]  /*7290*/  LDS.128 R40, [R6+0x310] ;  /* 0x0003100006287984 */ /* 0x0004680000000c00 */
[----:B------:R2:W1:Y:S04]  /*72a0*/  LDS.128 R44, [R6+0x320] ;  /* 0x00032000062c7984 */ /* 0x0004680000000c00 */
[----:B------:R2:W1:Y:S01]  /*72b0*/  LDS R48, [R6+0x330] ;  /* 0x0003300006307984 */ /* 0x0004620000000800 */
[----:B0-----:R-:W-:Y:S01]  /*72c0*/  IMAD.MOV.U32 R49, RZ, RZ, R51 ;  /* 0x000000ffff317224 */ /* 0x001fe200078e0033 */
[----:B--2---:R-:W-:Y:S06]  /*72d0*/  @!P0 BRA `(.L_x_550) ;  /* 0x00000084007c8947 */ /* 0x004fec0003800000 */
[CC--:B------:R-:W-:Y:S02]  /*72e0*/  ISETP.GE.U32.AND P0, PT, R55.reuse, R50.reuse, PT ;  /* 0x000000323700720c */ /* 0x0c0fe40003f06070 */
[----:B------:R-:W-:Y:S02]  /*72f0*/  ISETP.LT.U32.AND P2, PT, R55, R50, PT ;  /* 0x000000323700720c */ /* 0x000fe40003f41070 */
[CC--:B------:R-:W-:Y:S02]  /*7300*/  ISETP.GE.AND.EX P0, PT, R0.reuse, R51.reuse, PT, P0 ;  /* 0x000000330000720c */ /* 0x0c0fe40003f06300 */
[----:B------:R-:W-:Y:S02]  /*7310*/  ISETP.LT.AND.EX P2, PT, R0, R51, PT, P2 ;  /* 0x000000330000720c */ /* 0x000fe40003f41320 */
[----:B------:R-:W-:Y:S02]  /*7320*/  FSEL R2, R52, R4, !P0 ;  /* 0x0000000434027208 */ /* 0x000fe40004000000 */
[----:B------:R-:W-:-:S02]  /*7330*/  FSEL R3, R53, R5, !P0 ;  /* 0x0000000535037208 */ /* 0x000fc40004000000 */
[----:B-1----:R-:W-:Y:S02]  /*7340*/  FSEL R46, R26, R46, !P0 ;  /* 0x0000002e1a2e7208 */ /* 0x002fe40004000000 */
        /* <DEDUP_REMOVED lines=19> */
[----:B------:R-:W-:Y:S02]  /*7480*/  SEL R50, R55, R50, P2 ;  /* 0x0000003237327207 */ /* 0x000fe40001000000 */
[----:B------:R-:W-:Y:S02]  /*7490*/  SEL R49, R0, R51, P2 ;  /* 0x0000003300317207 */ /* 0x000fe40001000000 */
[----:B------:R-:W-:Y:S01]  /*74a0*/  SEL R48, R54, R48, !P0 ;  /* 0x0000003036307207 */ /* 0x000fe20004000000 */
[----:B------:R-:W-:Y:S06]  /*74b0*/  BRA `(.L_x_550) ;  /* 0x0000008400047947 */ /* 0x000fec0003800000 */
.L_x_521:
[----:B------:R-:W1:Y:S01]  /*74c0*/  S2R R0, SR_TID.X ;  /* 0x0000000000007919 */ /* 0x000e620000002100 */
[----:B------:R-:W1:Y:S02]  /*74d0*/  LDC.64 R2, c[0x0][0x380] ;  /* 0x0000e000ff027b82 */ /* 0x000e640000000a00 */
[----:B-1----:R-:W-:-:S05]  /*74e0*/  IMAD.WIDE.U32 R32, R0, 0x68, R2 ;  /* 0x0000006800207825 */ /* 0x002fca00078e0002 */
[----:B0-----:R0:W5:Y:S04]  /*74f0*/  LDG.E.CONSTANT R26, desc[UR8][R32.64+0x50] ;  /* 0x00005008201a7981 */ /* 0x001168000c1e9900 */
        /* <DEDUP_REMOVED lines=11> */
[----:B------:R0:W5:Y:S01]  /*75b0*/  LDG.E.64.CONSTANT R2, desc[UR8][R32.64+0x60] ;  /* 0x0000600820027981 */ /* 0x000162000c1e9b00 */
[----:B------:R-:W-:Y:S01]  /*75c0*/  UISETP.GE.U32.AND UP0, UPT, UR4, 0x200, UPT ;  /* 0x000002000400788c */ /* 0x000fe2000bf06070 */
[----:B------:R-:W-:-:S02]  /*75d0*/  IMAD.MOV.U32 R30, RZ, RZ, 0x100 ;  /* 0x00000100ff1e7424 */ /* 0x000fc400078e00ff */
[----:B------:R-:W-:-:S06]  /*75e0*/  IMAD.MOV.U32 R29, RZ, RZ, RZ ;  /* 0x000000ffff1d7224 */ /* 0x000fcc00078e00ff */
[----:B0-----:R-:W-:Y:S05]  /*75f0*/  BRA.U !UP0, `(.L_x_563) ;  /* 0x0000001d081c7547 */ /* 0x001fea000b800000 */
[----:B------:R-:W-:Y:S01]  /*7600*/  UIADD3 UR6, UP0, UPT, UR4, -0x200, URZ ;  /* 0xfffffe0004067890 */ /* 0x000fe2000ff1e0ff */
[----:B------:R-:W-:Y:S02]  /*7610*/  IMAD.MOV.U32 R30, RZ, RZ, 0x100 ;  /* 0x00000100ff1e7424 */ /* 0x000fe400078e00ff */
[----:B------:R-:W-:Y:S01]  /*7620*/  IMAD.MOV.U32 R29, RZ, RZ, RZ ;  /* 0x000000ffff1d7224 */ /* 0x000fe200078e00ff */
[----:B------:R-:W-:Y:S02]  /*7630*/  ULEA.HI.X.SX32 UR4, UR4, 0xffffffff, 0x1, UP0 ;  /* 0xffffffff04047891 */ /* 0x000fe400080f0eff */
[----:B------:R-:W-:Y:S02]  /*7640*/  UISETP.GE.U32.AND UP0, UPT, UR6, 0x300, UPT ;  /* 0x000003000600788c */ /* 0x000fe4000bf06070 */
[----:B------:R-:W-:Y:S02]  /*7650*/  USHF.R.U64 UR5, UR6, 0x8, UR4 ;  /* 0x0000000806057899 */ /* 0x000fe40008001204 */
[----:B------:R-:W-:-:S02]  /*7660*/  UISETP.GE.U32.AND.EX UP0, UPT, UR4, URZ, UPT, UP0 ;  /* 0x000000ff0400728c */ /* 0x000fc4000bf06100 */
[----:B------:R-:W-:-:S04]  /*7670*/  UIADD3 UR5, UP1, UPT, UR5, 0x1, URZ ;  /* 0x0000000105057890 */ /* 0x000fc8000ff3e0ff */
[----:B------:R-:W-:-:S03]  /*7680*/  ULEA.HI.X UR6, UR4, URZ, URZ, 0x18, UP1 ;  /* 0x000000ff04067291 */ /* 0x000fc600088fc4ff */
[----:B------:R-:W-:Y:S09]  /*7690*/  BRA.U !UP0, `(.L_x_564) ;  /* 0x0000001508087547 */ /* 0x000ff2000b800000 */
[----:B------:R-:W-:Y:S01]  /*76a0*/  IADD3 R32, P0, PT, R32, 0x1a060, RZ ;  /* 0x0001a06020207810 */ /* 0x000fe20007f1e0ff */
[----:B------:R-:W-:Y:S01]  /*76b0*/  UMOV UR4, URZ ;  /* 0x000000ff00047c82 */ /* 0x000fe20008000000 */
[----:B------:R-:W-:Y:S02]  /*76c0*/  HFMA2 R30, -RZ, RZ, 0, 1.52587890625e-05 ;  /* 0x00000100ff1e7431 */ /* 0x000fe400000001ff */
[----:B------:R-:W-:Y:S01]  /*76d0*/  IMAD.MOV.U32 R29, RZ, RZ, RZ ;  /* 0x000000ffff1d7224 */ /* 0x000fe200078e00ff */
[----:B------:R-:W-:Y:S01]  /*76e0*/  IADD3.X R33, PT, PT, R33, UR4, RZ, P0, !PT ;  /* 0x0000000421217c10 */ /* 0x000fe200087fe4ff */
[----:B------:R-:W-:Y:S02]  /*76f0*/  ULOP3.LUT UR5, UR5, 0xfffffffc, URZ, 0xc0, !UPT ;  /* 0xfffffffc05057892 */ /* 0x000fe4000f8ec0ff */
[----:B------:R-:W-:-:S12]  /*7700*/  ULOP3.LUT UR6, UR6, 0x1ffffff, URZ, 0xc0, !UPT ;  /* 0x01ffffff06067892 */ /* 0x000fd8000f8ec0ff */
.L_x_573:
[----:B------:R-:W2:Y:S01]  /*7710*/  LDG.E.64.CONSTANT R56, desc[UR8][R32.64+-0x13808] ;  /* 0xfec7f80820387981 */ /* 0x000ea2000c1e9b00 */
[----:B------:R-:W-:Y:S01]  /*7720*/  UIADD3 UR5, UP0, UPT, UR5, -0x4, URZ ;  /* 0xfffffffc05057890 */ /* 0x000fe2000ff1e0ff */
[----:B------:R-:W-:Y:S01]  /*7730*/  BSSY.RECONVERGENT B1, `(.L_x_565) ;  /* 0x000004e000017945 */ /* 0x000fe20003800200 */
[----:B-----5:R-:W-:Y:S01]  /*7740*/  IMAD.MOV.U32 R28, RZ, RZ, R2 ;  /* 0x000000ffff1c7224 */ /* 0x020fe200078e0002 */
[----:B------:R-:W-:Y:S01]  /*7750*/  MOV R35, R5 ;  /* 0x0000000500237202 */ /* 0x000fe20000000f00 */
[----:B------:R-:W-:Y:S01]  /*7760*/  UIADD3.X UR6, UPT, UPT, UR6, -0x1, URZ, UP0, !UPT ;  /* 0xffffffff06067890 */ /* 0x000fe200087fe4ff */
[----:B------:R-:W-:Y:S01]  /*7770*/  IMAD.MOV.U32 R31, RZ, RZ, R3 ;  /* 0x000000ffff1f7224 */ /* 0x000fe200078e0003 */
[----:B------:R-:W-:Y:S01]  /*7780*/  UISETP.NE.U32.AND UP0, UPT, UR5, URZ, UPT ;  /* 0x000000ff0500728c */ /* 0x000fe2000bf05070 */
[----:B------:R-:W-:Y:S01]  /*7790*/  IMAD.MOV.U32 R27, RZ, RZ, R26 ;  /* 0x000000ffff1b7224 */ /* 0x000fe200078e001a */
[----:B------:R-:W-:Y:S01]  /*77a0*/  MOV R51, R11 ;  /* 0x0000000b00337202 */ /* 0x000fe20000000f00 */
[----:B------:R-:W-:Y:S01]  /*77b0*/  IMAD.MOV.U32 R34, RZ, RZ, R4 ;  /* 0x000000ffff227224 */ /* 0x000fe200078e0004 */
[----:B------:R-:W-:Y:S01]  /*77c0*/  UISETP.NE.AND.EX UP0, UPT, UR6, URZ, UPT, UP0 ;  /* 0x000000ff0600728c */ /* 0x000fe2000bf05300 */
        /* <DEDUP_REMOVED lines=36> */
[----:B--2---:R-:W-:Y:S01]  /*7a10*/  IMAD.MOV.U32 R28, RZ, RZ, R58 ;  /* 0x000000ffff1c7224 */ /* 0x004fe200078e003a */
[----:B------:R-:W-:-:S08]  /*7a20*/  MOV R31, R59 ;  /* 0x0000003b001f7202 */ /* 0x000fd00000000f00 */
        /* <DEDUP_REMOVED lines=30> */
.L_x_566:
[----:B------:R-:W-:Y:S05]  /*7c10*/  BSYNC.RECONVERGENT B1 ;  /* 0x0000000000017941 */ /* 0x000fea0003800200 */
.L_x_565:
        /* <DEDUP_REMOVED lines=76> */
.L_x_568:
[----:B------:R-:W-:Y:S05]  /*80e0*/  BSYNC.RECONVERGENT B1 ;  /* 0x0000000000017941 */ /* 0x000fea0003800200 */
.L_x_567:
[----:B------:R-:W2:Y:S01]  /*80f0*/  LDG.E.64.CONSTANT R56, desc[UR8][R32.64+-0x6808] ;  /* 0xff97f80820387981 */ /* 0x000ea2000c1e9b00 */
[----:B------:R-:W-:Y:S01]  /*8100*/  BSSY.RECONVERGENT B1, `(.L_x_569) ;  /* 0x000004b000017945 */ /* 0x000fe20003800200 */
[----:B------:R-:W-:Y:S01]  /*8110*/  MOV R28, R26 ;  /* 0x0000001a001c7202 */ /* 0x000fe20000000f00 */
        /* <DEDUP_REMOVED lines=73> */
.L_x_570:
[----:B------:R-:W-:Y:S05]  /*85b0*/  BSYNC.RECONVERGENT B1 ;  /* 0x0000000000017941 */ /* 0x000fea0003800200 */
.L_x_569:
        /* <DEDUP_REMOVED lines=42> */
[----:B------:R-:W-:Y:S01]  /*8860*/  MOV R4, R56 ;  /* 0x0000003800047202 */ /* 0x000fe20000000f00 */
[----:B------:R-:W-:-:S12]  /*8870*/  IMAD.MOV.U32 R5, RZ, RZ, R57 ;  /* 0x000000ffff057224 */ /* 0x000fd800078e0039 */
        /* <DEDUP_REMOVED lines=30> */
.L_x_572:
[----:B------:R-:W-:Y:S05]  /*8a60*/  BSYNC.RECONVERGENT B1 ;  /* 0x0000000000017941 */ /* 0x000fea0003800200 */
.L_x_571:
[----:B------:R-:W-:Y:S02]  /*8a70*/  IADD3 R30, P0, PT, R30, 0x400, RZ ;  /* 0x000004001e1e7810 */ /* 0x000fe40007f1e0ff */
[----:B------:R-:W-:-:S03]  /*8a80*/  IADD3 R32, P1, PT, R32, 0x1a000, RZ ;  /* 0x0001a00020207810 */ /* 0x000fc60007f3e0ff */
[----:B------:R-:W-:Y:S02]  /*8a90*/  IMAD.X R29, RZ, RZ, R29, P0 ;  /* 0x000000ffff1d7224 */ /* 0x000fe400000e061d */
[----:B------:R-:W-:Y:S01]  /*8aa0*/  IMAD.X R33, RZ, RZ, R33, P1 ;  /* 0x000000ffff217224 */ /* 0x000fe200008e0621 */
[----:B------:R-:W-:Y:S07]  /*8ab0*/  BRA.U UP0, `(.L_x_573) ;  /* 0xffffffed00147547 */ /* 0x000fee000b83ffff */
.L_x_564:
[----:B------:R-:W0:Y:S02]  /*8ac0*/  LDCU UR4, c[0x0][0x390] ;  /* 0x00007200ff0477ac */ /* 0x000e240008000800 */
[----:B0-----:R-:W-:-:S04]  /*8ad0*/  UIADD3 UR4, UP0, UPT, UR4, -0x200, URZ ;  /* 0xfffffe0004047890 */ /* 0x001fc8000ff1e0ff */
[----:B------:R-:W-:-:S04]  /*8ae0*/  UIADD3.X UR5, UPT, UPT, URZ, -0x1, URZ, UP0, !UPT ;  /* 0xffffffffff057890 */ /* 0x000fc800087fe4ff */
[----:B------:R-:W-:-:S04]  /*8af0*/  USHF.R.U64 UR5, UR4, 0x8, UR5 ;  /* 0x0000000804057899 */ /* 0x000fc80008001205 */
[----:B------:R-:W-:-:S04]  /*8b00*/  UIADD3 UR5, UPT, UPT, UR5, 0x1, URZ ;  /* 0x0000000105057890 */ /* 0x000fc8000fffe0ff */
[----:B------:R-:W-:-:S04]  /*8b10*/  ULOP3.LUT UR5, UR5, 0x3, URZ, 0xc0, !UPT ;  /* 0x0000000305057892 */ /* 0x000fc8000f8ec0ff */
[----:B------:R-:W-:-:S04]  /*8b20*/  UISETP.NE.U32.AND UP0, UPT, UR5, URZ, UPT ;  /* 0x000000ff0500728c */ /* 0x000fc8000bf05070 */
[----:B------:R-:W-:-:S09]  /*8b30*/  UISETP.NE.AND.EX UP0, UPT, URZ, URZ, UPT, UP0 ;  /* 0x000000ffff00728c */ /* 0x000fd2000bf05300 */
[----:B------:R-:W-:Y:S05]  /*8b40*/  BRA.U !UP0, `(.L_x_563) ;  /* 0x0000000508c87547 */ /* 0x000fea000b800000 */
[----:B------:R-:W0:Y:S01]  /*8b50*/  LDCU.64 UR6, c[0x0][0x380] ;  /* 0x00007000ff0677ac */ /* 0x000e220008000a00 */
[----:B------:R-:W-:Y:S01]  /*8b60*/  IMAD.WIDE.U32 R32, R0, 0x68, RZ ;  /* 0x0000006800207825 */ /* 0x000fe200078e00ff */
[----:B------:R-:W-:-:S03]  /*8b70*/  UMOV UR4, URZ ;  /* 0x000000ff00047c82 */ /* 0x000fc60008000000 */
[----:B------:R-:W-:Y:S02]  /*8b80*/  IMAD R27, R29, 0x68, RZ ;  /* 0x000000681d1b7824 */ /* 0x000fe400078e02ff */
[----:B------:R-:W-:-:S03]  /*8b90*/  IMAD.WIDE.U32 R32, R30, 0x68, R32 ;  /* 0x000000681e207825 */ /* 0x000fc600078e0020 */
[----:B0-----:R-:W-:-:S04]  /*8ba0*/  IADD3 R32, P0, PT, R32, UR6, RZ ;  /* 0x0000000620207c10 */ /* 0x001fc8000ff1e0ff */
[----:B------:R-:W-:-:S09]  /*8bb0*/  IADD3.X R33, PT, PT, R33, UR7, R27, P0, !PT ;  /* 0x0000000721217c10 */ /* 0x000fd200087fe41b */
.L_x_576:
[----:B------:R-:W2:Y:S01]  /*8bc0*/  LDG.E.64.CONSTANT R54, desc[UR8][R32.64+0x58] ;  /* 0x0000580820367981 */ /* 0x000ea2000c1e9b00 */
[----:B------:R-:W-:Y:S01]  /*8bd0*/  UIADD3 UR5, UP0, UPT, UR5, -0x1, URZ ;  /* 0xffffffff05057890 */ /* 0x000fe2000ff1e0ff */
[----:B------:R-:W-:Y:S01]  /*8be0*/  BSSY.RECONVERGENT B1, `(.L_x_574) ;  /* 0x0000064000017945 */ /* 0x000fe20003800200 */
[----:B------:R-:W-:Y:S02]  /*8bf0*/  IADD3 R30, P2, PT, R30, 0x100, RZ ;  /* 0x000001001e1e7810 */ /* 0x000fe40007f5e0ff */
[----:B------:R-:W-:Y:S02]  /*8c00*/  UIADD3.X UR4, UPT, UPT, UR4, -0x1, URZ, UP0, !UPT ;  /* 0xffffffff04047890 */ /* 0x000fe400087fe4ff */
[----:B------:R-:W-:-:S04]  /*8c10*/  UISETP.NE.U32.AND UP0, UPT, UR5, URZ, UPT ;  /* 0x000000ff0500728c */ /* 0x000fc8000bf05070 */
[----:B------:R-:W-:Y:S01]  /*8c20*/  UISETP.NE.AND.EX UP0, UPT, UR4, URZ, UPT, UP0 ;  /* 0x000000ff0400728c */ /* 0x000fe2000bf05300 */
        /* <DEDUP_REMOVED lines=42> */
[----:B--2---:R-:W-:Y:S02]  /*8ed0*/  IMAD.MOV.U32 R26, RZ, RZ, R28 ;  /* 0x000000ffff1a7224 */ /* 0x004fe400078e001c */
[----:B---3--:R-:W-:-:S02]  /*8ee0*/  IMAD.MOV.U32 R24, RZ, RZ, R34 ;  /* 0x000000ffff187224 */ /* 0x008fc400078e0022 */
[----:B------:R-:W-:Y:S02]  /*8ef0*/  IMAD.MOV.U32 R25, RZ, RZ, R35 ;  /* 0x000000ffff197224 */ /* 0x000fe400078e0023 */
[----:B----4-:R-:W-:Y:S02]  /*8f00*/  IMAD.MOV.U32 R22, RZ, RZ, R36 ;  /* 0x000000ffff167224 */ /* 0x010fe400078e0024 */
[----:B------:R-:W-:Y:S01]  /*8f10*/  IMAD.MOV.U32 R23, RZ, RZ, R37 ;  /* 0x000000ffff177224 */ /* 0x000fe200078e0025 */
[----:B-----5:R-:W-:Y:S01]  /*8f20*/  MOV R20, R38 ;  /* 0x0000002600147202 */ /* 0x020fe20000000f00 */
        /* <DEDUP_REMOVED lines=10> */
[----:B------:R-:W-:Y:S01]  /*8fd0*/  IMAD.MOV.U32 R11, RZ, RZ, R49 ;  /* 0x000000ffff0b7224 */ /* 0x000fe200078e0031 */
[----:B------:R-:W-:Y:S01]  /*8fe0*/  MOV R8, R50 ;  /* 0x0000003200087202 */ /* 0x000fe20000000f00 */
[----:B------:R-:W-:Y:S02]  /*8ff0*/  IMAD.MOV.U32 R9, RZ, RZ, R51 ;  /* 0x000000ffff097224 */ /* 0x000fe400078e0033 */
[----:B------:R-:W-:Y:S02]  /*9000*/  IMAD.MOV.U32 R6, RZ, RZ, R52 ;  /* 0x000000ffff067224 */ /* 0x000fe400078e0034 */
[----:B------:R-:W-:Y:S02]  /*9010*/  IMAD.MOV.U32 R7, RZ, RZ, R53 ;  /* 0x000000ffff077224 */ /* 0x000fe400078e0035 */
[----:B------:R-:W-:Y:S02]  /*9020*/  IMAD.MOV.U32 R2, RZ, RZ, R56 ;  /* 0x000000ffff027224 */ /* 0x000fe400078e0038 */
        /* <DEDUP_REMOVED lines=31> */
.L_x_575:
[----:B------:R-:W-:Y:S05]  /*9220*/  BSYNC.RECONVERGENT B1 ;  /* 0x0000000000017941 */ /* 0x000fea0003800200 */
.L_x_574:
[----:B------:R-:W-:Y:S02]  /*9230*/  IADD3 R32, P0, PT, R32, 0x6800, RZ ;  /* 0x0000680020207810 */ /* 0x000fe40007f1e0ff */
[----:B------:R-:W-:-:S03]  /*9240*/  IADD3.X R29, PT, PT, RZ, R29, RZ, P2, !PT ;  /* 0x0000001dff1d7210 */ /* 0x000fc600017fe4ff */
[----:B------:R-:W-:Y:S01]  /*9250*/  IMAD.X R33, RZ, RZ, R33, P0 ;  /* 0x000000ffff217224 */ /* 0x000fe200000e0621 */
[----:B------:R-:W-:Y:S07]  /*9260*/  BRA.U UP0, `(.L_x_576) ;  /* 0xfffffff900547547 */ /* 0x000fee000b83ffff */
.L_x_563:
[----:B------:R-:W0:Y:S02]  /*9270*/  LDCU UR4, c[0x0][0x390] ;  /* 0x00007200ff0477ac */ /* 0x000e240008000800 */
[----:B0-----:R-:W-:Y:S02]  /*9280*/  USHF.R.S32.HI UR5, URZ, 0x1f, UR4 ;  /* 0x0000001fff057899 */ /* 0x001fe40008011404 */
[----:B------:R-:W-:-:S04]  /*9290*/  ISETP.GE.U32.AND P0, PT, R30, UR4, PT ;  /* 0x000000041e007c0c */ /* 0x000fc8000bf06070 */
[----:B------:R-:W-:-:S13]  /*92a0*/  ISETP.GE.AND.EX P0, PT, R29, UR5, PT, P0 ;  /* 0x000000051d007c0c */ /* 0x000fda000bf06300 */
[----:B------:R-:W-:Y:S05]  /*92b0*/  @P0 BRA `(.L_x_577) ;  /* 0x0000001c00000947 */ /* 0x000fea0003800000 */
[----:B------:R-:W-:Y:S01]  /*92c0*/  IADD3 R28, PT, PT, -R30, UR4, RZ ;  /* 0x000000041e1c7c10 */ /* 0x000fe2000fffe1ff */
[----:B------:R-:W-:Y:S03]  /*92d0*/  BSSY.RECONVERGENT B1, `(.L_x_577) ;  /* 0x00001be000017945 */ /* 0x000fe60003800200 */
[----:B------:R-:W-:-:S13]  /*92e0*/  ISETP.GE.AND P0, PT, R0, R28, PT ;  /* 0x0000001c0000720c */ /* 0x000fda0003f06270 */
[----:B------:R-:W-:Y:S05]  /*92f0*/  @P0 BRA `(.L_x_578) ;  /* 0x0000001800ec0947 */ /* 0x000fea0003800000 */
[----:B------:R-:W-:Y:S01]  /*9300*/  LOP3.LUT R27, RZ, R0, RZ, 0x33, !PT ;  /* 0x00000000ff1b7212 */ /* 0x000fe200078e33ff */
[----:B------:R-:W-:Y:S03]  /*9310*/  BSSY.RECONVERGENT B2, `(.L_x_579) ;  /* 0x0000079000027945 */ /* 0x000fe60003800200 */
[----:B------:R-:W-:-:S04]  /*9320*/  IADD3 R60, PT, PT, -R30, UR4, R27 ;  /* 0x000000041e3c7c10 */ /* 0x000fc8000fffe11b */
[----:B------:R-:W-:-:S04]  /*9330*/  LOP3.LUT R27, R60, 0x300, RZ, 0xc0, !PT ;  /* 0x000003003c1b7812 */ /* 0x000fc800078ec0ff */
[----:B------:R-:W-:Y:S01]  /*9340*/  ISETP.NE.AND P0, PT, R27, 0x300, PT ;  /* 0x000003001b00780c */ /* 0x000fe20003f05270 */
[----:B------:R-:W-:-:S12]  /*9350*/  IMAD.MOV.U32 R27, RZ, RZ, R0 ;  /* 0x000000ffff1b7224 */ /* 0x000fd800078e0000 */
[----:B------:R-:W-:Y:S05]  /*9360*/  @!P0 BRA `(.L_x_580) ;  /* 0x0000000400cc8947 */ /* 0x000fea0003800000 */
[----:B------:R-:W0:Y:S01]  /*9370*/  LDC.64 R32, c[0x0][0x380] ;  /* 0x0000e000ff207b82 */ /* 0x000e220000000a00 */
[----:B------:R-:W-:Y:S02]  /*9380*/  IADD3 R31, P0, PT, R0, R30, RZ ;  /* 0x0000001e001f7210 */ /* 0x000fe40007f1e0ff */
[----:B------:R-:W-:-:S03]  /*9390*/  LEA.HI R27, R60, 0x1, RZ, 0x18 ;  /* 0x000000013c1b7811 */ /* 0x000fc600078fc0ff */
[----:B------:R-:W-:-:S04]  /*93a0*/  IMAD.X R34, RZ, RZ, R29, P0 ;  /* 0x000000ffff227224 */ /* 0x000fc800000e061d */
[----:B------:R-:W-:Y:S02]  /*93b0*/  IMAD R35, R34, 0x68, RZ ;  /* 0x0000006822237824 */ /* 0x000fe400078e02ff */
[----:B0-----:R-:W-:Y:S01]  /*93c0*/  IMAD.WIDE.U32 R32, R31, 0x68, R32 ;  /* 0x000000681f207825 */ /* 0x001fe200078e0020 */
[----:B------:R-:W-:-:S03]  /*93d0*/  LOP3.LUT R31, R27, 0x3, RZ, 0xc0, !PT ;  /* 0x000000031b1f7812 */ /* 0x000fc600078ec0ff */
[----:B------:R-:W-:Y:S01]  /*93e0*/  IMAD.MOV.U32 R27, RZ, RZ, R0 ;  /* 0x000000ffff1b7224 */ /* 0x000fe200078e0000 */
[----:B------:R-:W-:Y:S01]  /*93f0*/  IADD3 R32, P0, PT, R32, 0x60, RZ ;  /* 0x0000006020207810 */ /* 0x000fe20007f1e0ff */
[----:B------:R-:W-:-:S03]  /*9400*/  IMAD.MOV R31, RZ, RZ, -R31 ;  /* 0x000000ffff1f7224 */ /* 0x000fc600078e0a1f */
[----:B------:R-:W-:-:S09]  /*9410*/  IADD3.X R33, PT, PT, R33, R35, RZ, P0, !PT ;  /* 0x0000002321217210 */ /* 0x000fd200007fe4ff */
.L_x_583:
[----:B------:R-:W2:Y:S01]  /*9420*/  LDG.E.64.CONSTANT R54, desc[UR8][R32.64+-0x8] ;  /* 0xfffff80820367981 */ /* 0x000ea2000c1e9b00 */
[----:B------:R-:W-:Y:S01]  /*9430*/  VIADD R31, R31, 0x1 ;  /* 0x000000011f1f7836 */ /* 0x000fe20000000000 */
[----:B------:R-:W-:Y:S04]  /*9440*/  BSSY.RECONVERGENT B3, `(.L_x_581) ;  /* 0x0000061000037945 */ /* 0x000fe80003800200 */
        /* <DEDUP_REMOVED lines=43> */
[----:B--2---:R-:W-:Y:S01]  /*9700*/  IMAD.MOV.U32 R26, RZ, RZ, R107 ;  /* 0x000000ffff1a7224 */ /* 0x004fe200078e006b */
[----:B---3--:R-:W-:Y:S01]  /*9710*/  MOV R24, R34 ;  /* 0x0000002200187202 */ /* 0x008fe20000000f00 */
[----:B------:R-:W-:Y:S02]  /*9720*/  IMAD.MOV.U32 R25, RZ, RZ, R35 ;  /* 0x000000ffff197224 */ /* 0x000fe400078e0023 */
[----:B----4-:R-:W-:Y:S02]  /*9730*/  IMAD.MOV.U32 R22, RZ, RZ, R36 ;  /* 0x000000ffff167224 */ /* 0x010fe400078e0024 */
[----:B------:R-:W-:Y:S02]  /*9740*/  IMAD.MOV.U32 R23, RZ, RZ, R37 ;  /* 0x000000ffff177224 */ /* 0x000fe400078e0025 */
[----:B-----5:R-:W-:Y:S02]  /*9750*/  IMAD.MOV.U32 R20, RZ, RZ, R38 ;  /* 0x000000ffff147224 */ /* 0x020fe400078e0026 */
[----:B------:R-:W-:Y:S01]  /*9760*/  IMAD.MOV.U32 R21, RZ, RZ, R39 ;  /* 0x000000ffff157224 */ /* 0x000fe200078e0027 */
[----:B------:R-:W-:Y:S01]  /*9770*/  MOV R18, R40 ;  /* 0x0000002800127202 */ /* 0x000fe20000000f00 */
[----:B------:R-:W-:-:S02]  /*9780*/  IMAD.MOV.U32 R19, RZ, RZ, R41 ;  /* 0x000000ffff137224 */ /* 0x000fc400078e0029 */
[----:B------:R-:W-:Y:S02]  /*9790*/  IMAD.MOV.U32 R16, RZ, RZ, R42 ;  /* 0x000000ffff107224 */ /* 0x000fe400078e002a */
[----:B------:R-:W-:Y:S02]  /*97a0*/  IMAD.MOV.U32 R17, RZ, RZ, R43 ;  /* 0x000000ffff117224 */ /* 0x000fe400078e002b */
[----:B------:R-:W-:Y:S02]  /*97b0*/  IMAD.MOV.U32 R14, RZ, RZ, R44 ;  /* 0x000000ffff0e7224 */ /* 0x000fe400078e002c */
[----:B------:R-:W-:Y:S01]  /*97c0*/  IMAD.MOV.U32 R15, RZ, RZ, R45 ;  /* 0x000000ffff0f7224 */ /* 0x000fe200078e002d */
[----:B------:R-:W-:Y:S01]  /*97d0*/  MOV R12, R46 ;  /* 0x0000002e000c7202 */ /* 0x000fe20000000f00 */
[----:B------:R-:W-:Y:S02]  /*97e0*/  IMAD.MOV.U32 R13, RZ, RZ, R47 ;  /* 0x000000ffff0d7224 */ /* 0x000fe400078e002f */
[----:B------:R-:W-:-:S02]  /*97f0*/  IMAD.MOV.U32 R10, RZ, RZ, R48 ;  /* 0x000000ffff0a7224 */ /* 0x000fc400078e0030 */
[----:B------:R-:W-:Y:S02]  /*9800*/  IMAD.MOV.U32 R11, RZ, RZ, R49 ;  /* 0x000000ffff0b7224 */ /* 0x000fe400078e0031 */
[----:B------:R-:W-:Y:S02]  /*9810*/  IMAD.MOV.U32 R8, RZ, RZ, R50 ;  /* 0x000000ffff087224 */ /* 0x000fe400078e0032 */
[----:B------:R-:W-:Y:S01]  /*9820*/  IMAD.MOV.U32 R9, RZ, RZ, R51 ;  /* 0x000000ffff097224 */ /* 0x000fe200078e0033 */
[----:B------:R-:W-:Y:S01]  /*9830*/  MOV R6, R52 ;  /* 0x0000003400067202 */ /* 0x000fe20000000f00 */
        /* <DEDUP_REMOVED lines=33> */
.L_x_582:
[----:B------:R-:W-:Y:S05]  /*9a50*/  BSYNC.RECONVERGENT B3 ;  /* 0x0000000000037941 */ /* 0x000fea0003800200 */
.L_x_581:
[----:B------:R-:W-:Y:S01]  /*9a60*/  IADD3 R32, P0, PT, R32, 0x6800, RZ ;  /* 0x0000680020207810 */ /* 0x000fe20007f1e0ff */
[----:B------:R-:W-:-:S04]  /*9a70*/  VIADD R27, R27, 0x100 ;  /* 0x000001001b1b7836 */ /* 0x000fc80000000000 */
[----:B------:R-:W-:Y:S01]  /*9a80*/  IMAD.X R33, RZ, RZ, R33, P0 ;  /* 0x000000ffff217224 */ /* 0x000fe200000e0621 */
[----:B------:R-:W-:Y:S07]  /*9a90*/  @P2 BRA `(.L_x_583) ;  /* 0xfffffff800602947 */ /* 0x000fee000383ffff */
.L_x_580:
[----:B------:R-:W-:Y:S05]  /*9aa0*/  BSYNC.RECONVERGENT B2 ;  /* 0x0000000000027941 */ /* 0x000fea0003800200 */
.L_x_579:
[----:B------:R-:W-:-:S13]  /*9ab0*/  ISETP.GE.U32.AND P0, PT, R60, 0x300, PT ;  /* 0x000003003c00780c */ /* 0x000fda0003f06070 */
[----:B------:R-:W-:Y:S05]  /*9ac0*/  @!P0 BRA `(.L_x_578) ;  /* 0x0000001000f88947 */ /* 0x000fea0003800000 */
[----:B------:R-:W0:Y:S01]  /*9ad0*/  LDC.64 R32, c[0x0][0x380] ;  /* 0x0000e000ff207b82 */ /* 0x000e220000000a00 */
[----:B------:R-:W-:-:S04]  /*9ae0*/  IADD3 R31, P0, PT, R27, R30, RZ ;  /* 0x0000001e1b1f7210 */ /* 0x000fc80007f1e0ff */
[----:B------:R-:W-:-:S05]  /*9af0*/  IADD3.X R29, PT, PT, RZ, R29, RZ, P0, !PT ;  /* 0x0000001dff1d7210 */ /* 0x000fca00007fe4ff */
[----:B------:R-:W-:Y:S02]  /*9b00*/  IMAD R29, R29, 0x68, RZ ;  /* 0x000000681d1d7824 */ /* 0x000fe400078e02ff */
[----:B0-----:R-:W-:-:S03]  /*9b10*/  IMAD.WIDE.U32 R30, R31, 0x68, R32 ;  /* 0x000000681f1e7825 */ /* 0x001fc600078e0020 */
[----:B------:R-:W-:-:S05]  /*9b20*/  IADD3 R30, P0, PT, R30, 0x13860, RZ ;  /* 0x000138601e1e7810 */ /* 0x000fca0007f1e0ff */
[----:B------:R-:W-:-:S08]  /*9b30*/  IMAD.X R31, R31, 0x1, R29, P0 ;  /* 0x000000011f1f7824 */ /* 0x000fd000000e061d */
.L_x_592:
        /* <DEDUP_REMOVED lines=76> */
.L_x_585:
[----:B------:R-:W-:Y:S05]  /*a000*/  BSYNC.RECONVERGENT B2 ;  /* 0x0000000000027941 */ /* 0x000fea0003800200 */
.L_x_584:
        /* <DEDUP_REMOVED lines=76> */
.L_x_587:
[----:B------:R-:W-:Y:S05]  /*a4d0*/  BSYNC.RECONVERGENT B2 ;  /* 0x0000000000027941 */ /* 0x000fea0003800200 */
.L_x_586:
        /* <DEDUP_REMOVED lines=76> */
.L_x_589:
[----:B------:R-:W-:Y:S05]  /*a9a0*/  BSYNC.RECONVERGENT B2 ;  /* 0x0000000000027941 */ /* 0x000fea0003800200 */
.L_x_588:
        /* <DEDUP_REMOVED lines=74> */
.L_x_591:
[----:B------:R-:W-:Y:S05]  /*ae50*/  BSYNC.RECONVERGENT B2 ;  /* 0x0000000000027941 */ /* 0x000fea0003800200 */
.L_x_590:
[----:B------:R-:W-:Y:S01]  /*ae60*/  VIADD R27, R27, 0x400 ;  /* 0x000004001b1b7836 */ /* 0x000fe20000000000 */
[----:B------:R-:W-:-:S04]  /*ae70*/  IADD3 R30, P1, PT, R30, 0x1a000, RZ ;  /* 0x0001a0001e1e7810 */ /* 0x000fc80007f3e0ff */
[----:B------:R-:W-:Y:S01]  /*ae80*/  ISETP.GE.AND P0, PT, R27, R28, PT ;  /* 0x0000001c1b00720c */ /* 0x000fe20003f06270 */
[----:B------:R-:W-:-:S12]  /*ae90*/  IMAD.X R31, RZ, RZ, R31, P1 ;  /* 0x000000ffff1f7224 */ /* 0x000fd800008e061f */
[----:B------:R-:W-:Y:S05]  /*aea0*/  @!P0 BRA `(.L_x_592) ;  /* 0xffffffec00248947 */ /* 0x000fea000383ffff */
.L_x_578:
[----:B------:R-:W-:Y:S05]  /*aeb0*/  BSYNC.RECONVERGENT B1 ;  /* 0x0000000000017941 */ /* 0x000fea0003800200 */
.L_x_577:
[----:B------:R-:W0:Y:S01]  /*aec0*/  S2R R27, SR_LANEID ;  /* 0x00000000001b7919 */ /* 0x000e220000000000 */
[----:B------:R-:W-:Y:S01]  /*aed0*/  BSSY.RECONVERGENT B1, `(.L_x_593) ;  /* 0x000006e000017945 */ /* 0x000fe20003800200 */
[----:B-----5:R-:W-:Y:S01]  /*aee0*/  IMAD.MOV.U32 R52, RZ, RZ, R2 ;  /* 0x000000ffff347224 */ /* 0x020fe200078e0002 */
[----:B------:R-:W-:Y:S01]  /*aef0*/  MOV R50, R26 ;  /* 0x0000001a00327202 */ /* 0x000fe20000000f00 */
[----:B------:R-:W-:Y:S01]  /*af00*/  SHFL.DOWN PT, R54, R4, 0x1, 0x1f ;  /* 0x08201f0004367f89 */ /* 0x000fe200000e0000 */
[----:B------:R-:W-:Y:S01]  /*af10*/  IMAD.MOV.U32 R51, RZ, RZ, R3 ;  /* 0x000000ffff337224 */ /* 0x000fe200078e0003 */
[----:B------:R-:W-:Y:S01]  /*af20*/  MOV R33, R9 ;  /* 0x0000000900217202 */ /* 0x000fe20000000f00 */
[----:B------:R-:W-:Y:S01]  /*af30*/  IMAD.MOV.U32 R28, RZ, RZ, R4 ;  /* 0x000000ffff1c7224 */ /* 0x000fe200078e0004 */
[----:B------:R-:W1:Y:S01]  /*af40*/  SHFL.DOWN PT, R55, R5, 0x1, 0x1f ;  /* 0x08201f0005377f89 */ /* 0x000e6200000e0000 */
[----:B------:R-:W-:Y:S01]  /*af50*/  IMAD.MOV.U32 R29, RZ, RZ, R5 ;  /* 0x000000ffff1d7224 */ /* 0x000fe200078e0005 */
[----:B------:R-:W-:Y:S01]  /*af60*/  MOV R39, R15 ;  /* 0x0000000f00277202 */ /* 0x000fe20000000f00 */
[----:B------:R-:W-:Y:S01]  /*af70*/  IMAD.MOV.U32 R30, RZ, RZ, R6 ;  /* 0x000000ffff1e7224 */ /* 0x000fe200078e0006 */
[----:B------:R2:W3:Y:S01]  /*af80*/  SHFL.DOWN PT, R53, R24, 0x1, 0x1f ;  /* 0x08201f0018357f89 */ /* 0x0004e200000e0000 */
[----:B------:R-:W-:Y:S01]  /*af90*/  IMAD.MOV.U32 R31, RZ, RZ, R7 ;  /* 0x000000ffff1f7224 */ /* 0x000fe200078e0007 */
[----:B------:R-:W-:Y:S01]  /*afa0*/  MOV R45, R21 ;  /* 0x00000015002d7202 */ /* 0x000fe20000000f00 */
[----:B------:R-:W-:Y:S01]  /*afb0*/  IMAD.MOV.U32 R32, RZ, RZ, R8 ;  /* 0x000000ffff207224 */ /* 0x000fe200078e0008 */
[----:B------:R2:W4:Y:S01]  /*afc0*/  SHFL.DOWN PT, R56, R25, 0x1, 0x1f ;  /* 0x08201f0019387f89 */ /* 0x00052200000e0000 */
[----:B------:R-:W-:-:S02]  /*afd0*/  IMAD.MOV.U32 R34, RZ, RZ, R10 ;  /* 0x000000ffff227224 */ /* 0x000fc400078e000a */
[----:B------:R-:W-:Y:S01]  /*afe0*/  IMAD.MOV.U32 R35, RZ, RZ, R11 ;  /* 0x000000ffff237224 */ /* 0x000fe200078e000b */
[----:B------:R2:W2:Y:S01]  /*aff0*/  SHFL.DOWN PT, R57, R22, 0x1, 0x1f ;  /* 0x08201f0016397f89 */ /* 0x0004a200000e0000 */
[----:B------:R-:W-:Y:S02]  /*b000*/  IMAD.MOV.U32 R36, RZ, RZ, R12 ;  /* 0x000000ffff247224 */ /* 0x000fe400078e000c */
[----:B------:R-:W-:Y:S01]  /*b010*/  IMAD.MOV.U32 R37, RZ, RZ, R13 ;  /* 0x000000ffff257224 */ /* 0x000fe200078e000d */
[----:B------:R0:W2:Y:S01]  /*b020*/  SHFL.DOWN PT, R58, R23, 0x1, 0x1f ;  /* 0x08201f00173a7f89 */ /* 0x0000a200000e0000 */
[----:B------:R-:W-:Y:S02]  /*b030*/  IMAD.MOV.U32 R38, RZ, RZ, R14 ;  /* 0x000000ffff267224 */ /* 0x000fe400078e000e */
[----:B------:R-:W-:Y:S01]  /*b040*/  IMAD.MOV.U32 R40, RZ, RZ, R16 ;  /* 0x000000ffff287224 */ /* 0x000fe200078e0010 */
[----:B------:R0:W2:Y:S01]  /*b050*/  SHFL.DOWN PT, R59, R20, 0x1, 0x1f ;  /* 0x08201f00143b7f89 */ /* 0x0000a200000e0000 */
[----:B------:R-:W-:-:S02]  /*b060*/  IMAD.MOV.U32 R41, RZ, RZ, R17 ;  /* 0x000000ffff297224 */ /* 0x000fc400078e0011 */
[----:B------:R-:W-:Y:S01]  /*b070*/  IMAD.MOV.U32 R42, RZ, RZ, R18 ;  /* 0x000000ffff2a7224 */ /* 0x000fe200078e0012 */
[----:B-1----:R-:W-:Y:S01]  /*b080*/  DSETP.GEU.AND P0, PT, R4, R54, PT ;  /* 0x000000360400722a */ /* 0x002fe20003f0e000 */
[----:B------:R1:W1:Y:S01]  /*b090*/  SHFL.DOWN PT, R60, R21, 0x1, 0x1f ;  /* 0x08201f00153c7f89 */ /* 0x00026200000e0000 */
[----:B------:R-:W-:Y:S02]  /*b0a0*/  IMAD.MOV.U32 R43, RZ, RZ, R19 ;  /* 0x000000ffff2b7224 */ /* 0x000fe400078e0013 */
[----:B------:R-:W-:Y:S01]  /*b0b0*/  IMAD.MOV.U32 R44, RZ, RZ, R20 ;  /* 0x000000ffff2c7224 */ /* 0x000fe200078e0014 */
[----:B------:R1:W1:Y:S01]  /*b0c0*/  SHFL.DOWN PT, R61, R18, 0x1, 0x1f ;  /* 0x08201f00123d7f89 */ /* 0x00026200000e0000 */
[----:B0-----:R-:W-:Y:S01]  /*b0d0*/  ISETP.GT.OR P0, PT, R27, 0x1e, !P0 ;  /* 0x0000001e1b00780c */ /* 0x001fe20004704670 */
[----:B------:R-:W-:Y:S02]  /*b0e0*/  IMAD.MOV.U32 R46, RZ, RZ, R22 ;  /* 0x000000ffff2e7224 */ /* 0x000fe400078e0016 */
[----:B------:R0:W0:Y:S01]  /*b0f0*/  SHFL.DOWN PT, R62, R19, 0x1, 0x1f ;  /* 0x08201f00133e7f89 */ /* 0x00002200000e0000 */
[----:B------:R-:W-:-:S02]  /*b100*/  IMAD.MOV.U32 R47, RZ, RZ, R23 ;  /* 0x000000ffff2f7224 */ /* 0x000fc400078e0017 */
[----:B------:R-:W-:Y:S01]  /*b110*/  IMAD.MOV.U32 R48, RZ, RZ, R24 ;  /* 0x000000ffff307224 */ /* 0x000fe200078e0018 */
[----:B------:R0:W0:Y:S01]  /*b120*/  SHFL.DOWN PT, R63, R16, 0x1, 0x1f ;  /* 0x08201f00103f7f89 */ /* 0x00002200000e0000 */
[----:B------:R-:W-:-:S03]  /*b130*/  IMAD.MOV.U32 R49, RZ, RZ, R25 ;  /* 0x000000ffff317224 */ /* 0x000fc600078e0019 */
[----:B------:R0:W0:Y:S04]  /*b140*/  SHFL.DOWN PT, R64, R17, 0x1, 0x1f ;  /* 0x08201f0011407f89 */ /* 0x00002800000e0000 */
        /* <DEDUP_REMOVED lines=12> */
[----:B------:R0:W0:Y:S01]  /*b210*/  SHFL.DOWN PT, R79, R3, 0x1, 0x1f ;  /* 0x08201f00034f7f89 */ /* 0x00002200000e0000 */
        /* <DEDUP_REMOVED lines=57> */
.L_x_594:
[----:B------:R-:W-:Y:S05]  /*b5b0*/  BSYNC.RECONVERGENT B1 ;  /* 0x0000000000017941 */ /* 0x000fea0003800200 */
.L_x_593:
[----:B------:R-:W-:Y:S01]  /*b5c0*/  SHFL.DOWN PT, R24, R28, 0x2, 0x1f ;  /* 0x08401f001c187f89 */ /* 0x000fe200000e0000 */
[----:B------:R-:W-:Y:S01]  /*b5d0*/  BSSY.RECONVERGENT B1, `(.L_x_595) ;  /* 0x000006d000017945 */ /* 0x000fe20003800200 */
[----:B------:R-:W-:Y:S01]  /*b5e0*/  MOV R54, R50 ;  /* 0x0000003200367202 */ /* 0x000fe20000000f00 */
[----:B------:R-:W-:Y:S01]  /*b5f0*/  IMAD.MOV.U32 R53, RZ, RZ, R52 ;  /* 0x000000ffff357224 */ /* 0x000fe200078e0034 */
[----:B------:R-:W1:Y:S01]  /*b600*/  SHFL.DOWN PT, R25, R29, 0x2, 0x1f ;  /* 0x08401f001d197f89 */ /* 0x000e6200000e0000 */
[----:B0-----:R-:W-:Y:S01]  /*b610*/  IMAD.MOV.U32 R26, RZ, RZ, R51 ;  /* 0x000000ffff1a7224 */ /* 0x001fe200078e0033 */
[----:B------:R-:W-:Y:S01]  /*b620*/  MOV R5, R47 ;  /* 0x0000002f00057202 */ /* 0x000fe20000000f00 */
[----:B------:R-:W-:Y:S01]  /*b630*/  IMAD.MOV.U32 R2, RZ, RZ, R48 ;  /* 0x000000ffff027224 */ /* 0x000fe200078e0030 */
[----:B------:R0:W2:Y:S01]  /*b640*/  SHFL.DOWN PT, R55, R48, 0x2, 0x1f ;  /* 0x08401f0030377f89 */ /* 0x0000a200000e0000 */
        /* <DEDUP_REMOVED lines=8> */
[----:B------:R-:W-:Y:S01]  /*b6d0*/  IMAD.MOV.U32 R8, RZ, RZ, R42 ;  /* 0x000000ffff087224 */ /* 0x000fe200078e002a */
[----:B------:R-:W-:Y:S01]  /*b6e0*/  MOV R23, R29 ;  /* 0x0000001d00177202 */ /* 0x000fe20000000f00 */
[----:B------:R-:W-:Y:S01]  /*b6f0*/  IMAD.MOV.U32 R9, RZ, RZ, R43 ;  /* 0x000000ffff097224 */ /* 0x000fe200078e002b */
[----:B------:R0:W0:Y:S01]  /*b700*/  SHFL.DOWN PT, R58, R47, 0x2, 0x1f ;  /* 0x08401f002f3a7f89 */ /* 0x00002200000e0000 */
[----:B------:R-:W-:-:S02]  /*b710*/  IMAD.MOV.U32 R10, RZ, RZ, R40 ;  /* 0x000000ffff0a7224 */ /* 0x000fc400078e0028 */
[----:B------:R-:W-:Y:S01]  /*b720*/  IMAD.MOV.U32 R12, RZ, RZ, R38 ;  /* 0x000000ffff0c7224 */ /* 0x000fe200078e0026 */
[----:B------:R0:W0:Y:S01]  /*b730*/  SHFL.DOWN PT, R59, R44, 0x2, 0x1f ;  /* 0x08401f002c3b7f89 */ /* 0x00002200000e0000 */
[----:B------:R-:W-:Y:S02]  /*b740*/  IMAD.MOV.U32 R13, RZ, RZ, R39 ;  /* 0x000000ffff0d7224 */ /* 0x000fe400078e0027 */
[----:B------:R-:W-:Y:S01]  /*b750*/  IMAD.MOV.U32 R14, RZ, RZ, R36 ;  /* 0x000000ffff0e7224 */ /* 0x000fe200078e0024 */
[----:B-1----:R-:W-:Y:S01]  /*b760*/  DSETP.GEU.AND P0, PT, R28, R24, PT ;  /* 0x000000181c00722a */ /* 0x002fe20003f0e000 */
[----:B------:R1:W0:Y:S01]  /*b770*/  SHFL.DOWN PT, R60, R45, 0x2, 0x1f ;  /* 0x08401f002d3c7f89 */ /* 0x00022200000e0000 */
[----:B------:R-:W-:Y:S02]  /*b780*/  IMAD.MOV.U32 R15, RZ, RZ, R37 ;  /* 0x000000ffff0f7224 */ /* 0x000fe400078e0025 */
[----:B------:R-:W-:Y:S01]  /*b790*/  IMAD.MOV.U32 R16, RZ, RZ, R34 ;  /* 0x000000ffff107224 */ /* 0x000fe200078e0022 */
[----:B------:R1:W0:Y:S01]  /*b7a0*/  SHFL.DOWN PT, R61, R42, 0x2, 0x1f ;  /* 0x08401f002a3d7f89 */ /* 0x00022200000e0000 */
[----:B------:R-:W-:Y:S01]  /*b7b0*/  ISETP.GT.OR P0, PT, R27, 0x1d, !P0 ;  /* 0x0000001d1b00780c */ /* 0x000fe20004704670 */
[----:B------:R-:W-:-:S02]  /*b7c0*/  IMAD.MOV.U32 R18, RZ, RZ, R32 ;  /* 0x000000ffff127224 */ /* 0x000fc400078e0020 */
[----:B------:R1:W0:Y:S01]  /*b7d0*/  SHFL.DOWN PT, R62, R43, 0x2, 0x1f ;  /* 0x08401f002b3e7f89 */ /* 0x00022200000e0000 */
[----:B------:R-:W-:Y:S02]  /*b7e0*/  IMAD.MOV.U32 R19, RZ, RZ, R33 ;  /* 0x000000ffff137224 */ /* 0x000fe400078e0021 */
[----:B------:R-:W-:Y:S01]  /*b7f0*/  IMAD.MOV.U32 R20, RZ, RZ, R30 ;  /* 0x000000ffff147224 */ /* 0x000fe200078e001e */
[----:B------:R1:W0:Y:S01]  /*b800*/  SHFL.DOWN PT, R63, R40, 0x2, 0x1f ;  /* 0x08401f00283f7f89 */ /* 0x00022200000e0000 */
[----:B------:R-:W-:Y:S02]  /*b810*/  IMAD.MOV.U32 R21, RZ, RZ, R31 ;  /* 0x000000ffff157224 */ /* 0x000fe400078e001f */
[----:B------:R-:W-:Y:S01]  /*b820*/  IMAD.MOV.U32 R22, RZ, RZ, R28 ;  /* 0x000000ffff167224 */ /* 0x000fe200078e001c */
        /* <DEDUP_REMOVED lines=14> */
[----:B--234-:R-:W-:Y:S05]  /*b910*/  @P0 BRA `(.L_x_596) ;  /* 0x0000000000e00947 */ /* 0x01cfea0003800000 */
        /* <DEDUP_REMOVED lines=53> */
[----:B------:R-:W-:Y:S02]  /*bc70*/  SEL R54, R50, R75, !P0 ;  /* 0x0000004b32367207 */ /* 0x000fe40004000000 */
[----:B------:R-:W-:Y:S02]  /*bc80*/  SEL R53, R52, R77, P1 ;  /* 0x0000004d34357207 */ /* 0x000fe40000800000 */
[----:B------:R-:W-:-:S07]  /*bc90*/  SEL R26, R51, R76, P1 ;  /* 0x0000004c331a7207 */ /* 0x000fce0000800000 */
.L_x_596:
[----:B------:R-:W-:Y:S05]  /*bca0*/  BSYNC.RECONVERGENT B1 ;  /* 0x0000000000017941 */ /* 0x000fea0003800200 */
.L_x_595:
[----:B------:R-:W-:Y:S01]  /*bcb0*/  SHFL.DOWN PT, R56, R22, 0x4, 0x1f ;  /* 0x08801f0016387f89 */ /* 0x000fe200000e0000 */
[----:B------:R-:W-:Y:S01]  /*bcc0*/  BSSY.RECONVERGENT B1, `(.L_x_597) ;  /* 0x000006d000017945 */ /* 0x000fe20003800200 */
[----:B-1----:R-:W-:Y:S01]  /*bcd0*/  IMAD.MOV.U32 R50, RZ, RZ, R54 ;  /* 0x000000ffff327224 */ /* 0x002fe200078e0036 */
[----:B------:R-:W-:Y:S01]  /*bce0*/  MOV R25, R3 ;  /* 0x0000000300197202 */ /* 0x000fe20000000f00 */
        /* <DEDUP_REMOVED lines=15> */
[----:B------:R0:W0:Y:S01]  /*bde0*/  SHFL.DOWN PT, R58, R5, 0x4, 0x1f ;  /* 0x08801f00053a7f89 */ /* 0x00002200000e0000 */
[----:B------:R-:W-:Y:S02]  /*bdf0*/  IMAD.MOV.U32 R34, RZ, RZ, R10 ;  /* 0x000000ffff227224 */ /* 0x000fe400078e000a */
[----:B------:R-:W-:Y:S01]  /*be00*/  IMAD.MOV.U32 R35, RZ, RZ, R11 ;  /* 0x000000ffff237224 */ /* 0x000fe200078e000b */
[----:B------:R0:W0:Y:S01]  /*be10*/  SHFL.DOWN PT, R59, R6, 0x4, 0x1f ;  /* 0x08801f00063b7f89 */ /* 0x00002200000e0000 */
[----:B------:R-:W-:Y:S02]  /*be20*/  IMAD.MOV.U32 R36, RZ, RZ, R12 ;  /* 0x000000ffff247224 */ /* 0x000fe400078e000c */
[----:B------:R-:W-:Y:S01]  /*be30*/  IMAD.MOV.U32 R37, RZ, RZ, R13 ;  /* 0x000000ffff257224 */ /* 0x000fe200078e000d */
[----:B-1----:R-:W-:Y:S01]  /*be40*/  DSETP.GEU.AND P0, PT, R22, R56, PT ;  /* 0x000000381600722a */ /* 0x002fe20003f0e000 */
[----:B------:R1:W0:Y:S01]  /*be50*/  SHFL.DOWN PT, R60, R7, 0x4, 0x1f ;  /* 0x08801f00073c7f89 */ /* 0x00022200000e0000 */
[----:B------:R-:W-:-:S02]  /*be60*/  IMAD.MOV.U32 R38, RZ, RZ, R14 ;  /* 0x000000ffff267224 */ /* 0x000fc400078e000e */
[----:B------:R-:W-:Y:S01]  /*be70*/  IMAD.MOV.U32 R40, RZ, RZ, R16 ;  /* 0x000000ffff287224 */ /* 0x000fe200078e0010 */
[----:B------:R1:W0:Y:S01]  /*be80*/  SHFL.DOWN PT, R61, R8, 0x4, 0x1f ;  /* 0x08801f00083d7f89 */ /* 0x00022200000e0000 */
[----:B------:R-:W-:Y:S01]  /*be90*/  ISETP.GT.OR P0, PT, R27, 0x1b, !P0 ;  /* 0x0000001b1b00780c */ /* 0x000fe20004704670 */
[----:B------:R-:W-:Y:S02]  /*bea0*/  IMAD.MOV.U32 R41, RZ, RZ, R17 ;  /* 0x000000ffff297224 */ /* 0x000fe400078e0011 */
[----:B------:R1:W0:Y:S01]  /*beb0*/  SHFL.DOWN PT, R62, R9, 0x4, 0x1f ;  /* 0x08801f00093e7f89 */ /* 0x00022200000e0000 */
[----:B------:R-:W-:Y:S02]  /*bec0*/  IMAD.MOV.U32 R42, RZ, RZ, R18 ;  /* 0x000000ffff2a7224 */ /* 0x000fe400078e0012 */
[----:B------:R-:W-:Y:S01]  /*bed0*/  IMAD.MOV.U32 R43, RZ, RZ, R19 ;  /* 0x000000ffff2b7224 */ /* 0x000fe200078e0013 */
        /* <DEDUP_REMOVED lines=75> */
.L_x_598:
[----:B------:R-:W-:Y:S05]  /*c390*/  BSYNC.RECONVERGENT B1 ;  /* 0x0000000000017941 */ /* 0x000fea0003800200 */
.L_x_597:
[----:B0-----:R-:W-:Y:S01]  /*c3a0*/  SHFL.DOWN PT, R2, R46, 0x8, 0x1f ;  /* 0x09001f002e027f89 */ /* 0x001fe200000e0000 */
[----:B------:R-:W-:Y:S01]  /*c3b0*/  BSSY.RECONVERGENT B1, `(.L_x_599) ;  /* 0x000006d000017945 */ /* 0x000fe20003800200 */
[----:B-1----:R-:W-:Y:S01]  /*c3c0*/  IMAD.MOV.U32 R26, RZ, RZ, R50 ;  /* 0x000000ffff1a7224 */ /* 0x002fe200078e0032 */
[----:B------:R-:W-:Y:S01]  /*c3d0*/  MOV R54, R48 ;  /* 0x0000003000367202 */ /* 0x000fe20000000f00 */
[----:B------:R-:W0:Y:S01]  /*c3e0*/  SHFL.DOWN PT, R3, R47, 0x8, 0x1f ;  /* 0x09001f002f037f89 */ /* 0x000e2200000e0000 */
[----:B------:R-:W-:Y:S01]  /*c3f0*/  IMAD.MOV.U32 R51, RZ, RZ, R49 ;  /* 0x000000ffff337224 */ /* 0x000fe200078e0031 */
        /* <DEDUP_REMOVED lines=13> */
[----:B------:R1:W1:Y:S01]  /*c4d0*/  SHFL.DOWN PT, R58, R29, 0x8, 0x1f ;  /* 0x09001f001d3a7f89 */ /* 0x00026200000e0000 */
[----:B------:R-:W-:Y:S02]  /*c4e0*/  IMAD.MOV.U32 R16, RZ, RZ, R34 ;  /* 0x000000ffff107224 */ /* 0x000fe400078e0022 */
[----:B------:R-:W-:Y:S01]  /*c4f0*/  IMAD.MOV.U32 R17, RZ, RZ, R35 ;  /* 0x000000ffff117224 */ /* 0x000fe200078e0023 */
[----:B------:R1:W1:Y:S01]  /*c500*/  SHFL.DOWN PT, R59, R30, 0x8, 0x1f ;  /* 0x09001f001e3b7f89 */ /* 0x00026200000e0000 */
[----:B------:R-:W-:Y:S02]  /*c510*/  IMAD.MOV.U32 R14, RZ, RZ, R36 ;  /* 0x000000ffff0e7224 */ /* 0x000fe400078e0024 */
[----:B------:R-:W-:Y:S01]  /*c520*/  IMAD.MOV.U32 R12, RZ, RZ, R38 ;  /* 0x000000ffff0c7224 */ /* 0x000fe200078e0026 */
[----:B0-----:R-:W-:Y:S01]  /*c530*/  DSETP.GEU.AND P0, PT, R46, R2, PT ;  /* 0x000000022e00722a */ /* 0x001fe20003f0e000 */
        /* <DEDUP_REMOVED lines=84> */
.L_x_600:
[----:B------:R-:W-:Y:S05]  /*ca80*/  BSYNC.RECONVERGENT B1 ;  /* 0x0000000000017941 */ /* 0x000fea0003800200 */
.L_x_599:
[----:B------:R-:W-:Y:S01]  /*ca90*/  SHFL.DOWN PT, R24, R4, 0x10, 0x1f ;  /* 0x0a001f0004187f89 */ /* 0x000fe200000e0000 */
[----:B------:R-:W-:Y:S01]  /*caa0*/  ISETP.NE.AND P1, PT, R27, RZ, PT ;  /* 0x000000ff1b00720c */ /* 0x000fe20003f25270 */
[----:B------:R-:W-:Y:S01]  /*cab0*/  BSSY.RECONVERGENT B1, `(.L_x_601) ;  /* 0x000006d000017945 */ /* 0x000fe20003800200 */
[----:B0-----:R-:W-:Y:S01]  /*cac0*/  MOV R48, R26 ;  /* 0x0000001a00307202 */ /* 0x001fe20000000f00 */
        /* <DEDUP_REMOVED lines=16> */
[----:B------:R1:W1:Y:S01]  /*cbd0*/  SHFL.DOWN PT, R59, R20, 0x10, 0x1f ;  /* 0x0a001f00143b7f89 */ /* 0x00026200000e0000 */
[----:B------:R-:W-:-:S02]  /*cbe0*/  IMAD.MOV.U32 R35, RZ, RZ, R19 ;  /* 0x000000ffff237224 */ /* 0x000fc400078e0013 */
[----:B------:R-:W-:Y:S01]  /*cbf0*/  IMAD.MOV.U32 R36, RZ, RZ, R16 ;  /* 0x000000ffff247224 */ /* 0x000fe200078e0010 */
[----:B------:R1:W1:Y:S01]  /*cc00*/  SHFL.DOWN PT, R58, R21, 0x10, 0x1f ;  /* 0x0a001f00153a7f89 */ /* 0x00026200000e0000 */
[----:B------:R-:W-:Y:S02]  /*cc10*/  IMAD.MOV.U32 R38, RZ, RZ, R14 ;  /* 0x000000ffff267224 */ /* 0x000fe400078e000e */
[----:B------:R-:W-:Y:S01]  /*cc20*/  IMAD.MOV.U32 R39, RZ, RZ, R15 ;  /* 0x000000ffff277224 */ /* 0x000fe200078e000f */
[----:B0-----:R-:W-:Y:S01]  /*cc30*/  DSETP.GEU.AND P0, PT, R4, R24, PT ;  /* 0x000000180400722a */ /* 0x001fe20003f0e000 */
        /* <DEDUP_REMOVED lines=84> */
.L_x_602:
[----:B------:R-:W-:Y:S05]  /*d180*/  BSYNC.RECONVERGENT B1 ;  /* 0x0000000000017941 */ /* 0x000fea0003800200 */
.L_x_601:
[----:B------:R-:W-:Y:S04]  /*d190*/  BSSY.RECONVERGENT B1, `(.L_x_603) ;  /* 0x0000015000017945 */ /* 0x000fe80003800200 */
[----:B------:R-:W-:Y:S05]  /*d1a0*/  @P1 BRA `(.L_x_604) ;  /* 0x00000000004c1947 */ /* 0x000fea0003800000 */
[----:B0-----:R-:W0:Y:S01]  /*d1b0*/  S2R R6, SR_CgaCtaId ;  /* 0x0000000000067919 */ /* 0x001e220000008800 */
[----:B------:R-:W-:Y:S01]  /*d1c0*/  MOV R5, 0x400 ;  /* 0x0000040000057802 */ /* 0x000fe20000000f00 */
[----:B------:R-:W-:Y:S01]  /*d1d0*/  IMAD.MOV.U32 R51, RZ, RZ, R49 ;  /* 0x000000ffff337224 */ /* 0x000fe200078e0031 */
[----:B------:R-:W-:Y:S02]  /*d1e0*/  SHF.R.U32.HI R4, RZ, 0x5, R0 ;  /* 0x00000005ff047819 */ /* 0x000fe40000011600 */
[----:B0-----:R-:W-:-:S05]  /*d1f0*/  LEA R5, R6, R5, 0x18 ;  /* 0x0000000506057211 */ /* 0x001fca00078ec0ff */
        /* <DEDUP_REMOVED lines=14> */
.L_x_604:
[----:B------:R-:W-:Y:S05]  /*d2e0*/  BSYNC.RECONVERGENT B1 ;  /* 0x0000000000017941 */ /* 0x000fea0003800200 */
.L_x_603:
[----:B------:R-:W-:Y:S01]  /*d2f0*/  BAR.SYNC.DEFER_BLOCKING 0x0 ;  /* 0x0000000000007b1d */ /* 0x000fe20000010000 */
[----:B------:R-:W-:-:S13]  /*d300*/  ISETP.NE.AND P1, PT, R0, RZ, PT ;  /* 0x000000ff0000720c */ /* 0x000fda0003f25270 */
[----:B------:R-:W-:Y:S05]  /*d310*/  @P1 BRA `(.L_x_550) ;  /* 0x00000024006c1947 */ /* 0x000fea0003800000 */
[----:B-1----:R-:W1:Y:S01]  /*d320*/  S2R R5, SR_CgaCtaId ;  /* 0x0000000000057919 */ /* 0x002e620000008800 */
[----:B------:R-:W-:Y:S01]  /*d330*/  MOV R0, 0x400 ;  /* 0x0000040000007802 */ /* 0x000fe20000000f00 */
[----:B------:R-:W-:Y:S01]  /*d340*/  BSSY.RECONVERGENT B1, `(.L_x_605) ;  /* 0x000005c000017945 */ /* 0x000fe20003800200 */
        /* <DEDUP_REMOVED lines=19> */
[----:B-1----:R-:W-:Y:S01]  /*d480*/  LEA R0, R5, R0, 0x18 ;  /* 0x0000000005007211 */ /* 0x002fe200078ec0ff */
[----:B------:R-:W-:Y:S02]  /*d490*/  IMAD.MOV.U32 R59, RZ, RZ, R43 ;  /* 0x000000ffff3b7224 */ /* 0x000fe400078e002b */
[----:B------:R-:W-:-:S02]  /*d4a0*/  IMAD.MOV.U32 R56, RZ, RZ, R44 ;  /* 0x000000ffff387224 */ /* 0x000fc400078e002c */
[----:B------:R-:W0:Y:S01]  /*d4b0*/  LDS.64 R74, [R0+0xc8] ;  /* 0x0000c800004a7984 */ /* 0x000e220000000a00 */
[----:B------:R-:W-:Y:S02]  /*d4c0*/  IMAD.MOV.U32 R57, RZ, RZ, R45 ;  /* 0x000000ffff397224 */ /* 0x000fe400078e002d */
[----:B------:R-:W-:Y:S01]  /*d4d0*/  IMAD.MOV.U32 R55, RZ, RZ, R47 ;  /* 0x000000ffff377224 */ /* 0x000fe200078e002f */
[----:B------:R1:W2:Y:S01]  /*d4e0*/  LDS.128 R4, [R0+0xd0] ;  /* 0x0000d00000047984 */ /* 0x0002a20000000c00 */
[----:B------:R-:W-:Y:S02]  /*d4f0*/  IMAD.MOV.U32 R52, RZ, RZ, R2 ;  /* 0x000000ffff347224 */ /* 0x000fe400078e0002 */
[----:B------:R-:W-:Y:S01]  /*d500*/  IMAD.MOV.U32 R53, RZ, RZ, R3 ;  /* 0x000000ffff357224 */ /* 0x000fe200078e0003 */
[----:B0-----:R-:W-:-:S14]  /*d510*/  DSETP.GEU.AND P0, PT, R2, R74, PT ;  /* 0x0000004a0200722a */ /* 0x001fdc0003f0e000 */
[----:B-12---:R-:W-:Y:S05]  /*d520*/  @!P0 BRA `(.L_x_606) ;  /* 0x0000000000f48947 */ /* 0x006fea0003800000 */
        /* <DEDUP_REMOVED lines=8> */
[----:B------:R-:W-:Y:S04]  /*d5b0*/  LDS.128 R20, [R0+0xa0] ;  /* 0x0000a00000147984 */ /* 0x000fe80000000c00 */
[----:B------:R-:W3:Y:S04]  /*d5c0*/  LDS.128 R24, [R0+0xb0] ;  /* 0x0000b00000187984 */ /* 0x000ee80000000c00 */
[----:B------:R4:W4:Y:S01]  /*d5d0*/  LDS R76, [R0+0xc0] ;  /* 0x0000c000004c7984 */ /* 0x0009220000000800 */
        /* <DEDUP_REMOVED lines=50> */
.L_x_606:
[----:B------:R-:W-:Y:S05]  /*d900*/  BSYNC.RECONVERGENT B1 ;  /* 0x0000000000017941 */ /* 0x000fea0003800200 */
.L_x_605:
        /* <DEDUP_REMOVED lines=39> */
[----:B------:R-:W2:Y:S01]  /*db80*/  LDS.128 R20, [R0+0x100] ;  /* 0x0001000000147984 */ /* 0x000ea20000000c00 */
[----:B------:R-:W-:Y:S02]  /*db90*/  IMAD.MOV.U32 R2, RZ, RZ, R8 ;  /* 0x000000ffff027224 */ /* 0x000fe400078e0008 */
[----:B------:R-:W-:Y:S01]  /*dba0*/  IMAD.MOV.U32 R3, RZ, RZ, R9 ;  /* 0x000000ffff037224 */ /* 0x000fe200078e0009 */
[----:B------:R-:W3:Y:S04]  /*dbb0*/  LDS.128 R24, [R0+0x110] ;  /* 0x0001100000187984 */ /* 0x000ee80000000c00 */
[----:B------:R4:W4:Y:S04]  /*dbc0*/  LDS.64 R28, [R0+0x120] ;  /* 0x00012000001c7984 */ /* 0x0009280000000a00 */
[----:B------:R0:W4:Y:S02]  /*dbd0*/  LDS R74, [R0+0x128] ;  /* 0x00012800004a7984 */ /* 0x0001240000000800 */
        /* <DEDUP_REMOVED lines=46> */
.L_x_608:
[----:B------:R-:W-:Y:S05]  /*dec0*/  BSYNC.RECONVERGENT B1 ;  /* 0x0000000000017941 */ /* 0x000fea0003800200 */
.L_x_607:
[----:B------:R-:W0:Y:S01]  /*ded0*/  LDS.64 R70, [R0+0x198] ;  /* 0x0001980000467984 */ /* 0x000e220000000a00 */
[----:B------:R-:W-:Y:S01]  /*dee0*/  BSSY.RECONVERGENT B1, `(.L_x_609) ;  /* 0x000005b000017945 */ /* 0x000fe20003800200 */
[----:B------:R-:W-:Y:S01]  /*def0*/  IMAD.MOV.U32 R72, RZ, RZ, R74 ;  /* 0x000000ffff487224 */ /* 0x000fe200078e004a */
[----:B------:R-:W-:Y:S01]  /*df00*/  MOV R68, R30 ;  /* 0x0000001e00447202 */ /* 0x000fe20000000f00 */
[----:B------:R1:W2:Y:S01]  /*df10*/  LDS.128 R4, [R0+0x1a0] ;  /* 0x0001a00000047984 */ /* 0x0002a20000000c00 */
        /* <DEDUP_REMOVED lines=21> */
[----:B0-----:R-:W-:Y:S01]  /*e070*/  DSETP.GEU.AND P0, PT, R2, R70, PT ;  /* 0x000000460200722a */ /* 0x001fe20003f0e000 */
[----:B------:R-:W-:Y:S02]  /*e080*/  IMAD.MOV.U32 R48, RZ, RZ, R2 ;  /* 0x000000ffff307224 */ /* 0x000fe400078e0002 */
[----:B------:R-:W-:-:S11]  /*e090*/  IMAD.MOV.U32 R49, RZ, RZ, R3 ;  /* 0x000000ffff317224 */ /* 0x000fd600078e0003 */
        /* <DEDUP_REMOVED lines=11> */
[----:B------:R-:W4:Y:S01]  /*e150*/  LDS R73, [R0+0x190] ;  /* 0x0001900000497984 */ /* 0x000f220000000800 */
        /* <DEDUP_REMOVED lines=51> */
.L_x_610:
[----:B------:R-:W-:Y:S05]  /*e490*/  BSYNC.RECONVERGENT B1 ;  /* 0x0000000000017941 */ /* 0x000fea0003800200 */
.L_x_609:
[----:B------:R-:W0:Y:S01]  /*e4a0*/  LDS.128 R8, [R0+0x200] ;  /* 0x0002000000087984 */ /* 0x000e220000000c00 */
        /* <DEDUP_REMOVED lines=35> */
[----:B------:R-:W-:Y:S01]  /*e6e0*/  LDS.128 R20, [R0+0x1d0] ;  /* 0x0001d00000147984 */ /* 0x000fe20000000c00 */
[----:B------:R-:W-:Y:S02]  /*e6f0*/  IMAD.MOV.U32 R2, RZ, RZ, R8 ;  /* 0x000000ffff027224 */ /* 0x000fe400078e0008 */
[----:B------:R-:W-:Y:S01]  /*e700*/  IMAD.MOV.U32 R3, RZ, RZ, R9 ;  /* 0x000000ffff037224 */ /* 0x000fe200078e0009 */
[----:B------:R-:W2:Y:S04]  /*e710*/  LDS.128 R24, [R0+0x1e0] ;  /* 0x0001e00000187984 */ /* 0x000ea80000000c00 */
[----:B------:R3:W4:Y:S04]  /*e720*/  LDS.64 R28, [R0+0x1f0] ;  /* 0x0001f000001c7984 */ /* 0x0007280000000a00 */
[----:B------:R3:W3:Y:S01]  /*e730*/  LDS R70, [R0+0x1f8] ;  /* 0x0001f80000467984 */ /* 0x0006e20000000800 */
        /* <DEDUP_REMOVED lines=10> */
[----:B------:R-:W-:Y:S02]  /*e7e0*/  IMAD.MOV.U32 R39, RZ, RZ, R21 ;  /* 0x000000ffff277224 */ /* 0x000fe400078e0015 */
[----:B------:R-:W-:Y:S02]  /*e7f0*/  IMAD.MOV.U32 R36, RZ, RZ, R22 ;  /* 0x000000ffff247224 */ /* 0x000fe400078e0016 */
[----:B------:R-:W-:Y:S02]  /*e800*/  IMAD.MOV.U32 R37, RZ, RZ, R23 ;  /* 0x000000ffff257224 */ /* 0x000fe400078e0017 */
[----:B------:R-:W-:Y:S02]  /*e810*/  IMAD.MOV.U32 R35, RZ, RZ, R25 ;  /* 0x000000ffff237224 */ /* 0x000fe400078e0019 */
[----:B------:R-:W-:Y:S02]  /*e820*/  IMAD.MOV.U32 R32, RZ, RZ, R26 ;  /* 0x000000ffff207224 */ /* 0x000fe400078e001a */
[----:B------:R-:W-:Y:S01]  /*e830*/  IMAD.MOV.U32 R33, RZ, RZ, R27 ;  /* 0x000000ffff217224 */ /* 0x000fe200078e001b */
[----:B---34-:R-:W-:Y:S06]  /*e840*/  @!P0 BRA `(.L_x_612) ;  /* 0x0000000000748947 */ /* 0x018fec0003800000 */
        /* <DEDUP_REMOVED lines=29> */
.L_x_612:
[----:B------:R-:W-:Y:S05]  /*ea20*/  BSYNC.RECONVERGENT B1 ;  /* 0x0000000000017941 */ /* 0x000fea0003800200 */
.L_x_611:
        /* <DEDUP_REMOVED lines=39> */
[----:B------:R-:W4:Y:S04]  /*eca0*/  LDS.128 R24, [R0+0x250] ;  /* 0x0002500000187984 */ /* 0x000f280000000c00 */
[----:B------:R0:W4:Y:S02]  /*ecb0*/  LDS R81, [R0+0x260] ;  /* 0x0002600000517984 */ /* 0x0001240000000800 */
        /* <DEDUP_REMOVED lines=15> */
[----:B------:R-:W-:Y:S02]  /*edb0*/  IMAD.MOV.U32 R54, RZ, RZ, R22 ;  /* 0x000000ffff367224 */ /* 0x000fe400078e0016 */
[----:B----4-:R-:W-:-:S02]  /*edc0*/  IMAD.MOV.U32 R52, RZ, RZ, R24 ;  /* 0x000000ffff347224 */ /* 0x010fc400078e0018 */
[----:B------:R-:W-:Y:S02]  /*edd0*/  IMAD.MOV.U32 R53, RZ, RZ, R25 ;  /* 0x000000ffff357224 */ /* 0x000fe400078e0019 */
[----:B------:R-:W-:Y:S02]  /*ede0*/  IMAD.MOV.U32 R50, RZ, RZ, R26 ;  /* 0x000000ffff327224 */ /* 0x000fe400078e001a */
        /* <DEDUP_REMOVED lines=31> */
.L_x_614:
[----:B------:R-:W-:Y:S05]  /*efe0*/  BSYNC.RECONVERGENT B1 ;  /* 0x0000000000017941 */ /* 0x000fea0003800200 */
.L_x_613:
        /* <DEDUP_REMOVED lines=29> */
[----:B------:R0:W1:Y:S01]  /*f1c0*/  LDS.128 R12, [R0+0x280] ;  /* 0x00028000000c7984 */ /* 0x0000620000000c00 */
[----:B------:R-:W-:Y:S01]  /*f1d0*/  DSETP.GEU.AND P0, PT, R8, R48, PT ;  /* 0x000000300800722a */ /* 0x000fe20003f0e000 */
[----:B------:R-:W-:Y:S01]  /*f1e0*/  MOV R79, R10 ;  /* 0x0000000a004f7202 */ /* 0x000fe20000000f00 */
[----:B------:R-:W-:Y:S01]  /*f1f0*/  IMAD.MOV.U32 R74, RZ, RZ, R11 ;  /* 0x000000ffff4a7224 */ /* 0x000fe200078e000b */
[----:B------:R0:W2:Y:S01]  /*f200*/  LDS.128 R16, [R0+0x290] ;  /* 0x0002900000107984 */ /* 0x0000a20000000c00 */
[----:B------:R-:W-:Y:S02]  /*f210*/  IMAD.MOV.U32 R4, RZ, RZ, R6 ;  /* 0x000000ffff047224 */ /* 0x000fe400078e0006 */
[----:B------:R-:W-:Y:S01]  /*f220*/  IMAD.MOV.U32 R5, RZ, RZ, R7 ;  /* 0x000000ffff057224 */ /* 0x000fe200078e0007 */
[----:B------:R0:W3:Y:S01]  /*f230*/  LDS.128 R20, [R0+0x2a0] ;  /* 0x0002a00000147984 */ /* 0x0000e20000000c00 */
[----:B------:R-:W-:Y:S02]  /*f240*/  IMAD.MOV.U32 R72, RZ, RZ, R8 ;  /* 0x000000ffff487224 */ /* 0x000fe400078e0008 */
[----:B------:R-:W-:Y:S01]  /*f250*/  IMAD.MOV.U32 R73, RZ, RZ, R9 ;  /* 0x000000ffff497224 */ /* 0x000fe200078e0009 */
[----:B------:R0:W4:Y:S04]  /*f260*/  LDS.128 R24, [R0+0x2b0] ;  /* 0x0002b00000187984 */ /* 0x0001280000000c00 */
[----:B------:R0:W0:Y:S04]  /*f270*/  LDS.64 R70, [R0+0x2c0] ;  /* 0x0002c00000467984 */ /* 0x0000280000000a00 */
[----:B------:R0:W0:Y:S01]  /*f280*/  LDS R76, [R0+0x2c8] ;  /* 0x0002c800004c7984 */ /* 0x0000220000000800 */
[----:B------:R-:W-:Y:S05]  /*f290*/  @!P0 BRA `(.L_x_616) ;  /* 0x0000000000748947 */ /* 0x000fea0003800000 */
        /* <DEDUP_REMOVED lines=10> */
[----:B--2---:R-:W-:Y:S02]  /*f340*/  FSEL R16, R62, R16, !P0 ;  /* 0x000000103e107208 */ /* 0x004fe40004000000 */
[----:B------:R-:W-:-:S02]  /*f350*/  FSEL R17, R63, R17, !P0 ;  /* 0x000000113f117208 */ /* 0x000fc40004000000 */
[----:B------:R-:W-:Y:S02]  /*f360*/  FSEL R18, R60, R18, !P0 ;  /* 0x000000123c127208 */ /* 0x000fe40004000000 */
[----:B------:R-:W-:Y:S02]  /*f370*/  FSEL R19, R61, R19, !P0 ;  /* 0x000000133d137208 */ /* 0x000fe40004000000 */
[----:B---3--:R-:W-:Y:S02]  /*f380*/  FSEL R20, R58, R20, !P0 ;  /* 0x000000143a147208 */ /* 0x008fe40004000000 */
[----:B------:R-:W-:Y:S02]  /*f390*/  FSEL R21, R59, R21, !P0 ;  /* 0x000000153b157208 */ /* 0x000fe40004000000 */
[----:B------:R-:W-:Y:S02]  /*f3a0*/  FSEL R22, R56, R22, !P0 ;  /* 0x0000001638167208 */ /* 0x000fe40004000000 */
[----:B------:R-:W-:-:S02]  /*f3b0*/  FSEL R23, R57, R23, !P0 ;  /* 0x0000001739177208 */ /* 0x000fc40004000000 */
[----:B----4-:R-:W-:Y:S02]  /*f3c0*/  FSEL R24, R54, R24, !P0 ;  /* 0x0000001836187208 */ /* 0x010fe40004000000 */
[----:B------:R-:W-:Y:S02]  /*f3d0*/  FSEL R25, R55, R25, !P0 ;  /* 0x0000001937197208 */ /* 0x000fe40004000000 */
[----:B------:R-:W-:Y:S02]  /*f3e0*/  FSEL R26, R52, R26, !P0 ;  /* 0x0000001a341a7208 */ /* 0x000fe40004000000 */
[----:B------:R-:W-:Y:S02]  /*f3f0*/  FSEL R27, R53, R27, !P0 ;  /* 0x0000001b351b7208 */ /* 0x000fe40004000000 */
[----:B0-----:R-:W-:Y:S02]  /*f400*/  FSEL R70, R50, R70, !P0 ;  /* 0x0000004632467208 */ /* 0x001fe40004000000 */
[----:B------:R-:W-:-:S02]  /*f410*/  FSEL R71, R51, R71, !P0 ;  /* 0x0000004733477208 */ /* 0x000fc40004000000 */
[----:B------:R-:W-:Y:S02]  /*f420*/  FSEL R72, R48, R8, !P0 ;  /* 0x0000000830487208 */ /* 0x000fe40004000000 */
[----:B------:R-:W-:Y:S02]  /*f430*/  FSEL R73, R49, R9, !P0 ;  /* 0x0000000931497208 */ /* 0x000fe40004000000 */
[----:B------:R-:W-:Y:S02]  /*f440*/  SEL R79, R77, R10, P2 ;  /* 0x0000000a4d4f7207 */ /* 0x000fe40001000000 */
[----:B------:R-:W-:Y:S02]  /*f450*/  SEL R74, R75, R11, P2 ;  /* 0x0000000b4b4a7207 */ /* 0x000fe40001000000 */
[----:B------:R-:W-:-:S07]  /*f460*/  SEL R76, R81, R76, !P0 ;  /* 0x0000004c514c7207 */ /* 0x000fce0004000000 */
.L_x_616:
[----:B------:R-:W-:Y:S05]  /*f470*/  BSYNC.RECONVERGENT B1 ;  /* 0x0000000000017941 */ /* 0x000fea0003800200 */
.L_x_615:
[----:B------:R-:W5:Y:S01]  /*f480*/  LDS.64 R6, [R0+0x338] ;  /* 0x0003380000067984 */ /* 0x000f620000000a00 */
[----:B------:R-:W-:Y:S01]  /*f490*/  MOV R50, R79 ;  /* 0x0000004f00327202 */ /* 0x000fe20000000f00 */
[----:B------:R-:W-:Y:S01]  /*f4a0*/  IMAD.MOV.U32 R49, RZ, RZ, R74 ;  /* 0x000000ffff317224 */ /* 0x000fe200078e004a */
[----:B0-----:R-:W-:Y:S01]  /*f4b0*/  MOV R47, R71 ;  /* 0x00000047002f7202 */ /* 0x001fe20000000f00 */
[----:B------:R-:W-:Y:S01]  /*f4c0*/  IMAD.MOV.U32 R48, RZ, RZ, R76 ;  /* 0x000000ffff307224 */ /* 0x000fe200078e004c */
[----:B---3--:R-:W-:Y:S01]  /*f4d0*/  MOV R41, R23 ;  /* 0x0000001700297202 */ /* 0x008fe20000000f00 */
[----:B------:R-:W-:Y:S01]  /*f4e0*/  IMAD.MOV.U32 R2, RZ, RZ, R72 ;  /* 0x000000ffff027224 */ /* 0x000fe200078e0048 */
[----:B--2---:R-:W-:Y:S01]  /*f4f0*/  MOV R35, R17 ;  /* 0x0000001100237202 */ /* 0x004fe20000000f00 */
[----:B------:R-:W-:Y:S01]  /*f500*/  IMAD.MOV.U32 R3, RZ, RZ, R73 ;  /* 0x000000ffff037224 */ /* 0x000fe200078e0049 */
[----:B------:R-:W-:Y:S01]  /*f510*/  MOV R29, R5 ;  /* 0x00000005001d7202 */ /* 0x000fe20000000f00 */
[----:B------:R-:W-:-:S02]  /*f520*/  IMAD.MOV.U32 R46, RZ, RZ, R70 ;  /* 0x000000ffff2e7224 */ /* 0x000fc400078e0046 */
[----:B----4-:R-:W-:Y:S02]  /*f530*/  IMAD.MOV.U32 R44, RZ, RZ, R26 ;  /* 0x000000ffff2c7224 */ /* 0x010fe400078e001a */
        /* <DEDUP_REMOVED lines=9> */
[----:B-1----:R-:W-:Y:S02]  /*f5d0*/  IMAD.MOV.U32 R32, RZ, RZ, R14 ;  /* 0x000000ffff207224 */ /* 0x002fe400078e000e */
[----:B------:R-:W-:-:S02]  /*f5e0*/  IMAD.MOV.U32 R33, RZ, RZ, R15 ;  /* 0x000000ffff217224 */ /* 0x000fc400078e000f */
[----:B------:R-:W-:Y:S02]  /*f5f0*/  IMAD.MOV.U32 R30, RZ, RZ, R12 ;  /* 0x000000ffff1e7224 */ /* 0x000fe400078e000c */
[----:B------:R-:W-:Y:S01]  /*f600*/  IMAD.MOV.U32 R31, RZ, RZ, R13 ;  /* 0x000000ffff1f7224 */ /* 0x000fe200078e000d */
[----:B-----5:R-:W-:Y:S01]  /*f610*/  DSETP.GEU.AND P0, PT, R72, R6, PT ;  /* 0x000000064800722a */ /* 0x020fe20003f0e000 */
[----:B------:R-:W-:-:S13]  /*f620*/  IMAD.MOV.U32 R28, RZ, RZ, R4 ;  /* 0x000000ffff1c7224 */ /* 0x000fda00078e0004 */
[----:B------:R-:W-:Y:S05]  /*f630*/  @!P0 BRA `(.L_x_550) ;  /* 0x0000000000a48947 */ /* 0x000fea0003800000 */
[----:B------:R-:W0:Y:S01]  /*f640*/  LDS.64 R50, [R0+0x340] ;  /* 0x0003400000327984 */ /* 0x000e220000000a00 */
[----:B------:R-:W-:Y:S01]  /*f650*/  DSETP.GEU.AND P0, PT, R6, R72, PT ;  /* 0x000000480600722a */ /* 0x000fe20003f0e000 */
[----:B------:R-:W-:Y:S02]  /*f660*/  IMAD.MOV.U32 R2, RZ, RZ, R6 ;  /* 0x000000ffff027224 */ /* 0x000fe400078e0006 */
[----:B------:R2:W1:Y:S01]  /*f670*/  LDS.128 R28, [R0+0x2e0] ;  /* 0x0002e000001c7984 */ /* 0x0004620000000c00 */
[----:B------:R-:W-:-:S03]  /*f680*/  IMAD.MOV.U32 R3, RZ, RZ, R7 ;  /* 0x000000ffff037224 */ /* 0x000fc600078e0007 */
[----:B------:R2:W3:Y:S04]  /*f690*/  LDS.128 R32, [R0+0x2f0] ;  /* 0x0002f00000207984 */ /* 0x0004e80000000c00 */
[----:B------:R2:W4:Y:S04]  /*f6a0*/  LDS.128 R36, [R0+0x300] ;  /* 0x0003000000247984 */ /* 0x0005280000000c00 */
        /* <DEDUP_REMOVED lines=9> */
[----:B-1----:R-:W-:Y:S02]  /*f740*/  FSEL R28, R4, R28, !P0 ;  /* 0x0000001c041c7208 */ /* 0x002fe40004000000 */
        /* <DEDUP_REMOVED lines=24> */
.L_x_550:
[----:B------:R-:W-:Y:S05]  /*f8d0*/  BSYNC.RECONVERGENT B0 ;  /* 0x0000000000007941 */ /* 0x000fea0003800200 */
.L_x_520:
[----:B------:R-:W-:Y:S05]  /*f8e0*/  @P1 EXIT ;  /* 0x000000000000194d */ /* 0x000fea0003800000 */
[----:B-1----:R-:W3:Y:S01]  /*f8f0*/  LDC.64 R4, c[0x0][0x388] ;  /* 0x0000e200ff047b82 */ /* 0x002ee20000000a00 */
[----:B0-----:R-:W-:Y:S01]  /*f900*/  IMAD.MOV.U32 R51, RZ, RZ, R49 ;  /* 0x000000ffff337224 */ /* 0x001fe200078e0031 */
[----:B---3--:R-:W-:Y:S04]  /*f910*/  STG.E.64 desc[UR8][R4.64], R28 ;  /* 0x0000001c04007986 */ /* 0x008fe8000c101b08 */
[----:B------:R-:W-:Y:S04]  /*f920*/  STG.E.64 desc[UR8][R4.64+0x8], R30 ;  /* 0x0000081e04007986 */ /* 0x000fe8000c101b08 */
[----:B----4-:R-:W-:Y:S04]  /*f930*/  STG.E.64 desc[UR8][R4.64+0x10], R32 ;  /* 0x0000102004007986 */ /* 0x010fe8000c101b08 */
        /* <DEDUP_REMOVED lines=11> */
.L_x_617:
        /* <DEDUP_REMOVED lines=9> */
.L_x_1259:


//--------------------- .text._ZN6thrust24THRUST_300001_SM_1000_NS8cuda_cub4core6detail13_kernel_agentINS1_8__reduce10DrainAgentIlEEJN3cub18CUB_300001_SM_10009GridQueueIyEElEEEvDpT0_ --------------------------
	.section	.text._ZN6thrust24THRUST_300001_SM_1000_NS8cuda_cub4core6detail13_kernel_agentINS1_8__reduce10DrainAgentIlEEJN3cub18CUB_300001_SM_10009GridQueueIyEElEEEvDpT0_,"ax",@progbits
	.align	128
        .global         _ZN6thrust24THRUST_300001_SM_1000_NS8cuda_cub4core6detail13_kernel_agentINS1_8__reduce10DrainAgentIlEEJN3cub18CUB_300001_SM_10009GridQueueIyEElEEEvDpT0_
        .type           _ZN6thrust24THRUST_300001_SM_1000_NS8cuda_cub4core6detail13_kernel_agentINS1_8__reduce10DrainAgentIlEEJN3cub18CUB_300001_SM_10009GridQueueIyEElEEEvDpT0_,@function
        .size           _ZN6thrust24THRUST_300001_SM_1000_NS8cuda_cub4core6detail13_kernel_agentINS1_8__reduce10DrainAgentIlEEJN3cub18CUB_300001_SM_10009GridQueueIyEElEEEvDpT0_,(.L_x_1260 - _ZN6thrust24THRUST_300001_SM_1000_NS8cuda_cub4core6detail13_kernel_agentINS1_8__reduce10DrainAgentIlEEJN3cub18CUB_300001_SM_10009GridQueueIyEElEEEvDpT0_)
        .other          _ZN6thrust24THRUST_300001_SM_1000_NS8cuda_cub4core6detail13_kernel_agentINS1_8__reduce10DrainAgentIlEEJN3cub18CUB_300001_SM_10009GridQueueIyEElEEEvDpT0_,@"STO_CUDA_ENTRY STV_DEFAULT"
_ZN6thrust24THRUST_300001_SM_1000_NS8cuda_cub4core6detail13_kernel_agentINS1_8__reduce10DrainAgentIlEEJN3cub18CUB_300001_SM_10009GridQueueIyEElEEEvDpT0_:
.text._ZN6thrust24THRUST_300001_SM_1000_NS8cuda_cub4core6detail13_kernel_agentINS1_8__reduce10DrainAgentIlEEJN3cub18CUB_300001_SM_10009GridQueueIyEElEEEvDpT0_:
[----:B------:R-:W-:Y:S08]  /*0000*/  LDC R1, c[0x0][0x37c] ;  /* 0x0000df00ff017b82 */ /* 0x000ff00000000800 */
[----:B------:R-:W0:Y:S01]  /*0010*/  LDC.64 R2, c[0x0][0x380] ;  /* 0x0000e000ff027b82 */ /* 0x000e220000000a00 */
[----:B------:R-:W0:Y:S07]  /*0020*/  LDCU.64 UR4, c[0x0][0x358] ;  /* 0x00006b00ff0477ac */ /* 0x000e2e0008000a00 */
[----:B------:R-:W1:Y:S01]  /*0030*/  LDC.64 R4, c[0x0][0x388] ;  /* 0x0000e200ff047b82 */ /* 0x000e620000000a00 */
[----:B0-----:R-:W-:Y:S04]  /*0040*/  STG.E.64 desc[UR4][R2.64+0x8], RZ ;  /* 0x000008ff02007986 */ /* 0x001fe8000c101b04 */
[----:B-1----:R-:W-:Y:S01]  /*0050*/  STG.E.64 desc[UR4][R2.64], R4 ;  /* 0x0000000402007986 */ /* 0x002fe2000c101b04 */
[----:B------:R-:W-:Y:S05]  /*0060*/  EXIT ;  /* 0x000000000000794d */ /* 0x000fea0003800000 */
.L_x_618:
        /* <DEDUP_REMOVED lines=9> */
.L_x_1260:


//--------------------- .text._ZN6thrust24THRUST_300001_SM_1000_NS8cuda_cub4core6detail13_kernel_agentINS1_8__reduce11ReduceAgentINS0_12zip_iteratorIN4cuda3std3__45tupleIJP8DataNodeNS0_17counting_iteratorIlNS0_11use_defaultESF_SF_EEEEEEEPNSB_IJSC_lEEESJ_lNS1_9__extrema9arg_min_fISC_l12cmp_impurityEEEEJSI_SK_lN3cub18CUB_300001_SM_100013GridEvenShareIlEENSR_9GridQueueIyEESO_EEEvDpT0_ --------------------------
	.section	.text._ZN6thrust24THRUST_300001_SM_1000_NS8cuda_cub4core6detail13_kernel_agentINS1_8__reduce11ReduceAgentINS0_12zip_iteratorIN4cuda3std3__45tupleIJP8DataNodeNS0_17counting_iteratorIlNS0_11use_defaultESF_SF_EEEEEEEPNSB_IJSC_lEEESJ_lNS1_9__extrema9arg_min_fISC_l12cmp_impurityEEEEJSI_SK_lN3cub18CUB_300001_SM_100013GridEvenShareIlEENSR_9GridQueueIyEESO_EEEvDpT0_,"ax",@progbits
	.align	128
        .global         _ZN6thrust24THRUST_300001_SM_1000_NS8cuda_cub4core6detail13_kernel_agentINS1_8__reduce11ReduceAgentINS0_12zip_iteratorIN4cuda3std3__45tupleIJP8DataNodeNS0_17counting_iteratorIlNS0_11use_defaultESF_SF_EEEEEEEPNSB_IJSC_lEEESJ_lNS1_9__extrema9arg_min_fISC_l12cmp_impurityEEEEJSI_SK_lN3cub18CUB_300001_SM_100013GridEvenShareIlEENSR_9GridQueueIyEESO_EEEvDpT0_
        .type           _ZN6thrust24THRUST_300001_SM_1000_NS8cuda_cub4core6detail13_kernel_agentINS1_8__reduce11ReduceAgentINS0_12zip_iteratorIN4cuda3std3__45tupleIJP8DataNodeNS0_17counting_iteratorIlNS0_11use_defaultESF_SF_EEEEEEEPNSB_IJSC_lEEESJ_lNS1_9__extrema9arg_min_fISC_l12cmp_impurityEEEEJSI_SK_lN3cub18CUB_300001_SM_100013GridEvenShareIlEENSR_9GridQueueIyEESO_EEEvDpT0_,@function
        .size           _ZN6thrust24THRUST_300001_SM_1000_NS8cuda_cub4core6detail13_kernel_agentINS1_8__reduce11ReduceAgentINS0_12zip_iteratorIN4cuda3std3__45tupleIJP8DataNodeNS0_17counting_iteratorIlNS0_11use_defaultESF_SF_EEEEEEEPNSB_IJSC_lEEESJ_lNS1_9__extrema9arg_min_fISC_l12cmp_impurityEEEEJSI_SK_lN3cub18CUB_300001_SM_100013GridEvenShareIlEENSR_9GridQueueIyEESO_EEEvDpT0_,(.L_x_1261 - _ZN6thrust24THRUST_300001_SM_1000_NS8cuda_cub4core6detail13_kernel_agentINS1_8__reduce11ReduceAgentINS0_12zip_iteratorIN4cuda3std3__45tupleIJP8DataNodeNS0_17counting_iteratorIlNS0_11use_defaultESF_SF_EEEEEEEPNSB_IJSC_lEEESJ_lNS1_9__extrema9arg_min_fISC_l12cmp_impurityEEEEJSI_SK_lN3cub18CUB_300001_SM_100013GridEvenShareIlEENSR_9GridQueueIyEESO_EEEvDpT0_)
        .other          _ZN6thrust24THRUST_300001_SM_1000_NS8cuda_cub4core6detail13_kernel_agentINS1_8__reduce11ReduceAgentINS0_12zip_iteratorIN4cuda3std3__45tupleIJP8DataNodeNS0_17counting_iteratorIlNS0_11use_defaultESF_SF_EEEEEEEPNSB_IJSC_lEEESJ_lNS1_9__extrema9arg_min_fISC_l12cmp_impurityEEEEJSI_SK_lN3cub18CUB_300001_SM_100013GridEvenShareIlEENSR_9GridQueueIyEESO_EEEvDpT0_,@"STO_CUDA_ENTRY STV_DEFAULT"
_ZN6thrust24THRUST_300001_SM_1000_NS8cuda_cub4core6detail13_kernel_agentINS1_8__reduce11ReduceAgentINS0_12zip_iteratorIN4cuda3std3__45tupleIJP8DataNodeNS0_17counting_iteratorIlNS0_11use_defaultESF_SF_EEEEEEEPNSB_IJSC_lEEESJ_lNS1_9__extrema9arg_min_fISC_l12cmp_impurityEEEEJSI_SK_lN3cub18CUB_300001_SM_100013GridEvenShareIlEENSR_9GridQueueIyEESO_EEEvDpT0_:
.text._ZN6thrust24THRUST_300001_SM_1000_NS8cuda_cub4core6detail13_kernel_agentINS1_8__reduce11ReduceAgentINS0_12zip_iteratorIN4cuda3std3__45tupleIJP8DataNodeNS0_17counting_iteratorIlNS0_11use_defaultESF_SF_EEEEEEEPNSB_IJSC_lEEESJ_lNS1_9__extrema9arg_min_fISC_l12cmp_impurityEEEEJSI_SK_lN3cub18CUB_300001_SM_100013GridEvenShareIlEENSR_9GridQueueIyEESO_EEEvDpT0_:
[----:B------:R-:W-:Y:S08]  /*0000*/  LDC R1, c[0x0][0x37c] ;  /* 0x0000df00ff017b82 */ /* 0x000ff00000000800 */
[----:B------:R-:W0:Y:S01]  /*0010*/  S2UR UR14, SR_CTAID.X ;  /* 0x00000000000e79c3 */ /* 0x000e220000002500 */
[----:B------:R-:W1:Y:S01]  /*0020*/  LDCU.64 UR8, c[0x0][0x398] ;  /* 0x00007300ff0877ac */ /* 0x000e620008000a00 */
[----:B------:R-:W-:Y:S01]  /*0030*/  BSSY.RECONVERGENT B0, `(.L_x_619) ;  /* 0x0001348000007945 */ /* 0x000fe20003800200 */
[----:B------:R-:W2:Y:S01]  /*0040*/  LDCU UR6, c[0x0][0x370] ;  /* 0x00006e00ff0677ac */ /* 0x000ea20008000800 */
[----:B------:R-:W3:Y:S01]  /*0050*/  LDCU.64 UR12, c[0x0][0x358] ;  /* 0x00006b00ff0c77ac */ /* 0x000ee20008000a00 */
[----:B--2---:R-:W-:-:S02]  /*0060*/  USHF.L.U32 UR6, UR6, 0x8, URZ ;  /* 0x0000000806067899 */ /* 0x004fc400080006ff */
[----:B0-----:R-:W-:-:S04]  /*0070*/  USHF.L.U32 UR4, UR14, 0x8, URZ ;  /* 0x000000080e047899 */ /* 0x001fc800080006ff */
[----:B------:R-:W-:-:S04]  /*0080*/  UIADD3 UR5, UP0, UPT, UR4, 0x100, URZ ;  /* 0x0000010004057890 */ /* 0x000fc8000ff1e0ff */
[----:B------:R-:W-:Y:S02]  /*0090*/  UIADD3.X UR7, UPT, UPT, URZ, URZ, URZ, UP0, !UPT ;  /* 0x000000ffff077290 */ /* 0x000fe400087fe4ff */
[----:B-1----:R-:W-:-:S04]  /*00a0*/  UISETP.GT.U32.AND UP0, UPT, UR5, UR8, UPT ;  /* 0x000000080500728c */ /* 0x002fc8000bf04070 */
[----:B------:R-:W-:-:S09]  /*00b0*/  UISETP.GT.AND.EX UP0, UPT, UR7, UR9, UPT, UP0 ;  /* 0x000000090700728c */ /* 0x000fd2000bf04300 */
[----:B---3--:R-:W-:Y:S05]  /*00c0*/  BRA.U !UP0, `(.L_x_620) ;  /* 0x000000c108307547 */ /* 0x008fea000b800000 */
[----:B------:R-:W0:Y:S01]  /*00d0*/  S2R R0, SR_TID.X ;  /* 0x0000000000007919 */ /* 0x000e220000002100 */
[----:B------:R-:W-:Y:S01]  /*00e0*/  UIADD3 UR5, UPT, UPT, -UR4, UR8, URZ ;  /* 0x0000000804057290 */ /* 0x000fe2000fffe1ff */
[----:B------:R-:W-:Y:S01]  /*00f0*/  BSSY.RECONVERGENT B1, `(.L_x_621) ;  /* 0x0000028000017945 */ /* 0x000fe20003800200 */
[----:B------:R-:W1:Y:S01]  /*0100*/  LDCU.64 UR16, c[0x0][0x388] ;  /* 0x00007100ff1077ac */ /* 0x000e620008000a00 */
[----:B------:R-:W-:Y:S01]  /*0110*/  IMAD.MOV.U32 R26, RZ, RZ, RZ ;  /* 0x000000ffff1a7224 */ /* 0x000fe200078e00ff */
        /* <DEDUP_REMOVED lines=10> */
[----:B------:R-:W-:Y:S02]  /*01c0*/  CS2R R22, SRZ ;  /* 0x0000000000167805 */ /* 0x000fe4000001ff00 */
[----:B------:R-:W-:Y:S02]  /*01d0*/  CS2R R20, SRZ ;  /* 0x0000000000147805 */ /* 0x000fe4000001ff00 */
[----:B0-----:R-:W-:Y:S01]  /*01e0*/  ISETP.GE.AND P0, PT, R0, UR5, PT ;  /* 0x0000000500007c0c */ /* 0x001fe2000bf06270 */
[----:B------:R-:W-:-:S12]  /*01f0*/  IMAD.MOV.U32 R27, RZ, RZ, R0 ;  /* 0x000000ffff1b7224 */ /* 0x000fd800078e0000 */
[----:B-1----:R-:W-:Y:S05]  /*0200*/  @P0 BRA `(.L_x_622) ;  /* 0x0000000000580947 */ /* 0x002fea0003800000 */
[----:B------:R-:W0:Y:S01]  /*0210*/  LDC.64 R28, c[0x0][0x380] ;  /* 0x0000e000ff1c7b82 */ /* 0x000e220000000a00 */
[----:B------:R-:W-:Y:S01]  /*0220*/  IADD3 R25, P0, PT, R0, UR4, RZ ;  /* 0x0000000400197c10 */ /* 0x000fe2000ff1e0ff */
[----:B------:R-:W1:Y:S04]  /*0230*/  LDCU.64 UR10, c[0x0][0x388] ;  /* 0x00007100ff0a77ac */ /* 0x000e680008000a00 */
[----:B------:R-:W-:-:S04]  /*0240*/  IMAD.X R24, RZ, RZ, RZ, P0 ;  /* 0x000000ffff187224 */ /* 0x000fc800000e06ff */
[----:B------:R-:W-:Y:S02]  /*0250*/  IMAD R3, R24, 0x60, RZ ;  /* 0x0000006018037824 */ /* 0x000fe400078e02ff */
[----:B0-----:R-:W-:-:S04]  /*0260*/  IMAD.WIDE.U32 R28, R25, 0x60, R28 ;  /* 0x00000060191c7825 */ /* 0x001fc800078e001c */
        /* <DEDUP_REMOVED lines=13> */
[----:B-1----:R-:W-:Y:S01]  /*0340*/  IADD3 R25, P0, PT, R25, UR10, RZ ;  /* 0x0000000a19197c10 */ /* 0x002fe2000ff1e0ff */
[----:B------:R-:W-:-:S03]  /*0350*/  VIADD R27, R0, 0x100 ;  /* 0x00000100001b7836 */ /* 0x000fc60000000000 */
[----:B------:R-:W-:-:S09]  /*0360*/  IADD3.X R24, PT, PT, R24, UR11, RZ, P0, !PT ;  /* 0x0000000b18187c10 */ /* 0x000fd200087fe4ff */
.L_x_622:
[----:B------:R-:W-:Y:S05]  /*0370*/  BSYNC.RECONVERGENT B1 ;  /* 0x0000000000017941 */ /* 0x000fea0003800200 */
.L_x_621:
[----:B------:R-:W-:Y:S01]  /*0380*/  ISETP.GE.AND P0, PT, R27, UR5, PT ;  /* 0x000000051b007c0c */ /* 0x000fe2000bf06270 */
[----:B------:R-:W-:-:S12]  /*0390*/  BSSY.RECONVERGENT B1, `(.L_x_623) ;  /* 0x00001cb000017945 */ /* 0x000fd80003800200 */
[----:B------:R-:W-:Y:S05]  /*03a0*/  @P0 BRA `(.L_x_624) ;  /* 0x0000001c00240947 */ /* 0x000fea0003800000 */
[----:B0-----:R-:W-:Y:S01]  /*03b0*/  LOP3.LUT R28, RZ, R27, RZ, 0x33, !PT ;  /* 0x0000001bff1c7212 */ /* 0x001fe200078e33ff */
[----:B------:R-:W-:Y:S01]  /*03c0*/  BSSY.RECONVERGENT B2, `(.L_x_625) ;  /* 0x000007c000027945 */ /* 0x000fe20003800200 */
[----:B------:R-:W-:-:S04]  /*03d0*/  MOV R29, UR8 ;  /* 0x00000008001d7c02 */ /* 0x000fc80008000f00 */
[----:B------:R-:W-:-:S04]  /*03e0*/  IADD3 R58, PT, PT, R29, -UR4, R28 ;  /* 0x800000041d3a7c10 */ /* 0x000fc8000fffe01c */
[----:B------:R-:W-:-:S04]  /*03f0*/  LOP3.LUT R28, R58, 0x300, RZ, 0xc0, !PT ;  /* 0x000003003a1c7812 */ /* 0x000fc800078ec0ff */
[----:B------:R-:W-:-:S13]  /*0400*/  ISETP.NE.AND P0, PT, R28, 0x300, PT ;  /* 0x000003001c00780c */ /* 0x000fda0003f05270 */
[----:B------:R-:W-:Y:S05]  /*0410*/  @!P0 BRA `(.L_x_626) ;  /* 0x0000000400d88947 */ /* 0x000fea0003800000 */
[----:B------:R-:W0:Y:S01]  /*0420*/  LDC.64 R28, c[0x0][0x380] ;  /* 0x0000e000ff1c7b82 */ /* 0x000e220000000a00 */
[----:B------:R-:W1:Y:S01]  /*0430*/  LDCU.64 UR10, c[0x0][0x388] ;  /* 0x00007100ff0a77ac */ /* 0x000e620008000a00 */
[----:B------:R-:W-:Y:S02]  /*0440*/  IADD3 R99, P0, PT, R27, UR4, RZ ;  /* 0x000000041b637c10 */ /* 0x000fe4000ff1e0ff */
[----:B------:R-:W-:-:S03]  /*0450*/  LEA.HI R30, R58, 0x1, RZ, 0x18 ;  /* 0x000000013a1e7811 */ /* 0x000fc600078fc0ff */
[----:B------:R-:W-:Y:S01]  /*0460*/  IMAD.X R101, RZ, RZ, RZ, P0 ;  /* 0x000000ffff657224 */ /* 0x000fe200000e06ff */
[----:B------:R-:W-:-:S03]  /*0470*/  LOP3.LUT R30, R30, 0x3, RZ, 0xc0, !PT ;  /* 0x000000031e1e7812 */ /* 0x000fc600078ec0ff */
[----:B------:R-:W-:Y:S02]  /*0480*/  IMAD R31, R101, 0x60, RZ ;  /* 0x00000060651f7824 */ /* 0x000fe400078e02ff */
[----:B------:R-:W-:Y:S02]  /*0490*/  IMAD.MOV R52, RZ, RZ, -R30 ;  /* 0x000000ffff347224 */ /* 0x000fe400078e0a1e */
[C---:B0-----:R-:W-:Y:S01]  /*04a0*/  IMAD.WIDE.U32 R28, R99.reuse, 0x60, R28 ;  /* 0x00000060631c7825 */ /* 0x041fe200078e001c */
[----:B-1----:R-:W-:Y:S02]  /*04b0*/  IADD3 R99, P0, PT, R99, UR10, RZ ;  /* 0x0000000a63637c10 */ /* 0x002fe4000ff1e0ff */
[----:B------:R-:W-:Y:S02]  /*04c0*/  IADD3 R28, P1, PT, R28, 0x30, RZ ;  /* 0x000000301c1c7810 */ /* 0x000fe40007f3e0ff */
[----:B------:R-:W-:-:S03]  /*04d0*/  IADD3.X R101, PT, PT, R101, UR11, RZ, P0, !PT ;  /* 0x0000000b65657c10 */ /* 0x000fc600087fe4ff */
[----:B------:R-:W-:-:S08]  /*04e0*/  IMAD.X R29, R29, 0x1, R31, P1 ;  /* 0x000000011d1d7824 */ /* 0x000fd000008e061f */
.L_x_629:
[----:B------:R-:W2:Y:S01]  /*04f0*/  LDG.E.64 R50, desc[UR12][R28.64+0x28] ;  /* 0x0000280c1c327981 */ /* 0x000ea2000c1e1b00 */
[----:B------:R-:W-:Y:S01]  /*0500*/  VIADD R52, R52, 0x1 ;  /* 0x0000000134347836 */ /* 0x000fe20000000000 */
[----:B------:R-:W-:Y:S04]  /*0510*/  BSSY.RECONVERGENT B3, `(.L_x_627) ;  /* 0x0000060000037945 */ /* 0x000fe80003800200 */
[----:B------:R-:W-:Y:S01]  /*0520*/  ISETP.NE.AND P1, PT, R52, RZ, PT ;  /* 0x000000ff3400720c */ /* 0x000fe20003f25270 */
[----:B--2--5:R-:W-:-:S14]  /*0530*/  DSETP.GEU.AND P0, PT, R18, R50, PT ;  /* 0x000000321200722a */ /* 0x024fdc0003f0e000 */
[----:B------:R-:W-:Y:S05]  /*0540*/  @!P0 BRA `(.L_x_628) ;  /* 0x0000000400708947 */ /* 0x000fea0003800000 */
[----:B------:R-:W2:Y:S04]  /*0550*/  LDG.E R60, desc[UR12][R28.64+0x20] ;  /* 0x0000200c1c3c7981 */ /* 0x000ea8000c1e1900 */
        /* <DEDUP_REMOVED lines=9> */
[----:B------:R-:W5:Y:S01]  /*05f0*/  LDG.E.64 R48, desc[UR12][R28.64+0x18] ;  /* 0x0000180c1c307981 */ /* 0x000f62000c1e1b00 */
[----:B------:R-:W-:Y:S01]  /*0600*/  DSETP.GEU.AND P0, PT, R50, R18, PT ;  /* 0x000000123200722a */ /* 0x000fe20003f0e000 */
        /* <DEDUP_REMOVED lines=29> */
[----:B--2---:R-:W-:Y:S02]  /*07e0*/  IMAD.MOV.U32 R26, RZ, RZ, R60 ;  /* 0x000000ffff1a7224 */ /* 0x004fe400078e003c */
[----:B---3--:R-:W-:Y:S01]  /*07f0*/  IMAD.MOV.U32 R20, RZ, RZ, R30 ;  /* 0x000000ffff147224 */ /* 0x008fe200078e001e */
[----:B------:R-:W-:Y:S01]  /*0800*/  MOV R21, R31 ;  /* 0x0000001f00157202 */ /* 0x000fe20000000f00 */
[----:B----4-:R-:W-:Y:S02]  /*0810*/  IMAD.MOV.U32 R22, RZ, RZ, R32 ;  /* 0x000000ffff167224 */ /* 0x010fe400078e0020 */
[----:B------:R-:W-:Y:S02]  /*0820*/  IMAD.MOV.U32 R23, RZ, RZ, R33 ;  /* 0x000000ffff177224 */ /* 0x000fe400078e0021 */
[----:B-----5:R-:W-:-:S02]  /*0830*/  IMAD.MOV.U32 R2, RZ, RZ, R34 ;  /* 0x000000ffff027224 */ /* 0x020fc400078e0022 */
        /* <DEDUP_REMOVED lines=14> */
[----:B------:R-:W-:Y:S01]  /*0920*/  MOV R17, R49 ;  /* 0x0000003100117202 */ /* 0x000fe20000000f00 */
        /* <DEDUP_REMOVED lines=30> */
.L_x_628:
[----:B------:R-:W-:Y:S05]  /*0b10*/  BSYNC.RECONVERGENT B3 ;  /* 0x0000000000037941 */ /* 0x000fea0003800200 */
.L_x_627:
[----:B------:R-:W-:Y:S01]  /*0b20*/  IADD3 R28, P2, PT, R28, 0x6000, RZ ;  /* 0x000060001c1c7810 */ /* 0x000fe20007f5e0ff */
[----:B------:R-:W-:Y:S01]  /*0b30*/  VIADD R27, R27, 0x100 ;  /* 0x000001001b1b7836 */ /* 0x000fe20000000000 */
[----:B------:R-:W-:-:S03]  /*0b40*/  IADD3 R99, P0, PT, R99, 0x100, RZ ;  /* 0x0000010063637810 */ /* 0x000fc60007f1e0ff */
[----:B------:R-:W-:Y:S02]  /*0b50*/  IMAD.X R29, RZ, RZ, R29, P2 ;  /* 0x000000ffff1d7224 */ /* 0x000fe400010e061d */
[----:B------:R-:W-:Y:S01]  /*0b60*/  IMAD.X R101, RZ, RZ, R101, P0 ;  /* 0x000000ffff657224 */ /* 0x000fe200000e0665 */
[----:B------:R-:W-:Y:S07]  /*0b70*/  @P1 BRA `(.L_x_629) ;  /* 0xfffffff8005c1947 */ /* 0x000fee000383ffff */
.L_x_626:
[----:B------:R-:W-:Y:S05]  /*0b80*/  BSYNC.RECONVERGENT B2 ;  /* 0x0000000000027941 */ /* 0x000fea0003800200 */
.L_x_625:
[----:B------:R-:W-:-:S13]  /*0b90*/  ISETP.GE.U32.AND P0, PT, R58, 0x300, PT ;  /* 0x000003003a00780c */ /* 0x000fda0003f06070 */
[----:B------:R-:W-:Y:S05]  /*0ba0*/  @!P0 BRA `(.L_x_624) ;  /* 0x0000001400248947 */ /* 0x000fea0003800000 */
[----:B------:R-:W-:-:S07]  /*0bb0*/  VIADD R27, R27, 0x200 ;  /* 0x000002001b1b7836 */ /* 0x000fce0000000000 */
.L_x_638:
[----:B------:R-:W0:Y:S01]  /*0bc0*/  LDC.64 R28, c[0x0][0x380] ;  /* 0x0000e000ff1c7b82 */ /* 0x000e220000000a00 */
[----:B------:R-:W-:-:S05]  /*0bd0*/  VIADD R55, R27, 0xfffffe00 ;  /* 0xfffffe001b377836 */ /* 0x000fca0000000000 */
[----:B------:R-:W-:Y:S02]  /*0be0*/  IADD3 R31, P0, PT, R55, UR4, RZ ;  /* 0x00000004371f7c10 */ /* 0x000fe4000ff1e0ff */
[----:B------:R-:W-:-:S04]  /*0bf0*/  SHF.R.S32.HI R58, RZ, 0x1f, R55 ;  /* 0x0000001fff3a7819 */ /* 0x000fc80000011437 */
[----:B------:R-:W-:Y:S01]  /*0c00*/  IADD3.X R30, PT, PT, RZ, R58, RZ, P0, !PT ;  /* 0x0000003aff1e7210 */ /* 0x000fe200007fe4ff */
[----:B0-----:R-:W-:-:S04]  /*0c10*/  IMAD.WIDE.U32 R28, R31, 0x60, R28 ;  /* 0x000000601f1c7825 */ /* 0x001fc800078e001c */
[----:B------:R-:W-:-:S04]  /*0c20*/  IMAD R31, R30, 0x60, RZ ;  /* 0x000000601e1f7824 */ /* 0x000fc800078e02ff */
[----:B------:R-:W-:-:S05]  /*0c30*/  IMAD.IADD R29, R29, 0x1, R31 ;  /* 0x000000011d1d7824 */ /* 0x000fca00078e021f */
[----:B------:R-:W2:Y:S01]  /*0c40*/  LDG.E.64 R56, desc[UR12][R28.64+0x58] ;  /* 0x0000580c1c387981 */ /* 0x000ea2000c1e1b00 */
        /* <DEDUP_REMOVED lines=38> */
[----:B------:R0:W5:Y:S01]  /*0eb0*/  LDG.E R54, desc[UR12][R28.64+0x50] ;  /* 0x0000500c1c367981 */ /* 0x000162000c1e1900 */
[----:B------:R-:W-:Y:S01]  /*0ec0*/  DSETP.GEU.AND P0, PT, R56, R18, PT ;  /* 0x000000123800722a */ /* 0x000fe20003f0e000 */
[----:B------:R-:W-:-:S02]  /*0ed0*/  IMAD.U32 R52, RZ, RZ, UR16 ;  /* 0x00000010ff347e24 */ /* 0x000fc4000f8e00ff */
[----:B------:R-:W-:Y:S02]  /*0ee0*/  IMAD.MOV.U32 R30, RZ, RZ, R56 ;  /* 0x000000ffff1e7224 */ /* 0x000fe400078e0038 */
[----:B------:R-:W-:Y:S01]  /*0ef0*/  IMAD.MOV.U32 R31, RZ, RZ, R57 ;  /* 0x000000ffff1f7224 */ /* 0x000fe200078e0039 */
[----:B------:R-:W-:-:S04]  /*0f00*/  IADD3 R52, P1, P2, R55, UR4, R52 ;  /* 0x0000000437347c10 */ /* 0x000fc8000fa3e034 */
[----:B------:R-:W-:-:S04]  /*0f10*/  IADD3.X R53, PT, PT, R58, UR17, RZ, P1, P2 ;  /* 0x000000113a357c10 */ /* 0x000fc80008fe44ff */
[----:B0-----:R-:W-:Y:S05]  /*0f20*/  @!P0 BRA `(.L_x_631) ;  /* 0x0000000000748947 */ /* 0x001fea0003800000 */
        /* <DEDUP_REMOVED lines=29> */
.L_x_631:
[----:B------:R-:W-:Y:S05]  /*1100*/  BSYNC.RECONVERGENT B2 ;  /* 0x0000000000027941 */ /* 0x000fea0003800200 */
.L_x_630:
[----:B------:R-:W2:Y:S01]  /*1110*/  LDG.E.64 R56, desc[UR12][R28.64+0x6058] ;  /* 0x0060580c1c387981 */ /* 0x000ea2000c1e1b00 */
        /* <DEDUP_REMOVED lines=28> */
[----:B------:R-:W2:Y:S04]  /*12e0*/  LDG.E R55, desc[UR12][R28.64+0x6050] ;  /* 0x0060500c1c377981 */ /* 0x000ea8000c1e1900 */
        /* <DEDUP_REMOVED lines=10> */
[----:B------:R-:W-:Y:S01]  /*1390*/  DSETP.GEU.AND P0, PT, R56, R30, PT ;  /* 0x0000001e3800722a */ /* 0x000fe20003f0e000 */
[----:B------:R-:W-:-:S02]  /*13a0*/  VIADD R24, R27, 0xffffff00 ;  /* 0xffffff001b187836 */ /* 0x000fc40000000000 */
[----:B------:R-:W-:-:S05]  /*13b0*/  IMAD.U32 R25, RZ, RZ, UR16 ;  /* 0x00000010ff197e24 */ /* 0x000fca000f8e00ff */
[----:B------:R-:W-:Y:S02]  /*13c0*/  IADD3 R26, P1, P2, R24, UR4, R25 ;  /* 0x00000004181a7c10 */ /* 0x000fe4000fa3e019 */
[----:B------:R-:W-:Y:S01]  /*13d0*/  SHF.R.S32.HI R24, RZ, 0x1f, R24 ;  /* 0x0000001fff187819 */ /* 0x000fe20000011418 */
[----:B------:R-:W-:Y:S02]  /*13e0*/  IMAD.MOV.U32 R2, RZ, RZ, R56 ;  /* 0x000000ffff027224 */ /* 0x000fe400078e0038 */
[----:B------:R-:W-:Y:S01]  /*13f0*/  IMAD.MOV.U32 R3, RZ, RZ, R57 ;  /* 0x000000ffff037224 */ /* 0x000fe200078e0039 */
[----:B------:R-:W-:Y:S01]  /*1400*/  IADD3.X R25, PT, PT, R24, UR17, RZ, P1, P2 ;  /* 0x0000001118197c10 */ /* 0x000fe20008fe44ff */
[----:B--2---:R-:W-:Y:S01]  /*1410*/  IMAD.MOV.U32 R24, RZ, RZ, R55 ;  /* 0x000000ffff187224 */ /* 0x004fe200078e0037 */
[----:B0-----:R-:W-:Y:S06]  /*1420*/  @!P0 BRA `(.L_x_633) ;  /* 0x0000000000748947 */ /* 0x001fec0003800000 */
        /* <DEDUP_REMOVED lines=29> */
.L_x_633:
[----:B------:R-:W-:Y:S05]  /*1600*/  BSYNC.RECONVERGENT B2 ;  /* 0x0000000000027941 */ /* 0x000fea0003800200 */
.L_x_632:
        /* <DEDUP_REMOVED lines=41> */
[----:B------:R-:W-:Y:S01]  /*18a0*/  IMAD.U32 R54, RZ, RZ, UR16 ;  /* 0x00000010ff367e24 */ /* 0x000fe2000f8e00ff */
[----:B------:R-:W-:Y:S01]  /*18b0*/  SHF.R.S32.HI R53, RZ, 0x1f, R27 ;  /* 0x0000001fff357819 */ /* 0x000fe2000001141b */
[----:B------:R-:W-:-:S02]  /*18c0*/  IMAD.MOV.U32 R30, RZ, RZ, R56 ;  /* 0x000000ffff1e7224 */ /* 0x000fc400078e0038 */
        /* <DEDUP_REMOVED lines=33> */
.L_x_635:
[----:B------:R-:W-:Y:S05]  /*1ae0*/  BSYNC.RECONVERGENT B2 ;  /* 0x0000000000027941 */ /* 0x000fea0003800200 */
.L_x_634:
[----:B------:R-:W2:Y:S01]  /*1af0*/  LDG.E.64 R56, desc[UR12][R28.64+0x12058] ;  /* 0x0120580c1c387981 */ /* 0x000ea2000c1e1b00 */
[----:B------:R-:W-:Y:S01]  /*1b00*/  VIADD R2, R27, 0x100 ;  /* 0x000001001b027836 */ /* 0x000fe20000000000 */
[----:B------:R-:W-:Y:S01]  /*1b10*/  BSSY.RECONVERGENT B2, `(.L_x_636) ;  /* 0x000004e000027945 */ /* 0x000fe20003800200 */
[----:B------:R-:W-:Y:S01]  /*1b20*/  IMAD.U32 R55, RZ, RZ, UR16 ;  /* 0x00000010ff377e24 */ /* 0x000fe2000f8e00ff */
[----:B------:R-:W-:Y:S01]  /*1b30*/  MOV R25, R54 ;  /* 0x0000003600197202 */ /* 0x000fe20000000f00 */
[----:B------:R-:W-:Y:S01]  /*1b40*/  IMAD.MOV.U32 R24, RZ, RZ, R53 ;  /* 0x000000ffff187224 */ /* 0x000fe200078e0035 */
[----:B-----5:R-:W-:Y:S01]  /*1b50*/  MOV R17, R51 ;  /* 0x0000003300117202 */ /* 0x020fe20000000f00 */
[----:B------:R-:W-:Y:S01]  /*1b60*/  IMAD.MOV.U32 R26, RZ, RZ, R52 ;  /* 0x000000ffff1a7224 */ /* 0x000fe200078e0034 */
[----:B------:R-:W-:Y:S01]  /*1b70*/  IADD3 R55, P0, P1, R2, UR4, R55 ;  /* 0x0000000402377c10 */ /* 0x000fe2000f91e037 */
[----:B------:R-:W-:Y:S01]  /*1b80*/  IMAD.MOV.U32 R18, RZ, RZ, R30 ;  /* 0x000000ffff127224 */ /* 0x000fe200078e001e */
[----:B------:R-:W-:Y:S01]  /*1b90*/  SHF.R.S32.HI R2, RZ, 0x1f, R2 ;  /* 0x0000001fff027819 */ /* 0x000fe20000011402 */
[----:B------:R-:W-:Y:S01]  /*1ba0*/  IMAD.MOV.U32 R19, RZ, RZ, R31 ;  /* 0x000000ffff137224 */ /* 0x000fe200078e001f */
[----:B------:R-:W-:Y:S01]  /*1bb0*/  MOV R11, R45 ;  /* 0x0000002d000b7202 */ /* 0x000fe20000000f00 */
[----:B------:R-:W-:Y:S01]  /*1bc0*/  IMAD.MOV.U32 R16, RZ, RZ, R50 ;  /* 0x000000ffff107224 */ /* 0x000fe200078e0032 */
[----:B------:R-:W-:Y:S01]  /*1bd0*/  IADD3.X R58, PT, PT, R2, UR17, RZ, P0, P1 ;  /* 0x00000011023a7c10 */ /* 0x000fe200087e24ff */
        /* <DEDUP_REMOVED lines=28> */
[----:B------:R0:W5:Y:S04]  /*1da0*/  LDG.E R26, desc[UR12][R28.64+0x12050] ;  /* 0x0120500c1c1a7981 */ /* 0x000168000c1e1900 */
[----:B------:R0:W5:Y:S01]  /*1db0*/  LDG.E.64 R16, desc[UR12][R28.64+0x12048] ;  /* 0x0120480c1c107981 */ /* 0x000162000c1e1b00 */
[----:B------:R-:W-:Y:S01]  /*1dc0*/  DSETP.GEU.AND P0, PT, R56, R30, PT ;  /* 0x0000001e3800722a */ /* 0x000fe20003f0e000 */
[----:B------:R-:W-:-:S02]  /*1dd0*/  IMAD.MOV.U32 R25, RZ, RZ, R55 ;  /* 0x000000ffff197224 */ /* 0x000fc400078e0037 */
[----:B------:R-:W-:Y:S02]  /*1de0*/  IMAD.MOV.U32 R24, RZ, RZ, R58 ;  /* 0x000000ffff187224 */ /* 0x000fe400078e003a */
[----:B------:R-:W-:Y:S02]  /*1df0*/  IMAD.MOV.U32 R18, RZ, RZ, R56 ;  /* 0x000000ffff127224 */ /* 0x000fe400078e0038 */
[----:B------:R-:W-:-:S07]  /*1e00*/  IMAD.MOV.U32 R19, RZ, RZ, R57 ;  /* 0x000000ffff137224 */ /* 0x000fce00078e0039 */
        /* <DEDUP_REMOVED lines=30> */
.L_x_637:
[----:B------:R-:W-:Y:S05]  /*1ff0*/  BSYNC.RECONVERGENT B2 ;  /* 0x0000000000027941 */ /* 0x000fea0003800200 */
.L_x_636:
[C---:B------:R-:W-:Y:S01]  /*2000*/  VIADD R28, R27.reuse, 0x200 ;  /* 0x000002001b1c7836 */ /* 0x040fe20000000000 */
[----:B------:R-:W-:-:S04]  /*2010*/  IADD3 R27, PT, PT, R27, 0x400, RZ ;  /* 0x000004001b1b7810 */ /* 0x000fc80007ffe0ff */
[----:B------:R-:W-:-:S13]  /*2020*/  ISETP.GE.AND P0, PT, R28, UR5, PT ;  /* 0x000000051c007c0c */ /* 0x000fda000bf06270 */
[----:B------:R-:W-:Y:S05]  /*2030*/  @!P0 BRA `(.L_x_638) ;  /* 0xffffffe800e08947 */ /* 0x000fea000383ffff */
.L_x_624:
[----:B------:R-:W-:Y:S05]  /*2040*/  BSYNC.RECONVERGENT B1 ;  /* 0x0000000000017941 */ /* 0x000fea0003800200 */
.L_x_623:
[----:B------:R-:W-:-:S09]  /*2050*/  UISETP.GE.AND UP0, UPT, UR5, 0x100, UPT ;  /* 0x000001000500788c */ /* 0x000fd2000bf06270 */
[----:B------:R-:W-:Y:S05]  /*2060*/  BRA.U !UP0, `(.L_x_639) ;  /* 0x0000004908787547 */ /* 0x000fea000b800000 */
[----:B------:R-:W1:Y:S01]  /*2070*/  S2R R27, SR_LANEID ;  /* 0x00000000001b7919 */ /* 0x000e620000000000 */
[----:B------:R-:W-:Y:S01]  /*2080*/  BSSY.RECONVERGENT B1, `(.L_x_640) ;  /* 0x000006e000017945 */ /* 0x000fe20003800200 */
[----:B------:R-:W-:Y:S01]  /*2090*/  IMAD.MOV.U32 R52, RZ, RZ, R25 ;  /* 0x000000ffff347224 */ /* 0x000fe200078e0019 */
[----:B-----5:R-:W-:Y:S01]  /*20a0*/  MOV R30, R16 ;  /* 0x00000010001e7202 */ /* 0x020fe20000000f00 */
[----:B------:R-:W-:Y:S01]  /*20b0*/  SHFL.DOWN PT, R54, R18, 0x1, 0x1f ;  /* 0x08201f0012367f89 */ /* 0x000fe200000e0000 */
[----:B------:R-:W-:Y:S01]  /*20c0*/  IMAD.MOV.U32 R51, RZ, RZ, R24 ;  /* 0x000000ffff337224 */ /* 0x000fe200078e0018 */
[----:B------:R-:W-:Y:S01]  /*20d0*/  MOV R36, R10 ;  /* 0x0000000a00247202 */ /* 0x000fe20000000f00 */
[----:B------:R-:W-:Y:S01]  /*20e0*/  IMAD.MOV.U32 R50, RZ, RZ, R26 ;  /* 0x000000ffff327224 */ /* 0x000fe200078e001a */
[----:B------:R-:W2:Y:S01]  /*20f0*/  SHFL.DOWN PT, R55, R19, 0x1, 0x1f ;  /* 0x08201f0013377f89 */ /* 0x000ea200000e0000 */
[----:B0-----:R-:W-:Y:S01]  /*2100*/  IMAD.MOV.U32 R28, RZ, RZ, R18 ;  /* 0x000000ffff1c7224 */ /* 0x001fe200078e0012 */
        /* <DEDUP_REMOVED lines=15> */
[----:B------:R0:W0:Y:S01]  /*2200*/  SHFL.DOWN PT, R59, R2, 0x1, 0x1f ;  /* 0x08201f00023b7f89 */ /* 0x00002200000e0000 */
[----:B------:R-:W-:-:S02]  /*2210*/  IMAD.MOV.U32 R40, RZ, RZ, R6 ;  /* 0x000000ffff287224 */ /* 0x000fc400078e0006 */
[----:B------:R-:W-:Y:S01]  /*2220*/  IMAD.MOV.U32 R41, RZ, RZ, R7 ;  /* 0x000000ffff297224 */ /* 0x000fe200078e0007 */
[----:B--2---:R-:W-:Y:S01]  /*2230*/  DSETP.GEU.AND P0, PT, R18, R54, PT ;  /* 0x000000361200722a */ /* 0x004fe20003f0e000 */
[----:B------:R2:W0:Y:S01]  /*2240*/  SHFL.DOWN PT, R60, R3, 0x1, 0x1f ;  /* 0x08201f00033c7f89 */ /* 0x00042200000e0000 */
[----:B------:R-:W-:Y:S02]  /*2250*/  IMAD.MOV.U32 R43, RZ, RZ, R5 ;  /* 0x000000ffff2b7224 */ /* 0x000fe400078e0005 */
[----:B------:R-:W-:Y:S01]  /*2260*/  IMAD.MOV.U32 R44, RZ, RZ, R2 ;  /* 0x000000ffff2c7224 */ /* 0x000fe200078e0002 */
[----:B------:R2:W0:Y:S01]  /*2270*/  SHFL.DOWN PT, R61, R4, 0x1, 0x1f ;  /* 0x08201f00043d7f89 */ /* 0x00042200000e0000 */
[----:B-1----:R-:W-:Y:S01]  /*2280*/  ISETP.GT.OR P0, PT, R27, 0x1e, !P0 ;  /* 0x0000001e1b00780c */ /* 0x002fe20004704670 */
[----:B------:R-:W-:Y:S02]  /*2290*/  IMAD.MOV.U32 R45, RZ, RZ, R3 ;  /* 0x000000ffff2d7224 */ /* 0x000fe400078e0003 */
[----:B------:R2:W1:Y:S01]  /*22a0*/  SHFL.DOWN PT, R62, R5, 0x1, 0x1f ;  /* 0x08201f00053e7f89 */ /* 0x00046200000e0000 */
        /* <DEDUP_REMOVED lines=18> */
[----:B-1-34-:R-:W-:Y:S05]  /*23d0*/  @P0 BRA `(.L_x_641) ;  /* 0x0000000000e00947 */ /* 0x01afea0003800000 */
        /* <DEDUP_REMOVED lines=56> */
.L_x_641:
[----:B------:R-:W-:Y:S05]  /*2760*/  BSYNC.RECONVERGENT B1 ;  /* 0x0000000000017941 */ /* 0x000fea0003800200 */
.L_x_640:
[----:B--2---:R-:W-:Y:S01]  /*2770*/  SHFL.DOWN PT, R24, R28, 0x2, 0x1f ;  /* 0x08401f001c187f89 */ /* 0x004fe200000e0000 */
[----:B------:R-:W-:Y:S01]  /*2780*/  BSSY.RECONVERGENT B1, `(.L_x_642) ;  /* 0x000006d000017945 */ /* 0x000fe20003800200 */
[----:B------:R-:W-:Y:S01]  /*2790*/  IMAD.MOV.U32 R54, RZ, RZ, R52 ;  /* 0x000000ffff367224 */ /* 0x000fe200078e0034 */
        /* <DEDUP_REMOVED lines=107> */
.L_x_643:
[----:B------:R-:W-:Y:S05]  /*2e50*/  BSYNC.RECONVERGENT B1 ;  /* 0x0000000000017941 */ /* 0x000fea0003800200 */
.L_x_642:
[----:B------:R-:W-:Y:S01]  /*2e60*/  SHFL.DOWN PT, R48, R2, 0x4, 0x1f ;  /* 0x08801f0002307f89 */ /* 0x000fe200000e0000 */
[----:B------:R-:W-:Y:S01]  /*2e70*/  BSSY.RECONVERGENT B1, `(.L_x_644) ;  /* 0x000006d000017945 */ /* 0x000fe20003800200 */
[----:B0-----:R-:W-:Y:S01]  /*2e80*/  IMAD.MOV.U32 R68, RZ, RZ, R54 ;  /* 0x000000ffff447224 */ /* 0x001fe200078e0036 */
        /* <DEDUP_REMOVED lines=52> */
[----:B------:R-:W-:Y:S01]  /*31d0*/  MOV R24, R48 ;  /* 0x0000003000187202 */ /* 0x000fe20000000f00 */
        /* <DEDUP_REMOVED lines=54> */
.L_x_645:
[----:B------:R-:W-:Y:S05]  /*3540*/  BSYNC.RECONVERGENT B1 ;  /* 0x0000000000017941 */ /* 0x000fea0003800200 */
.L_x_644:
        /* <DEDUP_REMOVED lines=110> */
.L_x_647:
[----:B------:R-:W-:Y:S05]  /*3c30*/  BSYNC.RECONVERGENT B1 ;  /* 0x0000000000017941 */ /* 0x000fea0003800200 */
.L_x_646:
[----:B0-----:R-:W-:Y:S01]  /*3c40*/  SHFL.DOWN PT, R32, R4, 0x10, 0x1f ;  /* 0x0a001f0004207f89 */ /* 0x001fe200000e0000 */
[----:B------:R-:W-:Y:S01]  /*3c50*/  BSSY.RECONVERGENT B1, `(.L_x_648) ;  /* 0x000006e000017945 */ /* 0x000fe20003800200 */
[----:B------:R-:W-:Y:S01]  /*3c60*/  ISETP.NE.AND P1, PT, R27, RZ, PT ;  /* 0x000000ff1b00720c */ /* 0x000fe20003f25270 */
[----:B------:R-:W-:Y:S01]  /*3c70*/  IMAD.MOV.U32 R30, RZ, RZ, R71 ;  /* 0x000000ffff1e7224 */ /* 0x000fe200078e0047 */
        /* <DEDUP_REMOVED lines=107> */
.L_x_649:
[----:B------:R-:W-:Y:S05]  /*4330*/  BSYNC.RECONVERGENT B1 ;  /* 0x0000000000017941 */ /* 0x000fea0003800200 */
.L_x_648:
        /* <DEDUP_REMOVED lines=21> */
.L_x_651:
[----:B------:R-:W-:Y:S05]  /*4490*/  BSYNC.RECONVERGENT B1 ;  /* 0x0000000000017941 */ /* 0x000fea0003800200 */
.L_x_650:
[----:B------:R-:W-:Y:S01]  /*44a0*/  BAR.SYNC.DEFER_BLOCKING 0x0 ;  /* 0x0000000000007b1d */ /* 0x000fe20000010000 */
[----:B------:R-:W-:-:S13]  /*44b0*/  ISETP.NE.AND P1, PT, R0, RZ, PT ;  /* 0x000000ff0000720c */ /* 0x000fda0003f25270 */
[----:B------:R-:W-:Y:S05]  /*44c0*/  @P1 BRA `(.L_x_652) ;  /* 0x000000ec00f81947 */ /* 0x000fea0003800000 */
[----:B-1----:R-:W1:Y:S01]  /*44d0*/  S2R R5, SR_CgaCtaId ;  /* 0x0000000000057919 */ /* 0x002e620000008800 */
[----:B------:R-:W-:Y:S01]  /*44e0*/  MOV R0, 0x400 ;  /* 0x0000040000007802 */ /* 0x000fe20000000f00 */
[----:B------:R-:W-:Y:S01]  /*44f0*/  BSSY.RECONVERGENT B1, `(.L_x_653) ;  /* 0x0000048000017945 */ /* 0x000fe20003800200 */
[----:B0-----:R-:W-:Y:S01]  /*4500*/  MOV R74, R28 ;  /* 0x0000001c004a7202 */ /* 0x001fe20000000f00 */
        /* <DEDUP_REMOVED lines=18> */
[----:B-1----:R-:W-:Y:S01]  /*4630*/  LEA R0, R5, R0, 0x18 ;  /* 0x0000000005007211 */ /* 0x002fe200078ec0ff */
[----:B------:R-:W-:Y:S02]  /*4640*/  IMAD.MOV.U32 R38, RZ, RZ, R14 ;  /* 0x000000ffff267224 */ /* 0x000fe400078e000e */
[----:B------:R-:W-:Y:S02]  /*4650*/  IMAD.MOV.U32 R36, RZ, RZ, R12 ;  /* 0x000000ffff247224 */ /* 0x000fe400078e000c */
[----:B------:R-:W0:Y:S01]  /*4660*/  LDS.64 R56, [R0+0xc8] ;  /* 0x0000c80000387984 */ /* 0x000e220000000a00 */
[----:B------:R-:W-:-:S02]  /*4670*/  IMAD.MOV.U32 R37, RZ, RZ, R13 ;  /* 0x000000ffff257224 */ /* 0x000fc400078e000d */
[----:B------:R-:W-:Y:S01]  /*4680*/  IMAD.MOV.U32 R34, RZ, RZ, R10 ;  /* 0x000000ffff227224 */ /* 0x000fe200078e000a */
[----:B------:R1:W2:Y:S01]  /*4690*/  LDS.128 R4, [R0+0xd0] ;  /* 0x0000d00000047984 */ /* 0x0002a20000000c00 */
[----:B------:R-:W-:Y:S02]  /*46a0*/  IMAD.MOV.U32 R35, RZ, RZ, R11 ;  /* 0x000000ffff237224 */ /* 0x000fe400078e000b */
[----:B------:R-:W-:Y:S01]  /*46b0*/  IMAD.MOV.U32 R32, RZ, RZ, R8 ;  /* 0x000000ffff207224 */ /* 0x000fe200078e0008 */
[----:B0-----:R-:W-:-:S14]  /*46c0*/  DSETP.GEU.AND P0, PT, R2, R56, PT ;  /* 0x000000380200722a */ /* 0x001fdc0003f0e000 */
[----:B-12---:R-:W-:Y:S05]  /*46d0*/  @!P0 BRA `(.L_x_654) ;  /* 0x0000000000a48947 */ /* 0x006fea0003800000 */
[----:B------:R0:W1:Y:S01]  /*46e0*/  LDS.128 R32, [R0+0x70] ;  /* 0x0000700000207984 */ /* 0x0000620000000c00 */
[----:B------:R-:W-:Y:S01]  /*46f0*/  DSETP.GEU.AND P0, PT, R56, R2, PT ;  /* 0x000000023800722a */ /* 0x000fe20003f0e000 */
[----:B------:R-:W-:Y:S02]  /*4700*/  IMAD.MOV.U32 R54, RZ, RZ, R4 ;  /* 0x000000ffff367224 */ /* 0x000fe400078e0004 */
[----:B------:R0:W2:Y:S01]  /*4710*/  LDS.128 R36, [R0+0x80] ;  /* 0x0000800000247984 */ /* 0x0000a20000000c00 */
[----:B------:R-:W-:Y:S02]  /*4720*/  IMAD.MOV.U32 R55, RZ, RZ, R5 ;  /* 0x000000ffff377224 */ /* 0x000fe400078e0005 */
[----:B------:R-:W-:Y:S01]  /*4730*/  IMAD.MOV.U32 R52, RZ, RZ, R56 ;  /* 0x000000ffff347224 */ /* 0x000fe200078e0038 */
[----:B------:R0:W3:Y:S01]  /*4740*/  LDS.128 R40, [R0+0x90] ;  /* 0x0000900000287984 */ /* 0x0000e20000000c00 */
[----:B------:R-:W-:-:S03]  /*4750*/  IMAD.MOV.U32 R53, RZ, RZ, R57 ;  /* 0x000000ffff357224 */ /* 0x000fc600078e0039 */
[----:B------:R0:W4:Y:S04]  /*4760*/  LDS.128 R44, [R0+0xa0] ;  /* 0x0000a000002c7984 */ /* 0x0001280000000c00 */
[----:B------:R0:W0:Y:S04]  /*4770*/  LDS R74, [R0+0xc0] ;  /* 0x0000c000004a7984 */ /* 0x0000280000000800 */
[----:B------:R0:W0:Y:S01]  /*4780*/  LDS.128 R48, [R0+0xb0] ;  /* 0x0000b00000307984 */ /* 0x0000220000000c00 */
        /* <DEDUP_REMOVED lines=11> */
[----:B----4-:R-:W-:Y:S02]  /*4840*/  FSEL R46, R22, R46, !P0 ;  /* 0x0000002e162e7208 */ /* 0x010fe40004000000 */
[----:B------:R-:W-:-:S02]  /*4850*/  FSEL R47, R23, R47, !P0 ;  /* 0x0000002f172f7208 */ /* 0x000fc40004000000 */
[----:B------:R-:W-:Y:S02]  /*4860*/  FSEL R44, R20, R44, !P0 ;  /* 0x0000002c142c7208 */ /* 0x000fe40004000000 */
[----:B------:R-:W-:Y:S02]  /*4870*/  FSEL R45, R21, R45, !P0 ;  /* 0x0000002d152d7208 */ /* 0x000fe40004000000 */
[----:B---3--:R-:W-:Y:S02]  /*4880*/  FSEL R42, R18, R42, !P0 ;  /* 0x0000002a122a7208 */ /* 0x008fe40004000000 */
[----:B------:R-:W-:Y:S02]  /*4890*/  FSEL R43, R19, R43, !P0 ;  /* 0x0000002b132b7208 */ /* 0x000fe40004000000 */
[----:B------:R-:W-:Y:S02]  /*48a0*/  FSEL R40, R16, R40, !P0 ;  /* 0x0000002810287208 */ /* 0x000fe40004000000 */
[----:B------:R-:W-:-:S02]  /*48b0*/  FSEL R41, R17, R41, !P0 ;  /* 0x0000002911297208 */ /* 0x000fc40004000000 */
[----:B--2---:R-:W-:Y:S02]  /*48c0*/  FSEL R38, R14, R38, !P0 ;  /* 0x000000260e267208 */ /* 0x004fe40004000000 */
[----:B------:R-:W-:Y:S02]  /*48d0*/  FSEL R39, R15, R39, !P0 ;  /* 0x000000270f277208 */ /* 0x000fe40004000000 */
[----:B------:R-:W-:Y:S02]  /*48e0*/  FSEL R36, R12, R36, !P0 ;  /* 0x000000240c247208 */ /* 0x000fe40004000000 */
[----:B------:R-:W-:Y:S02]  /*48f0*/  FSEL R37, R13, R37, !P0 ;  /* 0x000000250d257208 */ /* 0x000fe40004000000 */
[----:B------:R-:W-:Y:S02]  /*4900*/  SEL R54, R30, R4, P2 ;  /* 0x000000041e367207 */ /* 0x000fe40001000000 */
[----:B------:R-:W-:-:S02]  /*4910*/  SEL R55, R29, R5, P2 ;  /* 0x000000051d377207 */ /* 0x000fc40001000000 */
[----:B-1----:R-:W-:Y:S02]  /*4920*/  FSEL R34, R10, R34, !P0 ;  /* 0x000000220a227208 */ /* 0x002fe40004000000 */
[----:B------:R-:W-:Y:S02]  /*4930*/  FSEL R35, R11, R35, !P0 ;  /* 0x000000230b237208 */ /* 0x000fe40004000000 */
[----:B------:R-:W-:Y:S02]  /*4940*/  FSEL R32, R8, R32, !P0 ;  /* 0x0000002008207208 */ /* 0x000fe40004000000 */
[----:B------:R-:W-:Y:S02]  /*4950*/  FSEL R33, R9, R33, !P0 ;  /* 0x0000002109217208 */ /* 0x000fe40004000000 */
[----:B------:R-:W-:-:S07]  /*4960*/  SEL R74, R28, R74, !P0 ;  /* 0x0000004a1c4a7207 */ /* 0x000fce0004000000 */
.L_x_654:
[----:B------:R-:W-:Y:S05]  /*4970*/  BSYNC.RECONVERGENT B1 ;  /* 0x0000000000017941 */ /* 0x000fea0003800200 */
.L_x_653:
[----:B------:R-:W5:Y:S01]  /*4980*/  S2R R3, SR_CgaCtaId ;  /* 0x0000000000037919 */ /* 0x000f620000008800 */
[----:B0-----:R-:W-:Y:S01]  /*4990*/  MOV R0, 0x400 ;  /* 0x0000040000007802 */ /* 0x001fe20000000f00 */
[----:B------:R-:W-:Y:S01]  /*49a0*/  BSSY.RECONVERGENT B1, `(.L_x_655) ;  /* 0x0000059000017945 */ /* 0x000fe20003800200 */
[----:B------:R-:W-:Y:S01]  /*49b0*/  IMAD.MOV.U32 R75, RZ, RZ, R54 ;  /* 0x000000ffff4b7224 */ /* 0x000fe200078e0036 */
[----:B------:R-:W-:Y:S01]  /*49c0*/  MOV R73, R55 ;  /* 0x0000003700497202 */ /* 0x000fe20000000f00 */
[----:B------:R-:W-:Y:S01]  /*49d0*/  IMAD.MOV.U32 R72, RZ, RZ, R74 ;  /* 0x000000ffff487224 */ /* 0x000fe200078e004a */
[----:B------:R-:W-:Y:S01]  /*49e0*/  MOV R56, R48 ;  /* 0x0000003000387202 */ /* 0x000fe20000000f00 */
[----:B------:R-:W-:Y:S01]  /*49f0*/  IMAD.MOV.U32 R30, RZ, RZ, R52 ;  /* 0x000000ffff1e7224 */ /* 0x000fe200078e0034 */
[----:B---3--:R-:W-:Y:S01]  /*4a00*/  MOV R62, R42 ;  /* 0x0000002a003e7202 */ /* 0x008fe20000000f00 */
[----:B------:R-:W-:Y:S01]  /*4a10*/  IMAD.MOV.U32 R31, RZ, RZ, R53 ;  /* 0x000000ffff1f7224 */ /* 0x000fe200078e0035 */
[----:B--2---:R-:W-:Y:S01]  /*4a20*/  MOV R68, R36 ;  /* 0x0000002400447202 */ /* 0x004fe20000000f00 */
[----:B------:R-:W-:-:S02]  /*4a30*/  IMAD.MOV.U32 R28, RZ, RZ, R50 ;  /* 0x000000ffff1c7224 */ /* 0x000fc400078e0032 */
[----:B------:R-:W-:Y:S02]  /*4a40*/  IMAD.MOV.U32 R29, RZ, RZ, R51 ;  /* 0x000000ffff1d7224 */ /* 0x000fe400078e0033 */
[----:B------:R-:W-:Y:S02]  /*4a50*/  IMAD.MOV.U32 R57, RZ, RZ, R49 ;  /* 0x000000ffff397224 */ /* 0x000fe400078e0031 */
[----:B----4-:R-:W-:Y:S02]  /*4a60*/  IMAD.MOV.U32 R58, RZ, RZ, R46 ;  /* 0x000000ffff3a7224 */ /* 0x010fe400078e002e */
[----:B------:R-:W-:Y:S02]  /*4a70*/  IMAD.MOV.U32 R59, RZ, RZ, R47 ;  /* 0x000000ffff3b7224 */ /* 0x000fe400078e002f */
[----:B------:R-:W-:Y:S02]  /*4a80*/  IMAD.MOV.U32 R60, RZ, RZ, R44 ;  /* 0x000000ffff3c7224 */ /* 0x000fe400078e002c */
[----:B------:R-:W-:-:S02]  /*4a90*/  IMAD.MOV.U32 R61, RZ, RZ, R45 ;  /* 0x000000ffff3d7224 */ /* 0x000fc400078e002d */
[----:B------:R-:W-:Y:S02]  /*4aa0*/  IMAD.MOV.U32 R63, RZ, RZ, R43 ;  /* 0x000000ffff3f7224 */ /* 0x000fe400078e002b */
[----:B------:R-:W-:Y:S02]  /*4ab0*/  IMAD.MOV.U32 R64, RZ, RZ, R40 ;  /* 0x000000ffff407224 */ /* 0x000fe400078e0028 */
[----:B------:R-:W-:Y:S02]  /*4ac0*/  IMAD.MOV.U32 R65, RZ, RZ, R41 ;  /* 0x000000ffff417224 */ /* 0x000fe400078e0029 */
[----:B------:R-:W-:Y:S01]  /*4ad0*/  IMAD.MOV.U32 R66, RZ, RZ, R38 ;  /* 0x000000ffff427224 */ /* 0x000fe200078e0026 */
[----:B-----5:R-:W-:Y:S01]  /*4ae0*/  LEA R0, R3, R0, 0x18 ;  /* 0x0000000003007211 */ /* 0x020fe200078ec0ff */
[----:B------:R-:W-:Y:S02]  /*4af0*/  IMAD.MOV.U32 R67, RZ, RZ, R39 ;  /* 0x000000ffff437224 */ /* 0x000fe400078e0027 */
[----:B------:R-:W-:-:S02]  /*4b00*/  IMAD.MOV.U32 R69, RZ, RZ, R37 ;  /* 0x000000ffff457224 */ /* 0x000fc400078e0025 */
[----:B------:R-:W0:Y:S01]  /*4b10*/  LDS.128 R8, [R0+0x130] ;  /* 0x0001300000087984 */ /* 0x000e220000000c00 */
[----:B-1----:R-:W-:Y:S02]  /*4b20*/  IMAD.MOV.U32 R70, RZ, RZ, R34 ;  /* 0x000000ffff467224 */ /* 0x002fe400078e0022 */
        /* <DEDUP_REMOVED lines=64> */
.L_x_656:
[----:B------:R-:W-:Y:S05]  /*4f30*/  BSYNC.RECONVERGENT B1 ;  /* 0x0000000000017941 */ /* 0x000fea0003800200 */
.L_x_655:
        /* <DEDUP_REMOVED lines=91> */
.L_x_658:
[----:B------:R-:W-:Y:S05]  /*54f0*/  BSYNC.RECONVERGENT B1 ;  /* 0x0000000000017941 */ /* 0x000fea0003800200 */
.L_x_657:
        /* <DEDUP_REMOVED lines=88> */
.L_x_660:
[----:B------:R-:W-:Y:S05]  /*5a80*/  BSYNC.RECONVERGENT B1 ;  /* 0x0000000000017941 */ /* 0x000fea0003800200 */
.L_x_659:
        /* <DEDUP_REMOVED lines=91> */
.L_x_662:
[----:B------:R-:W-:Y:S05]  /*6040*/  BSYNC.RECONVERGENT B1 ;  /* 0x0000000000017941 */ /* 0x000fea0003800200 */
.L_x_661:
        /* <DEDUP_REMOVED lines=88> */
.L_x_664:
[----:B------:R-:W-:Y:S05]  /*65d0*/  BSYNC.RECONVERGENT B1 ;  /* 0x0000000000017941 */ /* 0x000fea0003800200 */
.L_x_663:
[----:B------:R-:W0:Y:S01]  /*65e0*/  LDS.64 R32, [R0+0x338] ;  /* 0x0003380000207984 */ /* 0x000e220000000a00 */
        /* <DEDUP_REMOVED lines=25> */
[----:B------:R-:W-:-:S13]  /*6780*/  IMAD.MOV.U32 R9, RZ, RZ, R57 ;  /* 0x000000ffff097224 */ /* 0x000fda00078e0039 */
        /* <DEDUP_REMOVED lines=11> */
[----:B0-----:R-:W-:-:S02]  /*6840*/  IMAD.MOV.U32 R30, RZ, RZ, R6 ;  /* 0x000000ffff1e7224 */ /* 0x001fc400078e0006 */
[----:B------:R-:W-:Y:S01]  /*6850*/  IMAD.MOV.U32 R29, RZ, RZ, R7 ;  /* 0x000000ffff1d7224 */ /* 0x000fe200078e0007 */
        /* <DEDUP_REMOVED lines=31> */
.L_x_639:
[----:B------:R-:W-:Y:S01]  /*6a50*/  LOP3.LUT R27, R0, 0x3e0, RZ, 0xc0, !PT ;  /* 0x000003e0001b7812 */ /* 0x000fe200078ec0ff */
[----:B------:R-:W-:Y:S01]  /*6a60*/  BSSY.RECONVERGENT B1, `(.L_x_665) ;  /* 0x0000074000017945 */ /* 0x000fe20003800200 */
[----:B------:R-:W-:Y:S01]  /*6a70*/  IMAD.MOV.U32 R54, RZ, RZ, R25 ;  /* 0x000000ffff367224 */ /* 0x000fe200078e0019 */
[----:B------:R-:W-:Y:S01]  /*6a80*/  MOV R52, R24 ;  /* 0x0000001800347202 */ /* 0x000fe20000000f00 */
[----:B-----5:R-:W-:Y:S01]  /*6a90*/  IMAD.MOV.U32 R30, RZ, RZ, R26 ;  /* 0x000000ffff1e7224 */ /* 0x020fe200078e001a */
[----:B------:R-:W-:Y:S01]  /*6aa0*/  MOV R46, R14 ;  /* 0x0000000e002e7202 */ /* 0x000fe20000000f00 */
[----:B0-----:R-:W-:Y:S01]  /*6ab0*/  VIADD R28, R27, 0x20 ;  /* 0x000000201b1c7836 */ /* 0x001fe20000000000 */
[----:B------:R-:W-:Y:S01]  /*6ac0*/  LOP3.LUT R27, RZ, R27, RZ, 0x33, !PT ;  /* 0x0000001bff1b7212 */ /* 0x000fe200078e33ff */
[----:B------:R-:W-:Y:S01]  /*6ad0*/  IMAD.MOV.U32 R50, RZ, RZ, R18 ;  /* 0x000000ffff327224 */ /* 0x000fe200078e0012 */
[----:B------:R-:W-:Y:S01]  /*6ae0*/  MOV R40, R8 ;  /* 0x0000000800287202 */ /* 0x000fe20000000f00 */
[----:B------:R-:W-:Y:S01]  /*6af0*/  IMAD.MOV.U32 R51, RZ, RZ, R19 ;  /* 0x000000ffff337224 */ /* 0x000fe200078e0013 */
[----:B------:R-:W-:Y:S01]  /*6b00*/  ISETP.GT.AND P0, PT, R28, UR5, PT ;  /* 0x000000051c007c0c */ /* 0x000fe2000bf04270 */
[----:B------:R-:W-:Y:S01]  /*6b10*/  VIADD R27, R27, UR5 ;  /* 0x000000051b1b7c36 */ /* 0x000fe20008000000 */
[----:B------:R-:W-:Y:S01]  /*6b20*/  MOV R34, R2 ;  /* 0x0000000200227202 */ /* 0x000fe20000000f00 */
[----:B------:R-:W-:-:S02]  /*6b30*/  IMAD.MOV.U32 R48, RZ, RZ, R16 ;  /* 0x000000ffff307224 */ /* 0x000fc400078e0010 */
[----:B------:R-:W-:Y:S01]  /*6b40*/  IMAD.MOV.U32 R49, RZ, RZ, R17 ;  /* 0x000000ffff317224 */ /* 0x000fe200078e0011 */
[----:B------:R-:W-:Y:S01]  /*6b50*/  SEL R31, R27, 0x1f, P0 ;  /* 0x0000001f1b1f7807 */ /* 0x000fe20000000000 */
[----:B------:R-:W-:Y:S01]  /*6b60*/  IMAD.MOV.U32 R47, RZ, RZ, R15 ;  /* 0x000000ffff2f7224 */ /* 0x000fe200078e000f */
[----:B------:R-:W0:Y:S01]  /*6b70*/  S2R R27, SR_LANEID ;  /* 0x00000000001b7919 */ /* 0x000e220000000000 */
[----:B------:R-:W-:Y:S02]  /*6b80*/  IMAD.MOV.U32 R44, RZ, RZ, R12 ;  /* 0x000000ffff2c7224 */ /* 0x000fe400078e000c */
[----:B------:R-:W-:Y:S01]  /*6b90*/  IMAD.MOV.U32 R45, RZ, RZ, R13 ;  /* 0x000000ffff2d7224 */ /* 0x000fe200078e000d */
[----:B------:R-:W-:Y:S01]  /*6ba0*/  SHFL.DOWN PT, R56, R18, 0x1, R31 ;  /* 0x0820000012387989 */ /* 0x000fe200000e001f */
[----:B------:R-:W-:Y:S02]  /*6bb0*/  IMAD.MOV.U32 R42, RZ, RZ, R10 ;  /* 0x000000ffff2a7224 */ /* 0x000fe400078e000a */
[----:B------:R-:W-:Y:S01]  /*6bc0*/  IMAD.MOV.U32 R43, RZ, RZ, R11 ;  /* 0x000000ffff2b7224 */ /* 0x000fe200078e000b */
[----:B------:R-:W1:Y:S01]  /*6bd0*/  SHFL.DOWN PT, R57, R19, 0x1, R31 ;  /* 0x0820000013397989 */ /* 0x000e6200000e001f */
[----:B------:R-:W-:-:S02]  /*6be0*/  IMAD.MOV.U32 R41, RZ, RZ, R9 ;  /* 0x000000ffff297224 */ /* 0x000fc400078e0009 */
[----:B------:R-:W-:Y:S01]  /*6bf0*/  IMAD.MOV.U32 R38, RZ, RZ, R6 ;  /* 0x000000ffff267224 */ /* 0x000fe200078e0006 */
[----:B------:R2:W3:Y:S01]  /*6c00*/  SHFL.DOWN PT, R53, R20, 0x1, R31 ;  /* 0x0820000014357989 */ /* 0x0004e200000e001f */
[----:B------:R-:W-:Y:S02]  /*6c10*/  IMAD.MOV.U32 R39, RZ, RZ, R7 ;  /* 0x000000ffff277224 */ /* 0x000fe400078e0007 */
[----:B------:R-:W-:Y:S01]  /*6c20*/  IMAD.MOV.U32 R36, RZ, RZ, R4 ;  /* 0x000000ffff247224 */ /* 0x000fe200078e0004 */
[----:B------:R2:W4:Y:S01]  /*6c30*/  SHFL.DOWN PT, R55, R21, 0x1, R31 ;  /* 0x0820000015377989 */ /* 0x00052200000e001f */
[----:B------:R-:W-:Y:S02]  /*6c40*/  IMAD.MOV.U32 R37, RZ, RZ, R5 ;  /* 0x000000ffff257224 */ /* 0x000fe400078e0005 */
[----:B------:R-:W-:Y:S01]  /*6c50*/  IMAD.MOV.U32 R35, RZ, RZ, R3 ;  /* 0x000000ffff237224 */ /* 0x000fe200078e0003 */
[----:B------:R2:W2:Y:S01]  /*6c60*/  SHFL.DOWN PT, R59, R22, 0x1, R31 ;  /* 0x08200000163b7989 */ /* 0x0004a200000e001f */
[----:B------:R-:W-:-:S02]  /*6c70*/  IMAD.MOV.U32 R32, RZ, RZ, R22 ;  /* 0x000000ffff207224 */ /* 0x000fc400078e0016 */
[----:B------:R-:W-:Y:S01]  /*6c80*/  IMAD.MOV.U32 R33, RZ, RZ, R23 ;  /* 0x000000ffff217224 */ /* 0x000fe200078e0017 */
[----:B------:R0:W2:Y:S01]  /*6c90*/  SHFL.DOWN PT, R58, R23, 0x1, R31 ;  /* 0x08200000173a7989 */ /* 0x0000a200000e001f */
[----:B------:R-:W-:Y:S02]  /*6ca0*/  IMAD.MOV.U32 R28, RZ, RZ, R20 ;  /* 0x000000ffff1c7224 */ /* 0x000fe400078e0014 */
[----:B------:R-:W-:Y:S01]  /*6cb0*/  IMAD.MOV.U32 R29, RZ, RZ, R21 ;  /* 0x000000ffff1d7224 */ /* 0x000fe200078e0015 */
        /* <DEDUP_REMOVED lines=78> */
.L_x_666:
[----:B------:R-:W-:Y:S05]  /*71a0*/  BSYNC.RECONVERGENT B1 ;  /* 0x0000000000017941 */ /* 0x000fea0003800200 */
.L_x_665:
        /* <DEDUP_REMOVED lines=111> */
.L_x_668:
[----:B------:R-:W-:Y:S05]  /*78a0*/  BSYNC.RECONVERGENT B1 ;  /* 0x0000000000017941 */ /* 0x000fea0003800200 */
.L_x_667:
[----:B------:R-:W-:Y:S01]  /*78b0*/  SHFL.DOWN PT, R32, R2, 0x4, R31 ;  /* 0x0880000002207989 */ /* 0x000fe200000e001f */
[----:B------:R-:W-:Y:S01]  /*78c0*/  VIADD R24, R27, 0x4 ;  /* 0x000000041b187836 */ /* 0x000fe20000000000 */
[----:B------:R-:W-:Y:S01]  /*78d0*/  BSSY.RECONVERGENT B1, `(.L_x_669) ;  /* 0x000006d000017945 */ /* 0x000fe20003800200 */
[----:B0-----:R-:W-:Y:S01]  /*78e0*/  IMAD.MOV.U32 R70, RZ, RZ, R58 ;  /* 0x000000ffff467224 */ /* 0x001fe200078e003a */
[----:B------:R-:W0:Y:S01]  /*78f0*/  SHFL.DOWN PT, R33, R3, 0x4, R31 ;  /* 0x0880000003217989 */ /* 0x000e2200000e001f */
[----:B------:R-:W-:Y:S01]  /*7900*/  MOV R68, R56 ;  /* 0x0000003800447202 */ /* 0x000fe20000000f00 */
[----:B------:R-:W-:Y:S01]  /*7910*/  IMAD.MOV.U32 R30, RZ, RZ, R26 ;  /* 0x000000ffff1e7224 */ /* 0x000fe200078e001a */
[----:B------:R-:W-:Y:S01]  /*7920*/  MOV R36, R6 ;  /* 0x0000000600247202 */ /* 0x000fe20000000f00 */
        /* <DEDUP_REMOVED lines=23> */
[----:B------:R-:W-:Y:S02]  /*7aa0*/  IMAD.MOV.U32 R24, RZ, RZ, R2 ;  /* 0x000000ffff187224 */ /* 0x000fe400078e0002 */
[----:B------:R0:W0:Y:S01]  /*7ab0*/  SHFL.DOWN PT, R60, R17, 0x4, R31 ;  /* 0x08800000113c7989 */ /* 0x00002200000e001f */
[----:B------:R-:W-:Y:S02]  /*7ac0*/  IMAD.MOV.U32 R47, RZ, RZ, R17 ;  /* 0x000000ffff2f7224 */ /* 0x000fe400078e0011 */
[----:B------:R-:W-:Y:S01]  /*7ad0*/  IMAD.MOV.U32 R49, RZ, RZ, R19 ;  /* 0x000000ffff317224 */ /* 0x000fe200078e0013 */
[----:B------:R0:W0:Y:S01]  /*7ae0*/  SHFL.DOWN PT, R63, R14, 0x4, R31 ;  /* 0x088000000e3f7989 */ /* 0x00002200000e001f */
[----:B------:R-:W-:-:S02]  /*7af0*/  IMAD.MOV.U32 R50, RZ, RZ, R20 ;  /* 0x000000ffff327224 */ /* 0x000fc400078e0014 */
[----:B------:R-:W-:Y:S01]  /*7b00*/  IMAD.MOV.U32 R51, RZ, RZ, R21 ;  /* 0x000000ffff337224 */ /* 0x000fe200078e0015 */
[----:B------:R0:W0:Y:S01]  /*7b10*/  SHFL.DOWN PT, R62, R15, 0x4, R31 ;  /* 0x088000000f3e7989 */ /* 0x00002200000e001f */
[----:B------:R-:W-:Y:S02]  /*7b20*/  IMAD.MOV.U32 R52, RZ, RZ, R22 ;  /* 0x000000ffff347224 */ /* 0x000fe400078e0016 */
[----:B------:R-:W-:Y:S01]  /*7b30*/  IMAD.MOV.U32 R53, RZ, RZ, R23 ;  /* 0x000000ffff357224 */ /* 0x000fe200078e0017 */
        /* <DEDUP_REMOVED lines=70> */
.L_x_670:
[----:B------:R-:W-:Y:S05]  /*7fa0*/  BSYNC.RECONVERGENT B1 ;  /* 0x0000000000017941 */ /* 0x000fea0003800200 */
.L_x_669:
[----:B------:R-:W-:Y:S01]  /*7fb0*/  SHFL.DOWN PT, R2, R24, 0x8, R31 ;  /* 0x0900000018027989 */ /* 0x000fe200000e001f */
[----:B0-----:R-:W-:Y:S01]  /*7fc0*/  VIADD R4, R27, 0x8 ;  /* 0x000000081b047836 */ /* 0x001fe20000000000 */
        /* <DEDUP_REMOVED lines=109> */
.L_x_672:
[----:B------:R-:W-:Y:S05]  /*86a0*/  BSYNC.RECONVERGENT B1 ;  /* 0x0000000000017941 */ /* 0x000fea0003800200 */
.L_x_671:
[----:B0-----:R-:W-:Y:S01]  /*86b0*/  SHFL.DOWN PT, R36, R66, 0x10, R31 ;  /* 0x0a00000042247989 */ /* 0x001fe200000e001f */
[C---:B------:R-:W-:Y:S01]  /*86c0*/  VIADD R2, R27.reuse, 0x10 ;  /* 0x000000101b027836 */ /* 0x040fe20000000000 */
[----:B------:R-:W-:Y:S01]  /*86d0*/  BSSY.RECONVERGENT B1, `(.L_x_673) ;  /* 0x000006e000017945 */ /* 0x000fe20003800200 */
[----:B------:R-:W-:Y:S01]  /*86e0*/  ISETP.NE.AND P1, PT, R27, RZ, PT ;  /* 0x000000ff1b00720c */ /* 0x000fe20003f25270 */
        /* <DEDUP_REMOVED lines=108> */
.L_x_674:
[----:B------:R-:W-:Y:S05]  /*8db0*/  BSYNC.RECONVERGENT B1 ;  /* 0x0000000000017941 */ /* 0x000fea0003800200 */
.L_x_673:
[----:B------:R-:W-:Y:S04]  /*8dc0*/  BSSY.RECONVERGENT B1, `(.L_x_675) ;  /* 0x0000015000017945 */ /* 0x000fe80003800200 */
[----:B------:R-:W-:Y:S05]  /*8dd0*/  @P1 BRA `(.L_x_676) ;  /* 0x00000000004c1947 */ /* 0x000fea0003800000 */
[----:B------:R-:W1:Y:S01]  /*8de0*/  S2R R6, SR_CgaCtaId ;  /* 0x0000000000067919 */ /* 0x000e620000008800 */
[----:B------:R-:W-:Y:S01]  /*8df0*/  MOV R5, 0x400 ;  /* 0x0000040000057802 */ /* 0x000fe20000000f00 */
[----:B0-----:R-:W-:Y:S01]  /*8e00*/  IMAD.MOV.U32 R31, RZ, RZ, R29 ;  /* 0x000000ffff1f7224 */ /* 0x001fe200078e001d */
        /* <DEDUP_REMOVED lines=16> */
.L_x_676:
[----:B------:R-:W-:Y:S05]  /*8f10*/  BSYNC.RECONVERGENT B1 ;  /* 0x0000000000017941 */ /* 0x000fea0003800200 */
.L_x_675:
[----:B------:R-:W-:Y:S01]  /*8f20*/  BAR.SYNC.DEFER_BLOCKING 0x0 ;  /* 0x0000000000007b1d */ /* 0x000fe20000010000 */
[----:B------:R-:W-:-:S13]  /*8f30*/  ISETP.NE.AND P1, PT, R0, RZ, PT ;  /* 0x000000ff0000720c */ /* 0x000fda0003f25270 */
[----:B------:R-:W-:Y:S05]  /*8f40*/  @P1 BRA `(.L_x_652) ;  /* 0x000000a400581947 */ /* 0x000fea0003800000 */
[----:B------:R-:W-:Y:S01]  /*8f50*/  UISETP.GE.AND UP0, UPT, UR5, 0x21, UPT ;  /* 0x000000210500788c */ /* 0x000fe2000bf06270 */
        /* <DEDUP_REMOVED lines=61> */
[----:B------:R-:W1:Y:S01]  /*9330*/  LDS.64 R70, [R31+0xd0] ;  /* 0x0000d0001f467984 */ /* 0x000e620000000a00 */
[----:B------:R-:W-:-:S03]  /*9340*/  IMAD.MOV.U32 R49, RZ, RZ, R55 ;  /* 0x000000ffff317224 */ /* 0x000fc600078e0037 */
[----:B------:R2:W3:Y:S04]  /*9350*/  LDS.128 R32, [R31+0x80] ;  /* 0x000080001f207984 */ /* 0x0004e80000000c00 */
[----:B------:R2:W4:Y:S04]  /*9360*/  LDS.128 R36, [R31+0x90] ;  /* 0x000090001f247984 */ /* 0x0005280000000c00 */
[----:B------:R2:W2:Y:S04]  /*9370*/  LDS.128 R40, [R31+0xa0] ;  /* 0x0000a0001f287984 */ /* 0x0004a80000000c00 */
[----:B------:R0:W2:Y:S04]  /*9380*/  LDS.128 R44, [R31+0xb0] ;  /* 0x0000b0001f2c7984 */ /* 0x0000a80000000c00 */
[----:B------:R0:W2:Y:S02]  /*9390*/  LDS R0, [R31+0xc0] ;  /* 0x0000c0001f007984 */ /* 0x0000a40000000800 */
[----:B0-----:R-:W-:Y:S01]  /*93a0*/  MOV R52, R4 ;  /* 0x0000000400347202 */ /* 0x001fe20000000f00 */
[----:B------:R-:W-:-:S02]  /*93b0*/  IMAD.MOV.U32 R53, RZ, RZ, R5 ;  /* 0x000000ffff357224 */ /* 0x000fc400078e0005 */
[----:B------:R-:W-:Y:S02]  /*93c0*/  IMAD.MOV.U32 R50, RZ, RZ, R6 ;  /* 0x000000ffff327224 */ /* 0x000fe400078e0006 */
[----:B------:R-:W-:Y:S02]  /*93d0*/  IMAD.MOV.U32 R51, RZ, RZ, R7 ;  /* 0x000000ffff337224 */ /* 0x000fe400078e0007 */
[----:B-1----:R-:W-:Y:S01]  /*93e0*/  IMAD.MOV.U32 R69, RZ, RZ, R70 ;  /* 0x000000ffff457224 */ /* 0x002fe200078e0046 */
[----:B---3--:R-:W-:Y:S06]  /*93f0*/  @!P0 BRA `(.L_x_678) ;  /* 0x0000000000748947 */ /* 0x008fec0003800000 */
[CC--:B------:R-:W-:Y:S02]  /*9400*/  ISETP.GE.U32.AND P0, PT, R30.reuse, R70.reuse, PT ;  /* 0x000000461e00720c */ /* 0x0c0fe40003f06070 */
[----:B------:R-:W-:Y:S02]  /*9410*/  ISETP.LT.U32.AND P2, PT, R30, R70, PT ;  /* 0x000000461e00720c */ /* 0x000fe40003f41070 */
[CC--:B------:R-:W-:Y:S02]  /*9420*/  ISETP.GE.AND.EX P0, PT, R29.reuse, R71.reuse, PT, P0 ;  /* 0x000000471d00720c */ /* 0x0c0fe40003f06300 */
[----:B------:R-:W-:Y:S02]  /*9430*/  ISETP.LT.AND.EX P2, PT, R29, R71, PT, P2 ;  /* 0x000000471d00720c */ /* 0x000fe40003f41320 */
[----:B------:R-:W-:Y:S02]  /*9440*/  FSEL R48, R2, R54, !P0 ;  /* 0x0000003602307208 */ /* 0x000fe40004000000 */
[----:B------:R-:W-:-:S02]  /*9450*/  FSEL R49, R3, R55, !P0 ;  /* 0x0000003703317208 */ /* 0x000fc40004000000 */
[----:B--2---:R-:W-:Y:S02]  /*9460*/  FSEL R46, R26, R46, !P0 ;  /* 0x0000002e1a2e7208 */ /* 0x004fe40004000000 */
[----:B------:R-:W-:Y:S02]  /*9470*/  FSEL R47, R27, R47, !P0 ;  /* 0x0000002f1b2f7208 */ /* 0x000fe40004000000 */
[----:B------:R-:W-:Y:S02]  /*9480*/  FSEL R44, R24, R44, !P0 ;  /* 0x0000002c182c7208 */ /* 0x000fe40004000000 */
[----:B------:R-:W-:Y:S02]  /*9490*/  FSEL R45, R25, R45, !P0 ;  /* 0x0000002d192d7208 */ /* 0x000fe40004000000 */
[----:B------:R-:W-:Y:S02]  /*94a0*/  FSEL R42, R22, R42, !P0 ;  /* 0x0000002a162a7208 */ /* 0x000fe40004000000 */
[----:B------:R-:W-:-:S02]  /*94b0*/  FSEL R43, R23, R43, !P0 ;  /* 0x0000002b172b7208 */ /* 0x000fc40004000000 */
[----:B------:R-:W-:Y:S02]  /*94c0*/  FSEL R40, R20, R40, !P0 ;  /* 0x0000002814287208 */ /* 0x000fe40004000000 */
[----:B------:R-:W-:Y:S02]  /*94d0*/  FSEL R41, R21, R41, !P0 ;  /* 0x0000002915297208 */ /* 0x000fe40004000000 */
[----:B----4-:R-:W-:Y:S02]  /*94e0*/  FSEL R38, R18, R38, !P0 ;  /* 0x0000002612267208 */ /* 0x010fe40004000000 */
        /* <DEDUP_REMOVED lines=14> */
.L_x_678:
[----:B------:R-:W-:Y:S05]  /*95d0*/  BSYNC.RECONVERGENT B1 ;  /* 0x0000000000017941 */ /* 0x000fea0003800200 */
.L_x_677:
[----:B------:R-:W-:Y:S01]  /*95e0*/  UISETP.GE.AND UP0, UPT, UR5, 0x41, UPT ;  /* 0x000000410500788c */ /* 0x000fe2000bf06270 */
[----:B--2---:R-:W-:Y:S01]  /*95f0*/  IMAD.MOV.U32 R70, RZ, RZ, R0 ;  /* 0x000000ffff467224 */ /* 0x004fe200078e0000 */
[----:B------:R-:W-:Y:S01]  /*9600*/  MOV R73, R69 ;  /* 0x0000004500497202 */ /* 0x000fe20000000f00 */
[----:B------:R-:W-:Y:S01]  /*9610*/  IMAD.MOV.U32 R68, RZ, RZ, R71 ;  /* 0x000000ffff447224 */ /* 0x000fe200078e0047 */
[----:B------:R-:W-:Y:S01]  /*9620*/  MOV R64, R32 ;  /* 0x0000002000407202 */ /* 0x000fe20000000f00 */
[----:B-1----:R-:W-:Y:S01]  /*9630*/  IMAD.MOV.U32 R24, RZ, RZ, R52 ;  /* 0x000000ffff187224 */ /* 0x002fe200078e0034 */
[----:B----4-:R-:W-:Y:S01]  /*9640*/  MOV R58, R38 ;  /* 0x00000026003a7202 */ /* 0x010fe20000000f00 */
        /* <DEDUP_REMOVED lines=56> */
[----:B------:R-:W-:Y:S02]  /*99d0*/  IMAD.MOV.U32 R68, RZ, RZ, R7 ;  /* 0x000000ffff447224 */ /* 0x000fe400078e0007 */
[----:B------:R-:W-:Y:S01]  /*99e0*/  IMAD.MOV.U32 R2, RZ, RZ, R4 ;  /* 0x000000ffff027224 */ /* 0x000fe200078e0004 */
[----:B------:R-:W2:Y:S01]  /*99f0*/  LDS.128 R16, [R26+0x100] ;  /* 0x000100001a107984 */ /* 0x000ea20000000c00 */
[----:B------:R-:W-:-:S03]  /*9a00*/  IMAD.MOV.U32 R3, RZ, RZ, R5 ;  /* 0x000000ffff037224 */ /* 0x000fc600078e0005 */
[----:B------:R-:W3:Y:S04]  /*9a10*/  LDS.128 R20, [R26+0x110] ;  /* 0x000110001a147984 */ /* 0x000ee80000000c00 */
[----:B------:R4:W4:Y:S04]  /*9a20*/  LDS.64 R24, [R26+0xd8] ;  /* 0x0000d8001a187984 */ /* 0x0009280000000a00 */
[----:B------:R0:W4:Y:S04]  /*9a30*/  LDS R70, [R26+0x128] ;  /* 0x000128001a467984 */ /* 0x0001280000000800 */
[----:B------:R0:W4:Y:S02]  /*9a40*/  LDS.64 R28, [R26+0x120] ;  /* 0x000120001a1c7984 */ /* 0x0001240000000a00 */
        /* <DEDUP_REMOVED lines=46> */
.L_x_680:
[----:B------:R-:W-:Y:S05]  /*9d30*/  BSYNC.RECONVERGENT B1 ;  /* 0x0000000000017941 */ /* 0x000fea0003800200 */
.L_x_679:
        /* <DEDUP_REMOVED lines=63> */
[----:B------:R-:W1:Y:S04]  /*a130*/  LDS.128 R8, [R72+0x150] ;  /* 0x0001500048087984 */ /* 0x000e680000000c00 */
[----:B------:R-:W2:Y:S04]  /*a140*/  LDS.128 R12, [R72+0x160] ;  /* 0x00016000480c7984 */ /* 0x000ea80000000c00 */
[----:B------:R-:W-:Y:S04]  /*a150*/  LDS.128 R16, [R72+0x170] ;  /* 0x0001700048107984 */ /* 0x000fe80000000c00 */
[----:B------:R-:W3:Y:S04]  /*a160*/  LDS.128 R20, [R72+0x180] ;  /* 0x0001800048147984 */ /* 0x000ee80000000c00 */
[----:B------:R-:W4:Y:S04]  /*a170*/  LDS.64 R74, [R72+0x1a0] ;  /* 0x0001a000484a7984 */ /* 0x000f280000000a00 */
[----:B------:R0:W4:Y:S02]  /*a180*/  LDS R0, [R72+0x190] ;  /* 0x0001900048007984 */ /* 0x0001240000000800 */
        /* <DEDUP_REMOVED lines=20> */
[----:B----4-:R-:W-:Y:S02]  /*a2d0*/  IMAD.MOV.U32 R69, RZ, RZ, R74 ;  /* 0x000000ffff457224 */ /* 0x010fe400078e004a */
        /* <DEDUP_REMOVED lines=31> */
.L_x_682:
[----:B------:R-:W-:Y:S05]  /*a4d0*/  BSYNC.RECONVERGENT B1 ;  /* 0x0000000000017941 */ /* 0x000fea0003800200 */
.L_x_681:
        /* <DEDUP_REMOVED lines=117> */
.L_x_684:
[----:B------:R-:W-:Y:S05]  /*ac30*/  BSYNC.RECONVERGENT B1 ;  /* 0x0000000000017941 */ /* 0x000fea0003800200 */
.L_x_683:
        /* <DEDUP_REMOVED lines=121> */
.L_x_686:
[----:B------:R-:W-:Y:S05]  /*b3d0*/  BSYNC.RECONVERGENT B1 ;  /* 0x0000000000017941 */ /* 0x000fea0003800200 */
.L_x_685:
        /* <DEDUP_REMOVED lines=49> */
[----:B0-----:R-:W-:Y:S01]  /*b6f0*/  LEA R3, R3, R0, 0x18 ;  /* 0x0000000003037211 */ /* 0x001fe200078ec0ff */
[----:B------:R-:W-:Y:S02]  /*b700*/  IMAD.MOV.U32 R0, RZ, RZ, R91 ;  /* 0x000000ffff007224 */ /* 0x000fe400078e005b */
[----:B------:R-:W-:Y:S02]  /*b710*/  IMAD.MOV.U32 R38, RZ, RZ, R68 ;  /* 0x000000ffff267224 */ /* 0x000fe400078e0044 */
[----:B------:R-:W0:Y:S01]  /*b720*/  LDS.128 R4, [R3+0x2d0] ;  /* 0x0002d00003047984 */ /* 0x000e220000000c00 */
[----:B------:R-:W-:-:S02]  /*b730*/  IMAD.MOV.U32 R39, RZ, RZ, R69 ;  /* 0x000000ffff277224 */ /* 0x000fc400078e0045 */
        /* <DEDUP_REMOVED lines=63> */
.L_x_688:
[----:B------:R-:W-:Y:S05]  /*bb30*/  BSYNC.RECONVERGENT B1 ;  /* 0x0000000000017941 */ /* 0x000fea0003800200 */
.L_x_687:
        /* <DEDUP_REMOVED lines=62> */
[----:B------:R2:W1:Y:S04]  /*bf20*/  LDS.128 R8, [R55+0x2e0] ;  /* 0x0002e00037087984 */ /* 0x0004680000000c00 */
[----:B------:R2:W3:Y:S04]  /*bf30*/  LDS.128 R12, [R55+0x2f0] ;  /* 0x0002f000370c7984 */ /* 0x0004e80000000c00 */
[----:B------:R2:W4:Y:S04]  /*bf40*/  LDS.128 R16, [R55+0x300] ;  /* 0x0003000037107984 */ /* 0x0005280000000c00 */
        /* <DEDUP_REMOVED lines=24> */
[----:B---3--:R-:W-:Y:S02]  /*c0d0*/  FSEL R14, R48, R14, !P0 ;  /* 0x0000000e300e7208 */ /* 0x008fe40004000000 */
        /* <DEDUP_REMOVED lines=9> */
[----:B------:R-:W-:Y:S01]  /*c170*/  SEL R28, R54, R28, !P0 ;  /* 0x0000001c361c7207 */ /* 0x000fe20004000000 */
[----:B------:R-:W-:Y:S06]  /*c180*/  BRA `(.L_x_652) ;  /* 0x0000007000c87947 */ /* 0x000fec0003800000 */
.L_x_620:
[----:B------:R-:W0:Y:S01]  /*c190*/  S2R R5, SR_TID.X ;  /* 0x0000000000057919 */ /* 0x000e220000002100 */
[----:B------:R-:W1:Y:S02]  /*c1a0*/  LDCU.64 UR10, c[0x0][0x380] ;  /* 0x00007000ff0a77ac */ /* 0x000e640008000a00 */
[----:B-1----:R-:W-:Y:S02]  /*c1b0*/  IMAD.U32 R6, RZ, RZ, UR10 ;  /* 0x0000000aff067e24 */ /* 0x002fe4000f8e00ff */
[----:B------:R-:W-:Y:S01]  /*c1c0*/  IMAD.U32 R7, RZ, RZ, UR11 ;  /* 0x0000000bff077e24 */ /* 0x000fe2000f8e00ff */
[----:B0-----:R-:W-:Y:S01]  /*c1d0*/  IADD3 R33, P0, PT, R5, UR4, RZ ;  /* 0x0000000405217c10 */ /* 0x001fe2000ff1e0ff */
[----:B------:R-:W0:Y:S04]  /*c1e0*/  LDCU.64 UR4, c[0x0][0x388] ;  /* 0x00007100ff0477ac */ /* 0x000e280008000a00 */
[----:B------:R-:W-:-:S02]  /*c1f0*/  IMAD.X R4, RZ, RZ, RZ, P0 ;  /* 0x000000ffff047224 */ /* 0x000fc400000e06ff */
[----:B------:R-:W-:-:S04]  /*c200*/  IMAD.WIDE.U32 R2, R33, 0x60, R6 ;  /* 0x0000006021027825 */ /* 0x000fc800078e0006 */
        /* <DEDUP_REMOVED lines=14> */
[----:B------:R-:W-:Y:S01]  /*c2f0*/  UISETP.GE.U32.AND UP0, UPT, UR6, UR8, UPT ;  /* 0x000000080600728c */ /* 0x000fe2000bf06070 */
[----:B0-----:R-:W-:-:S02]  /*c300*/  IMAD.U32 R64, RZ, RZ, UR4 ;  /* 0x00000004ff407e24 */ /* 0x001fc4000f8e00ff */
[----:B------:R-:W-:Y:S01]  /*c310*/  IMAD.U32 R63, RZ, RZ, UR5 ;  /* 0x00000005ff3f7e24 */ /* 0x000fe2000f8e00ff */
[----:B------:R-:W-:Y:S02]  /*c320*/  UISETP.GE.U32.AND.EX UP0, UPT, URZ, UR9, UPT, UP0 ;  /* 0x00000009ff00728c */ /* 0x000fe4000bf06100 */
[----:B------:R-:W-:-:S05]  /*c330*/  IADD3 R30, P0, PT, R33, R64, RZ ;  /* 0x00000040211e7210 */ /* 0x000fca0007f1e0ff */
[----:B------:R-:W-:Y:S02]  /*c340*/  IMAD.X R4, R4, 0x1, R63, P0 ;  /* 0x0000000104047824 */ /* 0x000fe400000e063f */
[----:B-1----:R-:W-:Y:S06]  /*c350*/  BRA.U UP0, `(.L_x_689) ;  /* 0x0000002500e07547 */ /* 0x002fec000b800000 */
[----:B------:R-:W0:Y:S01]  /*c360*/  LDCU.64 UR10, c[0x0][0x3e8] ;  /* 0x00007d00ff0a77ac */ /* 0x000e220008000a00 */
[----:B------:R-:W-:Y:S01]  /*c370*/  ISETP.NE.AND P0, PT, R5, RZ, PT ;  /* 0x000000ff0500720c */ /* 0x000fe20003f05270 */
[----:B------:R-:W-:Y:S01]  /*c380*/  BSSY.RECONVERGENT B1, `(.L_x_690) ;  /* 0x0000012000017945 */ /* 0x000fe20003800200 */
[----:B------:R-:W-:Y:S01]  /*c390*/  UMOV UR4, 0x8 ;  /* 0x0000000800047882 */ /* 0x000fe20000000000 */
[----:B------:R-:W-:Y:S02]  /*c3a0*/  UMOV UR5, 0x0 ;  /* 0x0000000000057882 */ /* 0x000fe40000000000 */
[----:B0-----:R-:W-:-:S04]  /*c3b0*/  UIMAD.WIDE.U32 UR4, UR10, 0x1, UR4 ;  /* 0x000000010a0478a5 */ /* 0x001fc8000f8e0004 */
[----:B------:R-:W-:Y:S02]  /*c3c0*/  UIADD3 UR7, UPT, UPT, UR5, UR11, URZ ;  /* 0x0000000b05077290 */ /* 0x000fe4000fffe0ff */
[----:B------:R-:W-:Y:S02]  /*c3d0*/  IMAD.U32 R33, RZ, RZ, UR5 ;  /* 0x00000005ff217e24 */ /* 0x000fe4000f8e00ff */
[----:B------:R-:W-:Y:S02]  /*c3e0*/  IMAD.U32 R32, RZ, RZ, UR4 ;  /* 0x00000004ff207e24 */ /* 0x000fe4000f8e00ff */
[----:B------:R-:W-:Y:S01]  /*c3f0*/  MOV R33, UR7 ;  /* 0x0000000700217c02 */ /* 0x000fe20008000f00 */
[----:B------:R-:W-:Y:S06]  /*c400*/  @P0 BRA `(.L_x_691) ;  /* 0x0000000000240947 */ /* 0x000fec0003800000 */
[----:B------:R-:W-:Y:S02]  /*c410*/  IMAD.MOV.U32 R34, RZ, RZ, 0x100 ;  /* 0x00000100ff227424 */ /* 0x000fe400078e00ff */
[----:B------:R-:W-:-:S05]  /*c420*/  IMAD.MOV.U32 R35, RZ, RZ, 0x0 ;  /* 0x00000000ff237424 */ /* 0x000fca00078e00ff */
[----:B------:R-:W2:Y:S01]  /*c430*/  ATOMG.E.ADD.64.STRONG.GPU PT, R2, desc[UR12][R32.64], R34 ;  /* 0x80000022200279a8 */ /* 0x000ea200081ef50c */
[----:B------:R-:W0:Y:S01]  /*c440*/  S2UR UR5, SR_CgaCtaId ;  /* 0x00000000000579c3 */ /* 0x000e220000008800 */
[----:B------:R-:W-:Y:S02]  /*c450*/  UMOV UR4, 0x400 ;  /* 0x0000040000047882 */ /* 0x000fe40000000000 */
[----:B0-----:R-:W-:Y:S01]  /*c460*/  ULEA UR4, UR5, UR4, 0x18 ;  /* 0x0000000405047291 */ /* 0x001fe2000f8ec0ff */
[----:B--2---:R-:W-:-:S05]  /*c470*/  IADD3 R2, P0, PT, R2, UR6, RZ ;  /* 0x0000000602027c10 */ /* 0x004fca000ff1e0ff */
[----:B------:R-:W-:-:S05]  /*c480*/  IMAD.X R3, RZ, RZ, R3, P0 ;  /* 0x000000ffff037224 */ /* 0x000fca00000e0603 */
[----:B------:R0:W-:Y:S03]  /*c490*/  STS.64 [UR4+0x3b0], R2 ;  /* 0x0003b002ff007988 */ /* 0x0001e60008000a04 */
.L_x_691:
[----:B------:R-:W-:Y:S05]  /*c4a0*/  BSYNC.RECONVERGENT B1 ;  /* 0x0000000000017941 */ /* 0x000fea0003800200 */
.L_x_690:
[----:B------:R-:W1:Y:S08]  /*c4b0*/  S2UR UR5, SR_CgaCtaId ;  /* 0x00000000000579c3 */ /* 0x000e700000008800 */
[----:B------:R-:W-:Y:S06]  /*c4c0*/  BAR.SYNC.DEFER_BLOCKING 0x0 ;  /* 0x0000000000007b1d */ /* 0x000fec0000010000 */
[----:B------:R-:W-:-:S02]  /*c4d0*/  UMOV UR4, 0x400 ;  /* 0x0000040000047882 */ /* 0x000fc40000000000 */
[----:B-1----:R-:W-:-:S06]  /*c4e0*/  ULEA UR4, UR5, UR4, 0x18 ;  /* 0x0000000405047291 */ /* 0x002fcc000f8ec0ff */
[----:B------:R-:W-:-:S05]  /*c4f0*/  IMAD.U32 R65, RZ, RZ, UR4 ;  /* 0x00000004ff417e24 */ /* 0x000fca000f8e00ff */
[----:B0-----:R-:W0:Y:S02]  /*c500*/  LDS.64 R2, [R65+0x3b0] ;  /* 0x0003b00041027984 */ /* 0x001e240000000a00 */
[----:B0-----:R-:W-:-:S04]  /*c510*/  IADD3 R0, P1, PT, R2, 0x100, RZ ;  /* 0x0000010002007810 */ /* 0x001fc80007f3e0ff */
[----:B------:R-:W-:Y:S01]  /*c520*/  ISETP.GT.U32.AND P0, PT, R0, UR8, PT ;  /* 0x0000000800007c0c */ /* 0x000fe2000bf04070 */
[----:B------:R-:W-:-:S05]  /*c530*/  IMAD.X R0, RZ, RZ, R3, P1 ;  /* 0x000000ffff007224 */ /* 0x000fca00008e0603 */
[----:B------:R-:W-:-:S13]  /*c540*/  ISETP.GT.AND.EX P0, PT, R0, UR9, PT, P0 ;  /* 0x0000000900007c0c */ /* 0x000fda000bf04300 */
[----:B------:R-:W-:Y:S05]  /*c550*/  @P0 BRA `(.L_x_692) ;  /* 0x0000000800340947 */ /* 0x000fea0003800000 */
        /* <DEDUP_REMOVED lines=11> */
[----:B------:R-:W0:Y:S01]  /*c610*/  LDCU.64 UR16, c[0x0][0x380] ;  /* 0x00007000ff1077ac */ /* 0x000e220008000a00 */
[----:B------:R-:W-:-:S02]  /*c620*/  IMAD.MOV.U32 R38, RZ, RZ, R24 ;  /* 0x000000ffff267224 */ /* 0x000fc400078e0018 */
[----:B------:R-:W-:Y:S01]  /*c630*/  IMAD.MOV.U32 R39, RZ, RZ, R25 ;  /* 0x000000ffff277224 */ /* 0x000fe200078e0019 */
[----:B------:R-:W1:Y:S01]  /*c640*/  LDCU.64 UR18, c[0x0][0x388] ;  /* 0x00007100ff1277ac */ /* 0x000e620008000a00 */
[----:B------:R-:W-:Y:S02]  /*c650*/  IMAD.MOV.U32 R40, RZ, RZ, R22 ;  /* 0x000000ffff287224 */ /* 0x000fe400078e0016 */
[----:B------:R-:W-:Y:S01]  /*c660*/  IMAD.MOV.U32 R41, RZ, RZ, R23 ;  /* 0x000000ffff297224 */ /* 0x000fe200078e0017 */
[----:B------:R-:W2:Y:S01]  /*c670*/  LDCU.64 UR10, c[0x0][0x398] ;  /* 0x00007300ff0a77ac */ /* 0x000ea20008000a00 */
        /* <DEDUP_REMOVED lines=10> */
[----:B012---:R-:W-:-:S07]  /*c720*/  IMAD.MOV.U32 R54, RZ, RZ, R8 ;  /* 0x000000ffff367224 */ /* 0x007fce00078e0008 */
.L_x_697:
[----:B------:R-:W-:Y:S01]  /*c730*/  IADD3 R59, P0, PT, R5, R2, RZ ;  /* 0x00000002053b7210 */ /* 0x000fe20007f1e0ff */
[----:B------:R-:W-:Y:S02]  /*c740*/  IMAD.U32 R6, RZ, RZ, UR16 ;  /* 0x00000010ff067e24 */ /* 0x000fe4000f8e00ff */
[----:B------:R-:W-:Y:S02]  /*c750*/  IMAD.U32 R7, RZ, RZ, UR17 ;  /* 0x00000011ff077e24 */ /* 0x000fe4000f8e00ff */
[----:B------:R-:W-:Y:S02]  /*c760*/  IMAD.X R58, RZ, RZ, R3, P0 ;  /* 0x000000ffff3a7224 */ /* 0x000fe400000e0603 */
[----:B------:R-:W-:-:S04]  /*c770*/  IMAD.WIDE.U32 R2, R59, 0x60, R6 ;  /* 0x000000603b027825 */ /* 0x000fc800078e0006 */
[----:B------:R-:W-:-:S04]  /*c780*/  IMAD R57, R58, 0x60, RZ ;  /* 0x000000603a397824 */ /* 0x000fc800078e02ff */
[----:B------:R-:W-:-:S05]  /*c790*/  IMAD.IADD R3, R3, 0x1, R57 ;  /* 0x0000000103037824 */ /* 0x000fca00078e0239 */
[----:B------:R-:W2:Y:S01]  /*c7a0*/  LDG.E.64 R56, desc[UR12][R2.64+0x58] ;  /* 0x0000580c02387981 */ /* 0x000ea2000c1e1b00 */
[----:B------:R-:W-:Y:S01]  /*c7b0*/  IMAD.U32 R64, RZ, RZ, UR18 ;  /* 0x00000012ff407e24 */ /* 0x000fe2000f8e00ff */
[----:B------:R-:W-:Y:S01]  /*c7c0*/  MOV R63, UR19 ;  /* 0x00000013003f7c02 */ /* 0x000fe20008000f00 */
[----:B------:R-:W-:Y:S03]  /*c7d0*/  BSSY.RECONVERGENT B2, `(.L_x_693) ;  /* 0x0000033000027945 */ /* 0x000fe60003800200 */
[----:B------:R-:W-:-:S05]  /*c7e0*/  IADD3 R59, P1, PT, R59, R64, RZ ;  /* 0x000000403b3b7210 */ /* 0x000fca0007f3e0ff */
[----:B------:R-:W-:Y:S01]  /*c7f0*/  IMAD.X R58, R58, 0x1, R63, P1 ;  /* 0x000000013a3a7824 */ /* 0x000fe200008e063f */
        /* <DEDUP_REMOVED lines=48> */
.L_x_694:
[----:B------:R-:W-:Y:S05]  /*cb00*/  BSYNC.RECONVERGENT B2 ;  /* 0x0000000000027941 */ /* 0x000fea0003800200 */
.L_x_693:
[----:B------:R-:W-:Y:S01]  /*cb10*/  BAR.SYNC.DEFER_BLOCKING 0x0 ;  /* 0x0000000000007b1d */ /* 0x000fe20000010000 */
[----:B------:R-:W-:-:S05]  /*cb20*/  ISETP.NE.AND P0, PT, R5, RZ, PT ;  /* 0x000000ff0500720c */ /* 0x000fca0003f05270 */
[----:B------:R-:W-:Y:S08]  /*cb30*/  BSSY.RECONVERGENT B2, `(.L_x_695) ;  /* 0x000000c000027945 */ /* 0x000ff00003800200 */
[----:B------:R-:W-:Y:S05]  /*cb40*/  @P0 BRA `(.L_x_696) ;  /* 0x0000000000280947 */ /* 0x000fea0003800000 */
[----:B------:R-:W-:Y:S01]  /*cb50*/  MOV R34, 0x100 ;  /* 0x0000010000227802 */ /* 0x000fe20000000f00 */
[----:B------:R-:W-:-:S05]  /*cb60*/  IMAD.MOV.U32 R35, RZ, RZ, 0x0 ;  /* 0x00000000ff237424 */ /* 0x000fca00078e00ff */
[----:B------:R-:W2:Y:S01]  /*cb70*/  ATOMG.E.ADD.64.STRONG.GPU PT, R2, desc[UR12][R32.64], R34 ;  /* 0x80000022200279a8 */ /* 0x000ea200081ef50c */
[----:B------:R-:W0:Y:S01]  /*cb80*/  S2UR UR5, SR_CgaCtaId ;  /* 0x00000000000579c3 */ /* 0x000e220000008800 */
[----:B------:R-:W-:Y:S02]  /*cb90*/  UMOV UR4, 0x400 ;  /* 0x0000040000047882 */ /* 0x000fe40000000000 */
[----:B0-----:R-:W-:-:S06]  /*cba0*/  ULEA UR4, UR5, UR4, 0x18 ;  /* 0x0000000405047291 */ /* 0x001fcc000f8ec0ff */
[----:B------:R-:W-:Y:S01]  /*cbb0*/  IMAD.U32 R65, RZ, RZ, UR4 ;  /* 0x00000004ff417e24 */ /* 0x000fe2000f8e00ff */
[----:B--2---:R-:W-:-:S05]  /*cbc0*/  IADD3 R2, P0, PT, R2, UR6, RZ ;  /* 0x0000000602027c10 */ /* 0x004fca000ff1e0ff */
[----:B------:R-:W-:-:S05]  /*cbd0*/  IMAD.X R3, RZ, RZ, R3, P0 ;  /* 0x000000ffff037224 */ /* 0x000fca00000e0603 */
[----:B------:R0:W-:Y:S03]  /*cbe0*/  STS.64 [R65+0x3b0], R2 ;  /* 0x0003b00241007388 */ /* 0x0001e60000000a00 */
.L_x_696:
[----:B------:R-:W-:Y:S05]  /*cbf0*/  BSYNC.RECONVERGENT B2 ;  /* 0x0000000000027941 */ /* 0x000fea0003800200 */
.L_x_695:
[----:B------:R-:W-:Y:S01]  /*cc00*/  BAR.SYNC.DEFER_BLOCKING 0x0 ;  /* 0x0000000000007b1d */ /* 0x000fe20000010000 */
[----:B------:R-:W-:Y:S01]  /*cc10*/  MOV R60, R30 ;  /* 0x0000001e003c7202 */ /* 0x000fe20000000f00 */
[----:B------:R-:W-:Y:S01]  /*cc20*/  IMAD.MOV.U32 R61, RZ, RZ, R4 ;  /* 0x000000ffff3d7224 */ /* 0x000fe200078e0004 */
[----:B-----5:R-:W-:Y:S01]  /*cc30*/  MOV R38, R24 ;  /* 0x0000001800267202 */ /* 0x020fe20000000f00 */
[----:B------:R-:W-:Y:S01]  /*cc40*/  IMAD.MOV.U32 R35, RZ, RZ, R29 ;  /* 0x000000ffff237224 */ /* 0x000fe200078e001d */
[----:B------:R-:W-:Y:S01]  /*cc50*/  MOV R44, R18 ;  /* 0x00000012002c7202 */ /* 0x000fe20000000f00 */
[----:B------:R-:W-:Y:S01]  /*cc60*/  UMOV UR8, UR10 ;  /* 0x0000000a00087c82 */ /* 0x000fe20008000000 */
[----:B------:R-:W-:Y:S01]  /*cc70*/  UMOV UR9, UR11 ;  /* 0x0000000b00097c82 */ /* 0x000fe20008000000 */
        /* <DEDUP_REMOVED lines=8> */
[----:B------:R-:W-:Y:S01]  /*cd00*/  IMAD.MOV.U32 R45, RZ, RZ, R19 ;  /* 0x000000ffff2d7224 */ /* 0x000fe200078e0013 */
[----:B0-----:R-:W0:Y:S01]  /*cd10*/  LDS.64 R2, [R65+0x3b0] ;  /* 0x0003b00041027984 */ /* 0x001e220000000a00 */
        /* <DEDUP_REMOVED lines=9> */
[----:B0-----:R-:W-:-:S04]  /*cdb0*/  IADD3 R0, P1, PT, R2, 0x100, RZ ;  /* 0x0000010002007810 */ /* 0x001fc80007f3e0ff */
[----:B------:R-:W-:Y:S01]  /*cdc0*/  ISETP.GT.U32.AND P0, PT, R0, UR8, PT ;  /* 0x0000000800007c0c */ /* 0x000fe2000bf04070 */
[----:B------:R-:W-:Y:S02]  /*cdd0*/  IMAD.X R34, RZ, RZ, R3, P1 ;  /* 0x000000ffff227224 */ /* 0x000fe400008e0603 */
[----:B------:R-:W-:-:S03]  /*cde0*/  IMAD.MOV.U32 R0, RZ, RZ, R31 ;  /* 0x000000ffff007224 */ /* 0x000fc600078e001f */
[----:B------:R-:W-:Y:S01]  /*cdf0*/  ISETP.GT.AND.EX P0, PT, R34, UR9, PT, P0 ;  /* 0x0000000922007c0c */ /* 0x000fe2000bf04300 */
[----:B------:R-:W-:-:S12]  /*ce00*/  IMAD.MOV.U32 R34, RZ, RZ, R28 ;  /* 0x000000ffff227224 */ /* 0x000fd800078e001c */
[----:B------:R-:W-:Y:S05]  /*ce10*/  @!P0 BRA `(.L_x_697) ;  /* 0xfffffff800448947 */ /* 0x000fea000383ffff */
[----:B------:R-:W-:Y:S05]  /*ce20*/  BSYNC.RECONVERGENT B1 ;  /* 0x0000000000017941 */ /* 0x000fea0003800200 */
.L_x_692:
[----:B------:R-:W-:Y:S01]  /*ce30*/  ISETP.GE.U32.AND P0, PT, R2, UR8, PT ;  /* 0x0000000802007c0c */ /* 0x000fe2000bf06070 */
[----:B------:R-:W-:Y:S03]  /*ce40*/  BSSY.RECONVERGENT B1, `(.L_x_689) ;  /* 0x00001c9000017945 */ /* 0x000fe60003800200 */
[----:B------:R-:W-:-:S13]  /*ce50*/  ISETP.GE.AND.EX P0, PT, R3, UR9, PT, P0 ;  /* 0x0000000903007c0c */ /* 0x000fda000bf06300 */
[----:B------:R-:W-:Y:S05]  /*ce60*/  @P0 BRA `(.L_x_698) ;  /* 0x0000001c00180947 */ /* 0x000fea0003800000 */
[----:B------:R-:W-:-:S04]  /*ce70*/  IADD3 R0, PT, PT, -R2, UR8, RZ ;  /* 0x0000000802007c10 */ /* 0x000fc8000fffe1ff */
[----:B------:R-:W-:-:S13]  /*ce80*/  ISETP.GE.AND P0, PT, R5, R0, PT ;  /* 0x000000000500720c */ /* 0x000fda0003f06270 */
[----:B------:R-:W-:Y:S05]  /*ce90*/  @P0 BRA `(.L_x_698) ;  /* 0x0000001c000c0947 */ /* 0x000fea0003800000 */
[-C--:B------:R-:W-:Y:S01]  /*cea0*/  LOP3.LUT R33, RZ, R5.reuse, RZ, 0x33, !PT ;  /* 0x00000005ff217212 */ /* 0x080fe200078e33ff */
[----:B------:R-:W-:Y:S01]  /*ceb0*/  BSSY.RECONVERGENT B2, `(.L_x_699) ;  /* 0x000007b000027945 */ /* 0x000fe20003800200 */
[----:B------:R-:W-:Y:S02]  /*cec0*/  MOV R54, R5 ;  /* 0x0000000500367202 */ /* 0x000fe40000000f00 */
[----:B------:R-:W-:-:S04]  /*ced0*/  IADD3 R62, PT, PT, -R2, UR8, R33 ;  /* 0x00000008023e7c10 */ /* 0x000fc8000fffe121 */
[----:B------:R-:W-:-:S04]  /*cee0*/  LOP3.LUT R32, R62, 0x300, RZ, 0xc0, !PT ;  /* 0x000003003e207812 */ /* 0x000fc800078ec0ff */
[----:B------:R-:W-:-:S13]  /*cef0*/  ISETP.NE.AND P0, PT, R32, 0x300, PT ;  /* 0x000003002000780c */ /* 0x000fda0003f05270 */
[----:B------:R-:W-:Y:S05]  /*cf00*/  @!P0 BRA `(.L_x_700) ;  /* 0x0000000400d48947 */ /* 0x000fea0003800000 */
[----:B------:R-:W-:Y:S01]  /*cf10*/  IADD3 R101, P0, PT, R5, R2, RZ ;  /* 0x0000000205657210 */ /* 0x000fe20007f1e0ff */
[----:B------:R-:W-:Y:S01]  /*cf20*/  IMAD.MOV.U32 R54, RZ, RZ, R5 ;  /* 0x000000ffff367224 */ /* 0x000fe200078e0005 */
[----:B------:R-:W-:-:S03]  /*cf30*/  LEA.HI R32, R62, 0x1, RZ, 0x18 ;  /* 0x000000013e207811 */ /* 0x000fc600078fc0ff */
[----:B------:R-:W-:Y:S01]  /*cf40*/  IMAD.WIDE.U32 R6, R101, 0x60, R6 ;  /* 0x0000006065067825 */ /* 0x000fe200078e0006 */
[----:B------:R-:W-:-:S03]  /*cf50*/  LOP3.LUT R32, R32, 0x3, RZ, 0xc0, !PT ;  /* 0x0000000320207812 */ /* 0x000fc600078ec0ff */
[----:B------:R-:W-:Y:S01]  /*cf60*/  IMAD.X R103, RZ, RZ, R3, P0 ;  /* 0x000000ffff677224 */ /* 0x000fe200000e0603 */
[----:B------:R-:W-:Y:S01]  /*cf70*/  IADD3 R101, P0, PT, R101, R64, RZ ;  /* 0x0000004065657210 */ /* 0x000fe20007f1e0ff */
[----:B------:R-:W-:Y:S01]  /*cf80*/  IMAD.MOV R55, RZ, RZ, -R32 ;  /* 0x000000ffff377224 */ /* 0x000fe200078e0a20 */
[----:B------:R-:W-:Y:S01]  /*cf90*/  IADD3 R6, P1, PT, R6, 0x30, RZ ;  /* 0x0000003006067810 */ /* 0x000fe20007f3e0ff */
[C---:B------:R-:W-:Y:S02]  /*cfa0*/  IMAD R33, R103.reuse, 0x60, RZ ;  /* 0x0000006067217824 */ /* 0x040fe400078e02ff */
[----:B------:R-:W-:Y:S02]  /*cfb0*/  IMAD.X R103, R103, 0x1, R63, P0 ;  /* 0x0000000167677824 */ /* 0x000fe400000e063f */
[----:B------:R-:W-:-:S08]  /*cfc0*/  IMAD.X R7, R7, 0x1, R33, P1 ;  /* 0x0000000107077824 */ /* 0x000fd000008e0621 */
.L_x_703:
[----:B------:R-:W2:Y:S01]  /*cfd0*/  LDG.E.64 R52, desc[UR12][R6.64+0x28] ;  /* 0x0000280c06347981 */ /* 0x000ea2000c1e1b00 */
[----:B------:R-:W-:Y:S01]  /*cfe0*/  IADD3 R55, PT, PT, R55, 0x1, RZ ;  /* 0x0000000137377810 */ /* 0x000fe20007ffe0ff */
[----:B------:R-:W-:Y:S03]  /*cff0*/  BSSY.RECONVERGENT B3, `(.L_x_701) ;  /* 0x0000060000037945 */ /* 0x000fe60003800200 */
        /* <DEDUP_REMOVED lines=49> */
[----:B-----5:R-:W-:Y:S01]  /*d310*/  IMAD.MOV.U32 R24, RZ, RZ, R36 ;  /* 0x000000ffff187224 */ /* 0x020fe200078e0024 */
[----:B------:R-:W-:Y:S01]  /*d320*/  MOV R25, R37 ;  /* 0x0000002500197202 */ /* 0x000fe20000000f00 */
[----:B------:R-:W-:Y:S02]  /*d330*/  IMAD.MOV.U32 R22, RZ, RZ, R38 ;  /* 0x000000ffff167224 */ /* 0x000fe400078e0026 */
[----:B------:R-:W-:Y:S02]  /*d340*/  IMAD.MOV.U32 R23, RZ, RZ, R39 ;  /* 0x000000ffff177224 */ /* 0x000fe400078e0027 */
[----:B------:R-:W-:Y:S02]  /*d350*/  IMAD.MOV.U32 R20, RZ, RZ, R40 ;  /* 0x000000ffff147224 */ /* 0x000fe400078e0028 */
[----:B------:R-:W-:Y:S02]  /*d360*/  IMAD.MOV.U32 R21, RZ, RZ, R41 ;  /* 0x000000ffff157224 */ /* 0x000fe400078e0029 */
        /* <DEDUP_REMOVED lines=40> */
.L_x_702:
[----:B------:R-:W-:Y:S05]  /*d5f0*/  BSYNC.RECONVERGENT B3 ;  /* 0x0000000000037941 */ /* 0x000fea0003800200 */
.L_x_701:
[----:B------:R-:W-:Y:S01]  /*d600*/  IADD3 R6, P2, PT, R6, 0x6000, RZ ;  /* 0x0000600006067810 */ /* 0x000fe20007f5e0ff */
[----:B------:R-:W-:Y:S01]  /*d610*/  VIADD R54, R54, 0x100 ;  /* 0x0000010036367836 */ /* 0x000fe20000000000 */
[----:B------:R-:W-:-:S03]  /*d620*/  IADD3 R101, P0, PT, R101, 0x100, RZ ;  /* 0x0000010065657810 */ /* 0x000fc60007f1e0ff */
[----:B------:R-:W-:Y:S02]  /*d630*/  IMAD.X R7, RZ, RZ, R7, P2 ;  /* 0x000000ffff077224 */ /* 0x000fe400010e0607 */
[----:B------:R-:W-:Y:S01]  /*d640*/  IMAD.X R103, RZ, RZ, R103, P0 ;  /* 0x000000ffff677224 */ /* 0x000fe200000e0667 */
[----:B------:R-:W-:Y:S07]  /*d650*/  @P1 BRA `(.L_x_703) ;  /* 0xfffffff8005c1947 */ /* 0x000fee000383ffff */
.L_x_700:
[----:B------:R-:W-:Y:S05]  /*d660*/  BSYNC.RECONVERGENT B2 ;  /* 0x0000000000027941 */ /* 0x000fea0003800200 */
.L_x_699:
[----:B------:R-:W-:-:S13]  /*d670*/  ISETP.GE.U32.AND P0, PT, R62, 0x300, PT ;  /* 0x000003003e00780c */ /* 0x000fda0003f06070 */
[----:B------:R-:W-:Y:S05]  /*d680*/  @!P0 BRA `(.L_x_698) ;  /* 0x0000001400108947 */ /* 0x000fea0003800000 */
[----:B------:R-:W-:-:S07]  /*d690*/  IADD3 R33, PT, PT, R54, 0x200, RZ ;  /* 0x0000020036217810 */ /* 0x000fce0007ffe0ff */
.L_x_712:
[----:B------:R-:W0:Y:S01]  /*d6a0*/  LDC.64 R6, c[0x0][0x380] ;  /* 0x0000e000ff067b82 */ /* 0x000e220000000a00 */
[----:B------:R-:W-:-:S05]  /*d6b0*/  VIADD R61, R33, 0xfffffe00 ;  /* 0xfffffe00213d7836 */ /* 0x000fca0000000000 */
[----:B------:R-:W-:-:S05]  /*d6c0*/  IADD3 R35, P0, PT, R61, R2, RZ ;  /* 0x000000023d237210 */ /* 0x000fca0007f1e0ff */
[----:B------:R-:W-:Y:S02]  /*d6d0*/  IMAD.X R32, RZ, RZ, R3, P0 ;  /* 0x000000ffff207224 */ /* 0x000fe400000e0603 */
        /* <DEDUP_REMOVED lines=32> */
[----:B------:R0:W5:Y:S01]  /*d8e0*/  LDG.E.64 R36, desc[UR12][R6.64] ;  /* 0x0000000c06247981 */ /* 0x000162000c1e1b00 */
[----:B------:R-:W1:Y:S03]  /*d8f0*/  LDCU.64 UR4, c[0x0][0x388] ;  /* 0x00007100ff0477ac */ /* 0x000e660008000a00 */
        /* <DEDUP_REMOVED lines=10> */
[----:B-1----:R-:W-:Y:S01]  /*d9a0*/  IADD3 R57, P0, P1, R2, UR4, R61 ;  /* 0x0000000402397c10 */ /* 0x002fe2000f91e03d */
[----:B------:R-:W-:Y:S01]  /*d9b0*/  IMAD.MOV.U32 R34, RZ, RZ, R58 ;  /* 0x000000ffff227224 */ /* 0x000fe200078e003a */
[----:B------:R-:W-:-:S02]  /*d9c0*/  MOV R35, R59 ;  /* 0x0000003b00237202 */ /* 0x000fc40000000f00 */
[----:B------:R-:W-:-:S03]  /*d9d0*/  IADD3.X R56, PT, PT, R3, UR5, RZ, P0, P1 ;  /* 0x0000000503387c10 */ /* 0x000fc600087e24ff */
[----:B------:R-:W-:-:S14]  /*d9e0*/  DSETP.GEU.AND P0, PT, R58, R8, PT ;  /* 0x000000083a00722a */ /* 0x000fdc0003f0e000 */
        /* <DEDUP_REMOVED lines=30> */
.L_x_705:
[----:B------:R-:W-:Y:S05]  /*dbd0*/  BSYNC.RECONVERGENT B2 ;  /* 0x0000000000027941 */ /* 0x000fea0003800200 */
.L_x_704:
        /* <DEDUP_REMOVED lines=29> */
[----:B------:R0:W5:Y:S01]  /*ddb0*/  LDG.E R4, desc[UR12][R6.64+0x6050] ;  /* 0x0060500c06047981 */ /* 0x000162000c1e1900 */
        /* <DEDUP_REMOVED lines=11> */
[----:B------:R-:W-:-:S02]  /*de70*/  VIADD R9, R33, 0xffffff00 ;  /* 0xffffff0021097836 */ /* 0x000fc40000000000 */
[----:B------:R-:W-:-:S03]  /*de80*/  IMAD.MOV.U32 R8, RZ, RZ, R58 ;  /* 0x000000ffff087224 */ /* 0x000fc600078e003a */
[----:B-1----:R-:W-:Y:S01]  /*de90*/  IADD3 R31, P0, P1, R2, UR4, R9 ;  /* 0x00000004021f7c10 */ /* 0x002fe2000f91e009 */
[----:B------:R-:W-:-:S03]  /*dea0*/  IMAD.MOV.U32 R9, RZ, RZ, R59 ;  /* 0x000000ffff097224 */ /* 0x000fc600078e003b */
        /* <DEDUP_REMOVED lines=32> */
.L_x_707:
[----:B------:R-:W-:Y:S05]  /*e0b0*/  BSYNC.RECONVERGENT B2 ;  /* 0x0000000000027941 */ /* 0x000fea0003800200 */
.L_x_706:
[----:B------:R-:W2:Y:S01]  /*e0c0*/  LDG.E.64 R58, desc[UR12][R6.64+0xc058] ;  /* 0x00c0580c063a7981 */ /* 0x000ea2000c1e1b00 */
        /* <DEDUP_REMOVED lines=75> */
.L_x_709:
[----:B------:R-:W-:Y:S05]  /*e580*/  BSYNC.RECONVERGENT B2 ;  /* 0x0000000000027941 */ /* 0x000fea0003800200 */
.L_x_708:
[----:B------:R-:W2:Y:S01]  /*e590*/  LDG.E.64 R58, desc[UR12][R6.64+0x12058] ;  /* 0x0120580c063a7981 */ /* 0x000ea2000c1e1b00 */
[----:B------:R-:W0:Y:S01]  /*e5a0*/  LDCU.64 UR4, c[0x0][0x388] ;  /* 0x00007100ff0477ac */ /* 0x000e220008000a00 */
[----:B------:R-:W-:Y:S01]  /*e5b0*/  VIADD R9, R33, 0x100 ;  /* 0x0000010021097836 */ /* 0x000fe20000000000 */
[----:B------:R-:W-:Y:S01]  /*e5c0*/  BSSY.RECONVERGENT B2, `(.L_x_710) ;  /* 0x000004c000027945 */ /* 0x000fe20003800200 */
[----:B------:R-:W-:Y:S01]  /*e5d0*/  IMAD.MOV.U32 R30, RZ, RZ, R57 ;  /* 0x000000ffff1e7224 */ /* 0x000fe200078e0039 */
        /* <DEDUP_REMOVED lines=11> */
[----:B------:R-:W-:Y:S01]  /*e690*/  IMAD.MOV.U32 R15, RZ, RZ, R51 ;  /* 0x000000ffff0f7224 */ /* 0x000fe200078e0033 */
[----:B0-----:R-:W-:Y:S01]  /*e6a0*/  IADD3 R60, P0, P1, R2, UR4, R9 ;  /* 0x00000004023c7c10 */ /* 0x001fe2000f91e009 */
[----:B------:R-:W-:Y:S02]  /*e6b0*/  IMAD.MOV.U32 R9, RZ, RZ, R35 ;  /* 0x000000ffff097224 */ /* 0x000fe400078e0023 */
[----:B------:R-:W-:Y:S01]  /*e6c0*/  IMAD.MOV.U32 R16, RZ, RZ, R48 ;  /* 0x000000ffff107224 */ /* 0x000fe200078e0030 */
[----:B------:R-:W-:Y:S01]  /*e6d0*/  IADD3.X R61, PT, PT, R3, UR5, RZ, P0, P1 ;  /* 0x00000005033d7c10 */ /* 0x000fe200087e24ff */
        /* <DEDUP_REMOVED lines=24> */
[----:B------:R-:W-:Y:S01]  /*e860*/  IMAD.MOV.U32 R30, RZ, RZ, R60 ;  /* 0x000000ffff1e7224 */ /* 0x000fe200078e003c */
[----:B------:R-:W-:Y:S01]  /*e870*/  MOV R9, R59 ;  /* 0x0000003b00097202 */ /* 0x000fe20000000f00 */
[----:B------:R-:W-:-:S02]  /*e880*/  IMAD.MOV.U32 R4, RZ, RZ, R61 ;  /* 0x000000ffff047224 */ /* 0x000fc400078e003d */
[----:B------:R-:W-:-:S09]  /*e890*/  IMAD.MOV.U32 R8, RZ, RZ, R58 ;  /* 0x000000ffff087224 */ /* 0x000fd200078e003a */
        /* <DEDUP_REMOVED lines=30> */
.L_x_711:
[----:B------:R-:W-:Y:S05]  /*ea80*/  BSYNC.RECONVERGENT B2 ;  /* 0x0000000000027941 */ /* 0x000fea0003800200 */
.L_x_710:
[C---:B------:R-:W-:Y:S02]  /*ea90*/  VIADD R7, R33.reuse, 0x200 ;  /* 0x0000020021077836 */ /* 0x040fe40000000000 */
[----:B------:R-:W-:-:S03]  /*eaa0*/  VIADD R33, R33, 0x400 ;  /* 0x0000040021217836 */ /* 0x000fc60000000000 */
[----:B------:R-:W-:-:S13]  /*eab0*/  ISETP.GE.AND P0, PT, R7, R0, PT ;  /* 0x000000000700720c */ /* 0x000fda0003f06270 */
[----:B------:R-:W-:Y:S05]  /*eac0*/  @!P0 BRA `(.L_x_712) ;  /* 0xffffffe800f48947 */ /* 0x000fea000383ffff */
.L_x_698:
[----:B------:R-:W-:Y:S05]  /*ead0*/  BSYNC.RECONVERGENT B1 ;  /* 0x0000000000017941 */ /* 0x000fea0003800200 */
.L_x_689:
[----:B------:R-:W0:Y:S01]  /*eae0*/  S2R R0, SR_LANEID ;  /* 0x0000000000007919 */ /* 0x000e220000000000 */
[----:B------:R-:W-:Y:S01]  /*eaf0*/  BSSY.RECONVERGENT B1, `(.L_x_713) ;  /* 0x000006e000017945 */ /* 0x000fe20003800200 */
[----:B------:R-:W-:Y:S01]  /*eb00*/  IMAD.MOV.U32 R52, RZ, RZ, R30 ;  /* 0x000000ffff347224 */ /* 0x000fe200078e001e */
[----:B-----5:R-:W-:Y:S01]  /*eb10*/  MOV R50, R31 ;  /* 0x0000001f00327202 */ /* 0x020fe20000000f00 */
        /* <DEDUP_REMOVED lines=16> */
[----:B------:R2:W2:Y:S01]  /*ec20*/  SHFL.DOWN PT, R57, R26, 0x1, 0x1f ;  /* 0x08201f001a397f89 */ /* 0x0004a200000e0000 */
        /* <DEDUP_REMOVED lines=8> */
[----:B-1----:R-:W-:Y:S01]  /*ecb0*/  DSETP.GEU.AND P0, PT, R8, R54, PT ;  /* 0x000000360800722a */ /* 0x002fe20003f0e000 */
[----:B------:R1:W1:Y:S01]  /*ecc0*/  SHFL.DOWN PT, R60, R25, 0x1, 0x1f ;  /* 0x08201f00193c7f89 */ /* 0x00026200000e0000 */
[----:B------:R-:W-:-:S02]  /*ecd0*/  IMAD.MOV.U32 R44, RZ, RZ, R24 ;  /* 0x000000ffff2c7224 */ /* 0x000fc400078e0018 */
[----:B------:R-:W-:Y:S01]  /*ece0*/  IMAD.MOV.U32 R45, RZ, RZ, R25 ;  /* 0x000000ffff2d7224 */ /* 0x000fe200078e0019 */
[----:B------:R1:W1:Y:S01]  /*ecf0*/  SHFL.DOWN PT, R61, R22, 0x1, 0x1f ;  /* 0x08201f00163d7f89 */ /* 0x00026200000e0000 */
[----:B0-----:R-:W-:Y:S01]  /*ed00*/  ISETP.GT.OR P0, PT, R0, 0x1e, !P0 ;  /* 0x0000001e0000780c */ /* 0x001fe20004704670 */
[----:B------:R-:W-:Y:S02]  /*ed10*/  IMAD.MOV.U32 R46, RZ, RZ, R26 ;  /* 0x000000ffff2e7224 */ /* 0x000fe400078e001a */
        /* <DEDUP_REMOVED lines=75> */
.L_x_714:
[----:B------:R-:W-:Y:S05]  /*f1d0*/  BSYNC.RECONVERGENT B1 ;  /* 0x0000000000017941 */ /* 0x000fea0003800200 */
.L_x_713:
[----:B0-----:R-:W-:Y:S01]  /*f1e0*/  SHFL.DOWN PT, R30, R2, 0x2, 0x1f ;  /* 0x08401f00021e7f89 */ /* 0x001fe200000e0000 */
[----:B------:R-:W-:Y:S01]  /*f1f0*/  BSSY.RECONVERGENT B1, `(.L_x_715) ;  /* 0x000006d000017945 */ /* 0x000fe20003800200 */
[----:B------:R-:W-:Y:S01]  /*f200*/  IMAD.MOV.U32 R55, RZ, RZ, R50 ;  /* 0x000000ffff377224 */ /* 0x000fe200078e0032 */
        /* <DEDUP_REMOVED lines=107> */
.L_x_716:
[----:B------:R-:W-:Y:S05]  /*f8c0*/  BSYNC.RECONVERGENT B1 ;  /* 0x0000000000017941 */ /* 0x000fea0003800200 */
.L_x_715:
        /* <DEDUP_REMOVED lines=110> */
.L_x_718:
[----:B------:R-:W-:Y:S05]  /*ffb0*/  BSYNC.RECONVERGENT B1 ;  /* 0x0000000000017941 */ /* 0x000fea0003800200 */
.L_x_717:
        /* <DEDUP_REMOVED lines=110> */
.L_x_720:
[----:B------:R-:W-:Y:S05]  /*106a0*/  BSYNC.RECONVERGENT B1 ;  /* 0x0000000000017941 */ /* 0x000fea0003800200 */
.L_x_719:
[----:B------:R-:W-:Y:S01]  /*106b0*/  SHFL.DOWN PT, R36, R6, 0x10, 0x1f ;  /* 0x0a001f0006247f89 */ /* 0x000fe200000e0000 */
[----:B------:R-:W-:Y:S01]  /*106c0*/  ISETP.NE.AND P1, PT, R0, RZ, PT ;  /* 0x000000ff0000720c */ /* 0x000fe20003f25270 */
[----:B------:R-:W-:Y:S01]  /*106d0*/  BSSY.RECONVERGENT B1, `(.L_x_721) ;  /* 0x000006d000017945 */ /* 0x000fe20003800200 */
[----:B0-----:R-:W-:Y:S01]  /*106e0*/  IMAD.MOV.U32 R28, RZ, RZ, R4 ;  /* 0x000000ffff1c7224 */ /* 0x001fe200078e0004 */
        /* <DEDUP_REMOVED lines=17> */
[----:B------:R-:W-:Y:S01]  /*10800*/  IMAD.MOV.U32 R16, RZ, RZ, R60 ;  /* 0x000000ffff107224 */ /* 0x000fe200078e003c */
[----:B------:R-:W-:Y:S01]  /*10810*/  MOV R27, R33 ;  /* 0x00000021001b7202 */ /* 0x000fe20000000f00 */
[----:B------:R-:W-:Y:S01]  /*10820*/  IMAD.MOV.U32 R18, RZ, RZ, R58 ;  /* 0x000000ffff127224 */ /* 0x000fe200078e003a */
[----:B------:R1:W1:Y:S01]  /*10830*/  SHFL.DOWN PT, R40, R65, 0x10, 0x1f ;  /* 0x0a001f0041287f89 */ /* 0x00026200000e0000 */
[----:B------:R-:W-:-:S02]  /*10840*/  IMAD.MOV.U32 R19, RZ, RZ, R59 ;  /* 0x000000ffff137224 */ /* 0x000fc400078e003b */
[----:B------:R-:W-:Y:S01]  /*10850*/  IMAD.MOV.U32 R20, RZ, RZ, R56 ;  /* 0x000000ffff147224 */ /* 0x000fe200078e0038 */
[----:B0-----:R-:W-:Y:S01]  /*10860*/  DSETP.GEU.AND P0, PT, R6, R36, PT ;  /* 0x000000240600722a */ /* 0x001fe20003f0e000 */
[----:B------:R0:W0:Y:S01]  /*10870*/  SHFL.DOWN PT, R43, R62, 0x10, 0x1f ;  /* 0x0a001f003e2b7f89 */ /* 0x00002200000e0000 */
[----:B------:R-:W-:Y:S02]  /*10880*/  IMAD.MOV.U32 R21, RZ, RZ, R57 ;  /* 0x000000ffff157224 */ /* 0x000fe400078e0039 */
[----:B------:R-:W-:Y:S01]  /*10890*/  IMAD.MOV.U32 R23, RZ, RZ, R55 ;  /* 0x000000ffff177224 */ /* 0x000fe200078e0037 */
[----:B------:R0:W0:Y:S01]  /*108a0*/  SHFL.DOWN PT, R42, R63, 0x10, 0x1f ;  /* 0x0a001f003f2a7f89 */ /* 0x00002200000e0000 */
[----:B------:R-:W-:Y:S01]  /*108b0*/  ISETP.GT.OR P0, PT, R0, 0xf, !P0 ;  /* 0x0000000f0000780c */ /* 0x000fe20004704670 */
[----:B------:R-:W-:Y:S02]  /*108c0*/  IMAD.MOV.U32 R24, RZ, RZ, R34 ;  /* 0x000000ffff187224 */ /* 0x000fe400078e0022 */
[----:B------:R0:W0:Y:S01]  /*108d0*/  SHFL.DOWN PT, R0, R69, 0x10, 0x1f ;  /* 0x0a001f0045007f89 */ /* 0x00002200000e0000 */
[----:B------:R-:W-:-:S02]  /*108e0*/  IMAD.MOV.U32 R25, RZ, RZ, R35 ;  /* 0x000000ffff197224 */ /* 0x000fc400078e0023 */
        /* <DEDUP_REMOVED lines=75> */
.L_x_722:
[----:B------:R-:W-:Y:S05]  /*10da0*/  BSYNC.RECONVERGENT B1 ;  /* 0x0000000000017941 */ /* 0x000fea0003800200 */
.L_x_721:
[----:B------:R-:W-:Y:S04]  /*10db0*/  BSSY.RECONVERGENT B1, `(.L_x_723) ;  /* 0x0000015000017945 */ /* 0x000fe80003800200 */
[----:B------:R-:W-:Y:S05]  /*10dc0*/  @P1 BRA `(.L_x_724) ;  /* 0x00000000004c1947 */ /* 0x000fea0003800000 */
[----:B------:R-:W1:Y:S01]  /*10dd0*/  S2R R7, SR_CgaCtaId ;  /* 0x0000000000077919 */ /* 0x000e620000008800 */
[----:B0-----:R-:W-:Y:S01]  /*10de0*/  MOV R4, 0x400 ;  /* 0x0000040000047802 */ /* 0x001fe20000000f00 */
        /* <DEDUP_REMOVED lines=17> */
.L_x_724:
[----:B------:R-:W-:Y:S05]  /*10f00*/  BSYNC.RECONVERGENT B1 ;  /* 0x0000000000017941 */ /* 0x000fea0003800200 */
.L_x_723:
[----:B------:R-:W-:Y:S01]  /*10f10*/  BAR.SYNC.DEFER_BLOCKING 0x0 ;  /* 0x0000000000007b1d */ /* 0x000fe20000010000 */
[----:B------:R-:W-:-:S13]  /*10f20*/  ISETP.NE.AND P1, PT, R5, RZ, PT ;  /* 0x000000ff0500720c */ /* 0x000fda0003f25270 */
[----:B------:R-:W-:Y:S05]  /*10f30*/  @P1 BRA `(.L_x_652) ;  /* 0x00000024005c1947 */ /* 0x000fea0003800000 */
[----:B------:R-:W2:Y:S01]  /*10f40*/  S2R R5, SR_CgaCtaId ;  /* 0x0000000000057919 */ /* 0x000ea20000008800 */
[----:B0-----:R-:W-:Y:S01]  /*10f50*/  MOV R0, 0x400 ;  /* 0x0000040000007802 */ /* 0x001fe20000000f00 */
        /* <DEDUP_REMOVED lines=21> */
[----:B--2---:R-:W-:Y:S01]  /*110b0*/  LEA R0, R5, R0, 0x18 ;  /* 0x0000000005007211 */ /* 0x004fe200078ec0ff */
[----:B------:R-:W-:Y:S02]  /*110c0*/  IMAD.MOV.U32 R48, RZ, RZ, R24 ;  /* 0x000000ffff307224 */ /* 0x000fe400078e0018 */
[----:B------:R-:W-:Y:S02]  /*110d0*/  IMAD.MOV.U32 R49, RZ, RZ, R25 ;  /* 0x000000ffff317224 */ /* 0x000fe400078e0019 */
[----:B------:R-:W0:Y:S01]  /*110e0*/  LDS.64 R54, [R0+0xc8] ;  /* 0x0000c80000367984 */ /* 0x000e220000000a00 */
[----:B------:R-:W-:-:S02]  /*110f0*/  IMAD.MOV.U32 R51, RZ, RZ, R27 ;  /* 0x000000ffff337224 */ /* 0x000fc400078e001b */
[----:B------:R-:W-:Y:S01]  /*11100*/  IMAD.MOV.U32 R52, RZ, RZ, R2 ;  /* 0x000000ffff347224 */ /* 0x000fe200078e0002 */
[----:B-1----:R1:W2:Y:S01]  /*11110*/  LDS.128 R4, [R0+0xd0] ;  /* 0x0000d00000047984 */ /* 0x0022a20000000c00 */
[----:B------:R-:W-:Y:S01]  /*11120*/  IMAD.MOV.U32 R53, RZ, RZ, R3 ;  /* 0x000000ffff357224 */ /* 0x000fe200078e0003 */
[----:B0-----:R-:W-:-:S14]  /*11130*/  DSETP.GEU.AND P0, PT, R2, R54, PT ;  /* 0x000000360200722a */ /* 0x001fdc0003f0e000 */
[----:B-12---:R-:W-:Y:S05]  /*11140*/  @!P0 BRA `(.L_x_726) ;  /* 0x0000000000a48947 */ /* 0x006fea0003800000 */
[----:B------:R0:W1:Y:S01]  /*11150*/  LDS.128 R32, [R0+0x70] ;  /* 0x0000700000207984 */ /* 0x0000620000000c00 */
        /* <DEDUP_REMOVED lines=19> */
[----:B--2---:R-:W-:Y:S02]  /*11290*/  FSEL R36, R12, R36, !P0 ;  /* 0x000000240c247208 */ /* 0x004fe40004000000 */
[----:B------:R-:W-:Y:S02]  /*112a0*/  FSEL R37, R13, R37, !P0 ;  /* 0x000000250d257208 */ /* 0x000fe40004000000 */
[----:B------:R-:W-:Y:S02]  /*112b0*/  FSEL R38, R14, R38, !P0 ;  /* 0x000000260e267208 */ /* 0x000fe40004000000 */
[----:B------:R-:W-:-:S02]  /*112c0*/  FSEL R39, R15, R39, !P0 ;  /* 0x000000270f277208 */ /* 0x000fc40004000000 */
[----:B---3--:R-:W-:Y:S02]  /*112d0*/  FSEL R40, R16, R40, !P0 ;  /* 0x0000002810287208 */ /* 0x008fe40004000000 */
[----:B------:R-:W-:Y:S02]  /*112e0*/  FSEL R41, R17, R41, !P0 ;  /* 0x0000002911297208 */ /* 0x000fe40004000000 */
[----:B------:R-:W-:Y:S02]  /*112f0*/  FSEL R42, R18, R42, !P0 ;  /* 0x0000002a122a7208 */ /* 0x000fe40004000000 */
[----:B------:R-:W-:Y:S02]  /*11300*/  FSEL R43, R19, R43, !P0 ;  /* 0x0000002b132b7208 */ /* 0x000fe40004000000 */
[----:B----4-:R-:W-:Y:S02]  /*11310*/  FSEL R44, R20, R44, !P0 ;  /* 0x0000002c142c7208 */ /* 0x010fe40004000000 */
[----:B------:R-:W-:-:S02]  /*11320*/  FSEL R45, R21, R45, !P0 ;  /* 0x0000002d152d7208 */ /* 0x000fc40004000000 */
[----:B------:R-:W-:Y:S02]  /*11330*/  FSEL R46, R22, R46, !P0 ;  /* 0x0000002e162e7208 */ /* 0x000fe40004000000 */
[----:B------:R-:W-:Y:S02]  /*11340*/  FSEL R47, R23, R47, !P0 ;  /* 0x0000002f172f7208 */ /* 0x000fe40004000000 */
[----:B0-----:R-:W-:Y:S02]  /*11350*/  FSEL R48, R24, R48, !P0 ;  /* 0x0000003018307208 */ /* 0x001fe40004000000 */
        /* <DEDUP_REMOVED lines=8> */
.L_x_726:
[----:B------:R-:W-:Y:S05]  /*113e0*/  BSYNC.RECONVERGENT B1 ;  /* 0x0000000000017941 */ /* 0x000fea0003800200 */
.L_x_725:
[----:B------:R-:W5:Y:S01]  /*113f0*/  S2R R3, SR_CgaCtaId ;  /* 0x0000000000037919 */ /* 0x000f620000008800 */
[----:B0-----:R-:W-:Y:S01]  /*11400*/  MOV R0, 0x400 ;  /* 0x0000040000007802 */ /* 0x001fe20000000f00 */
[----:B------:R-:W-:Y:S01]  /*11410*/  BSSY.RECONVERGENT B1, `(.L_x_727) ;  /* 0x0000059000017945 */ /* 0x000fe20003800200 */
[----:B------:R-:W-:Y:S01]  /*11420*/  IMAD.MOV.U32 R70, RZ, RZ, R72 ;  /* 0x000000ffff467224 */ /* 0x000fe200078e0048 */
[----:B------:R-:W-:Y:S01]  /*11430*/  MOV R71, R75 ;  /* 0x0000004b00477202 */ /* 0x000fe20000000f00 */
[----:B------:R-:W-:Y:S01]  /*11440*/  IMAD.MOV.U32 R73, RZ, RZ, R77 ;  /* 0x000000ffff497224 */ /* 0x000fe200078e004d */
[----:B--2---:R-:W-:Y:S01]  /*11450*/  MOV R66, R36 ;  /* 0x0000002400427202 */ /* 0x004fe20000000f00 */
[----:B-1----:R-:W-:Y:S01]  /*11460*/  IMAD.MOV.U32 R30, RZ, RZ, R32 ;  /* 0x000000ffff1e7224 */ /* 0x002fe200078e0020 */
[----:B---3--:R-:W-:Y:S01]  /*11470*/  MOV R63, R41 ;  /* 0x00000029003f7202 */ /* 0x008fe20000000f00 */
[----:B------:R-:W-:Y:S01]  /*11480*/  IMAD.MOV.U32 R31, RZ, RZ, R33 ;  /* 0x000000ffff1f7224 */ /* 0x000fe200078e0021 */
[----:B----4-:R-:W-:Y:S01]  /*11490*/  MOV R56, R46 ;  /* 0x0000002e00387202 */ /* 0x010fe20000000f00 */
        /* <DEDUP_REMOVED lines=12> */
[----:B-----5:R-:W-:Y:S01]  /*11560*/  LEA R0, R3, R0, 0x18 ;  /* 0x0000000003007211 */ /* 0x020fe200078ec0ff */
[----:B------:R-:W-:Y:S02]  /*11570*/  IMAD.MOV.U32 R54, RZ, RZ, R48 ;  /* 0x000000ffff367224 */ /* 0x000fe400078e0030 */
[----:B------:R-:W-:Y:S02]  /*11580*/  IMAD.MOV.U32 R55, RZ, RZ, R49 ;  /* 0x000000ffff377224 */ /* 0x000fe400078e0031 */
[----:B------:R-:W0:Y:S01]  /*11590*/  LDS.128 R8, [R0+0x130] ;  /* 0x0001300000087984 */ /* 0x000e220000000c00 */
[----:B------:R-:W-:-:S02]  /*115a0*/  IMAD.MOV.U32 R28, RZ, RZ, R50 ;  /* 0x000000ffff1c7224 */ /* 0x000fc400078e0032 */
        /* <DEDUP_REMOVED lines=15> */
[----:B------:R4:W3:Y:S04]  /*116a0*/  LDS.64 R28, [R0+0x120] ;  /* 0x00012000001c7984 */ /* 0x0008e80000000a00 */
[----:B------:R4:W4:Y:S01]  /*116b0*/  LDS R70, [R0+0x128] ;  /* 0x0001280000467984 */ /* 0x0009220000000800 */
[----:B0-----:R-:W-:Y:S01]  /*116c0*/  IMAD.MOV.U32 R68, RZ, RZ, R12 ;  /* 0x000000ffff447224 */ /* 0x001fe200078e000c */
[----:B------:R-:W-:Y:S01]  /*116d0*/  MOV R69, R13 ;  /* 0x0000000d00457202 */ /* 0x000fe20000000f00 */
[----:B------:R-:W-:-:S02]  /*116e0*/  IMAD.MOV.U32 R66, RZ, RZ, R14 ;  /* 0x000000ffff427224 */ /* 0x000fc400078e000e */
[----:B------:R-:W-:Y:S01]  /*116f0*/  IMAD.MOV.U32 R67, RZ, RZ, R15 ;  /* 0x000000ffff437224 */ /* 0x000fe200078e000f */
[----:B-1----:R-:W-:Y:S01]  /*11700*/  MOV R62, R18 ;  /* 0x00000012003e7202 */ /* 0x002fe20000000f00 */
[----:B------:R-:W-:Y:S02]  /*11710*/  IMAD.MOV.U32 R64, RZ, RZ, R16 ;  /* 0x000000ffff407224 */ /* 0x000fe400078e0010 */
[----:B------:R-:W-:Y:S01]  /*11720*/  IMAD.MOV.U32 R65, RZ, RZ, R17 ;  /* 0x000000ffff417224 */ /* 0x000fe200078e0011 */
[----:B--2---:R-:W-:Y:S01]  /*11730*/  MOV R59, R23 ;  /* 0x00000017003b7202 */ /* 0x004fe20000000f00 */
[----:B------:R-:W-:Y:S02]  /*11740*/  IMAD.MOV.U32 R63, RZ, RZ, R19 ;  /* 0x000000ffff3f7224 */ /* 0x000fe400078e0013 */
[----:B------:R-:W-:Y:S02]  /*11750*/  IMAD.MOV.U32 R60, RZ, RZ, R20 ;  /* 0x000000ffff3c7224 */ /* 0x000fe400078e0014 */
[----:B------:R-:W-:-:S02]  /*11760*/  IMAD.MOV.U32 R61, RZ, RZ, R21 ;  /* 0x000000ffff3d7224 */ /* 0x000fc400078e0015 */
[----:B------:R-:W-:Y:S02]  /*11770*/  IMAD.MOV.U32 R58, RZ, RZ, R22 ;  /* 0x000000ffff3a7224 */ /* 0x000fe400078e0016 */
[----:B---3--:R-:W-:Y:S02]  /*11780*/  IMAD.MOV.U32 R56, RZ, RZ, R24 ;  /* 0x000000ffff387224 */ /* 0x008fe400078e0018 */
        /* <DEDUP_REMOVED lines=33> */
.L_x_728:
[----:B------:R-:W-:Y:S05]  /*119a0*/  BSYNC.RECONVERGENT B1 ;  /* 0x0000000000017941 */ /* 0x000fea0003800200 */
.L_x_727:
[----:B------:R-:W0:Y:S01]  /*119b0*/  LDS.64 R78, [R0+0x198] ;  /* 0x00019800004e7984 */ /* 0x000e220000000a00 */
[----:B------:R-:W-:Y:S01]  /*119c0*/  BSSY.RECONVERGENT B1, `(.L_x_729) ;  /* 0x000005a000017945 */ /* 0x000fe20003800200 */
[----:B------:R-:W-:Y:S01]  /*119d0*/  MOV R81, R70 ;  /* 0x0000004600517202 */ /* 0x000fe20000000f00 */
[----:B------:R-:W-:Y:S01]  /*119e0*/  IMAD.MOV.U32 R77, RZ, RZ, R73 ;  /* 0x000000ffff4d7224 */ /* 0x000fe200078e0049 */
[----:B------:R1:W2:Y:S01]  /*119f0*/  LDS.128 R4, [R0+0x1a0] ;  /* 0x0001a00000047984 */ /* 0x0002a20000000c00 */
        /* <DEDUP_REMOVED lines=21> */
[----:B------:R-:W-:Y:S01]  /*11b50*/  IMAD.MOV.U32 R32, RZ, RZ, R2 ;  /* 0x000000ffff207224 */ /* 0x000fe200078e0002 */
[----:B0-----:R-:W-:Y:S01]  /*11b60*/  DSETP.GEU.AND P0, PT, R2, R78, PT ;  /* 0x0000004e0200722a */ /* 0x001fe20003f0e000 */
[----:B------:R-:W-:-:S13]  /*11b70*/  IMAD.MOV.U32 R33, RZ, RZ, R3 ;  /* 0x000000ffff217224 */ /* 0x000fda00078e0003 */
[----:B-12---:R-:W-:Y:S05]  /*11b80*/  @!P0 BRA `(.L_x_730) ;  /* 0x0000000000f48947 */ /* 0x006fea0003800000 */
        /* <DEDUP_REMOVED lines=8> */
[----:B------:R-:W-:Y:S04]  /*11c10*/  LDS.128 R20, [R0+0x170] ;  /* 0x0001700000147984 */ /* 0x000fe80000000c00 */
[----:B------:R-:W3:Y:S04]  /*11c20*/  LDS.128 R24, [R0+0x180] ;  /* 0x0001800000187984 */ /* 0x000ee80000000c00 */
        /* <DEDUP_REMOVED lines=51> */
.L_x_730:
[----:B------:R-:W-:Y:S05]  /*11f60*/  BSYNC.RECONVERGENT B1 ;  /* 0x0000000000017941 */ /* 0x000fea0003800200 */
.L_x_729:
        /* <DEDUP_REMOVED lines=42> */
[----:B0-----:R-:W-:Y:S01]  /*12210*/  MOV R68, R12 ;  /* 0x0000000c00447202 */ /* 0x001fe20000000f00 */
[----:B------:R-:W-:-:S02]  /*12220*/  IMAD.MOV.U32 R69, RZ, RZ, R13 ;  /* 0x000000ffff457224 */ /* 0x000fc400078e000d */
[----:B------:R-:W-:Y:S01]  /*12230*/  IMAD.MOV.U32 R66, RZ, RZ, R14 ;  /* 0x000000ffff427224 */ /* 0x000fe200078e000e */
[----:B-1----:R-:W-:Y:S01]  /*12240*/  MOV R65, R17 ;  /* 0x0000001100417202 */ /* 0x002fe20000000f00 */
[----:B------:R-:W-:Y:S02]  /*12250*/  IMAD.MOV.U32 R67, RZ, RZ, R15 ;  /* 0x000000ffff437224 */ /* 0x000fe400078e000f */
        /* <DEDUP_REMOVED lines=41> */
.L_x_732:
[----:B------:R-:W-:Y:S05]  /*124f0*/  BSYNC.RECONVERGENT B1 ;  /* 0x0000000000017941 */ /* 0x000fea0003800200 */
.L_x_731:
        /* <DEDUP_REMOVED lines=39> */
[----:B------:R-:W4:Y:S04]  /*12770*/  LDS.128 R24, [R0+0x250] ;  /* 0x0002500000187984 */ /* 0x000f280000000c00 */
        /* <DEDUP_REMOVED lines=51> */
.L_x_734:
[----:B------:R-:W-:Y:S05]  /*12ab0*/  BSYNC.RECONVERGENT B1 ;  /* 0x0000000000017941 */ /* 0x000fea0003800200 */
.L_x_733:
[----:B------:R-:W0:Y:S01]  /*12ac0*/  LDS.128 R8, [R0+0x2d0] ;  /* 0x0002d00000087984 */ /* 0x000e220000000c00 */
        /* <DEDUP_REMOVED lines=28> */
[----:B------:R-:W0:Y:S01]  /*12c90*/  LDS.128 R12, [R0+0x280] ;  /* 0x00028000000c7984 */ /* 0x000e220000000c00 */
[----:B------:R-:W-:Y:S01]  /*12ca0*/  DSETP.GEU.AND P0, PT, R8, R32, PT ;  /* 0x000000200800722a */ /* 0x000fe20003f0e000 */
[----:B------:R-:W-:Y:S01]  /*12cb0*/  MOV R31, R10 ;  /* 0x0000000a001f7202 */ /* 0x000fe20000000f00 */
[----:B------:R-:W-:Y:S01]  /*12cc0*/  IMAD.MOV.U32 R74, RZ, RZ, R11 ;  /* 0x000000ffff4a7224 */ /* 0x000fe200078e000b */
[----:B------:R-:W1:Y:S01]  /*12cd0*/  LDS.128 R16, [R0+0x290] ;  /* 0x0002900000107984 */ /* 0x000e620000000c00 */
[----:B------:R-:W-:Y:S01]  /*12ce0*/  IMAD.MOV.U32 R4, RZ, RZ, R6 ;  /* 0x000000ffff047224 */ /* 0x000fe200078e0006 */
[----:B------:R-:W-:Y:S01]  /*12cf0*/  MOV R57, R9 ;  /* 0x0000000900397202 */ /* 0x000fe20000000f00 */
[----:B------:R-:W-:Y:S01]  /*12d00*/  IMAD.MOV.U32 R5, RZ, RZ, R7 ;  /* 0x000000ffff057224 */ /* 0x000fe200078e0007 */
[----:B------:R-:W2:Y:S01]  /*12d10*/  LDS.128 R20, [R0+0x2a0] ;  /* 0x0002a00000147984 */ /* 0x000ea20000000c00 */
[----:B------:R-:W-:-:S03]  /*12d20*/  IMAD.MOV.U32 R56, RZ, RZ, R8 ;  /* 0x000000ffff387224 */ /* 0x000fc600078e0008 */
[----:B------:R-:W3:Y:S04]  /*12d30*/  LDS.128 R24, [R0+0x2b0] ;  /* 0x0002b00000187984 */ /* 0x000ee80000000c00 */
[----:B------:R4:W4:Y:S04]  /*12d40*/  LDS.64 R54, [R0+0x2c0] ;  /* 0x0002c00000367984 */ /* 0x0009280000000a00 */
        /* <DEDUP_REMOVED lines=47> */
.L_x_736:
[----:B------:R-:W-:Y:S05]  /*13040*/  BSYNC.RECONVERGENT B1 ;  /* 0x0000000000017941 */ /* 0x000fea0003800200 */
.L_x_735:
        /* <DEDUP_REMOVED lines=26> */
[----:B0-----:R-:W-:-:S14]  /*131f0*/  DSETP.GEU.AND P0, PT, R56, R32, PT ;  /* 0x000000203800722a */ /* 0x001fdc0003f0e000 */
        /* <DEDUP_REMOVED lines=12> */
[----:B------:R-:W-:Y:S01]  /*132c0*/  MOV R29, R7 ;  /* 0x00000007001d7202 */ /* 0x000fe20000000f00 */
        /* <DEDUP_REMOVED lines=30> */
.L_x_652:
[----:B------:R-:W-:Y:S05]  /*134b0*/  BSYNC.RECONVERGENT B0 ;  /* 0x0000000000007941 */ /* 0x000fea0003800200 */
.L_x_619:
[----:B------:R-:W-:Y:S05]  /*134c0*/  @P1 EXIT ;  /* 0x000000000000194d */ /* 0x000fea0003800000 */
[----:B------:R-:W2:Y:S01]  /*134d0*/  LDCU.64 UR4, c[0x0][0x390] ;  /* 0x00007200ff0477ac */ /* 0x000ea20008000a00 */
[----:B01----:R-:W-:Y:S01]  /*134e0*/  IMAD.MOV.U32 R31, RZ, RZ, R29 ;  /* 0x000000ffff1f7224 */ /* 0x003fe200078e001d */
[----:B--2---:R-:W-:-:S06]  /*134f0*/  UIMAD.WIDE.U32 UR4, UR14, 0x68, UR4 ;  /* 0x000000680e0478a5 */ /* 0x004fcc000f8e0004 */
[----:B------:R-:W-:Y:S01]  /*13500*/  IMAD.U32 R4, RZ, RZ, UR4 ;  /* 0x00000004ff047e24 */ /* 0x000fe2000f8e00ff */
[----:B------:R-:W-:Y:S01]  /*13510*/  MOV R32, UR4 ;  /* 0x0000000400207c02 */ /* 0x000fe20008000f00 */
[----:B------:R-:W-:Y:S01]  /*13520*/  IMAD.U32 R5, RZ, RZ, UR5 ;  /* 0x00000005ff057e24 */ /* 0x000fe2000f8e00ff */
[----:B------:R-:W-:Y:S01]  /*13530*/  MOV R37, UR5 ;  /* 0x0000000500257c02 */ /* 0x000fe20008000f00 */
[----:B------:R-:W-:Y:S01]  /*13540*/  IMAD.U32 R6, RZ, RZ, UR4 ;  /* 0x00000004ff067e24 */ /* 0x000fe2000f8e00ff */
[----:B------:R-:W-:Y:S01]  /*13550*/  MOV R42, UR4 ;  /* 0x00000004002a7c02 */ /* 0x000fe20008000f00 */
[----:B------:R-:W-:Y:S01]  /*13560*/  IMAD.U32 R7, RZ, RZ, UR5 ;  /* 0x00000005ff077e24 */ /* 0x000fe2000f8e00ff */
[----:B---3--:R-:W-:Y:S01]  /*13570*/  STG.E.64 desc[UR12][R4.64], R8 ;  /* 0x0000000804007986 */ /* 0x008fe2000c101b0c */
[----:B------:R-:W-:Y:S02]  /*13580*/  IMAD.U32 R33, RZ, RZ, UR5 ;  /* 0x00000005ff217e24 */ /* 0x000fe4000f8e00ff */
[----:B------:R-:W-:Y:S01]  /*13590*/  IMAD.U32 R34, RZ, RZ, UR4 ;  /* 0x00000004ff227e24 */ /* 0x000fe2000f8e00ff */
[----:B------:R0:W-:Y:S01]  /*135a0*/  STG.E.64 desc[UR12][R6.64+0x8], R10 ;  /* 0x0000080a06007986 */ /* 0x0001e2000c101b0c */
[----:B------:R-:W-:-:S02]  /*135b0*/  IMAD.U32 R35, RZ, RZ, UR5 ;  /* 0x00000005ff237e24 */ /* 0x000fc4000f8e00ff */
[----:B------:R-:W-:Y:S01]  /*135c0*/  IMAD.U32 R36, RZ, RZ, UR4 ;  /* 0x00000004ff247e24 */ /* 0x000fe2000f8e00ff */
[----:B----4-:R1:W-:Y:S01]  /*135d0*/  STG.E.64 desc[UR12][R32.64+0x10], R12 ;  /* 0x0000100c20007986 */ /* 0x0103e2000c101b0c */
[----:B------:R-:W-:Y:S02]  /*135e0*/  IMAD.U32 R38, RZ, RZ, UR4 ;  /* 0x00000004ff267e24 */ /* 0x000fe4000f8e00ff */
[----:B------:R-:W-:Y:S01]  /*135f0*/  IMAD.U32 R39, RZ, RZ, UR5 ;  /* 0x00000005ff277e24 */ /* 0x000fe2000f8e00ff */
[----:B------:R-:W-:Y:S01]  /*13600*/  STG.E.64 desc[UR12][R34.64+0x18], R14 ;  /* 0x0000180e22007986 */ /* 0x000fe2000c101b0c */
[----:B------:R-:W-:Y:S02]  /*13610*/  IMAD.U32 R40, RZ, RZ, UR4 ;  /* 0x00000004ff287e24 */ /* 0x000fe4000f8e00ff */
[----:B------:R-:W-:Y:S01]  /*13620*/  IMAD.U32 R41, RZ, RZ, UR5 ;  /* 0x00000005ff297e24 */ /* 0x000fe2000f8e00ff */
[----:B------:R-:W-:Y:S01]  /*13630*/  STG.E.64 desc[UR12][R36.64+0x20], R16 ;  /* 0x0000201024007986 */ /* 0x000fe2000c101b0c */
[----:B------:R-:W-:Y:S01]  /*13640*/  IMAD.U32 R43, RZ, RZ, UR5 ;  /* 0x00000005ff2b7e24 */ /* 0x000fe2000f8e00ff */
[----:B0-----:R-:W-:Y:S01]  /*13650*/  MOV R11, UR5 ;  /* 0x00000005000b7c02 */ /* 0x001fe20008000f00 */
[----:B------:R-:W-:Y:S01]  /*13660*/  IMAD.U32 R8, RZ, RZ, UR4 ;  /* 0x00000004ff087e24 */ /* 0x000fe2000f8e00ff */
[----:B------:R-:W-:Y:S01]  /*13670*/  STG.E.64 desc[UR12][R38.64+0x28], R18 ;  /* 0x0000281226007986 */ /* 0x000fe2000c101b0c */
[----:B------:R-:W-:-:S02]  /*13680*/  IMAD.U32 R9, RZ, RZ, UR5 ;  /* 0x00000005ff097e24 */ /* 0x000fc4000f8e00ff */
[----:B------:R-:W-:Y:S01]  /*13690*/  IMAD.U32 R10, RZ, RZ, UR4 ;  /* 0x00000004ff0a7e24 */ /* 0x000fe2000f8e00ff */
[----:B------:R-:W-:Y:S01]  /*136a0*/  STG.E.64 desc[UR12][R40.64+0x30], R20 ;  /* 0x0000301428007986 */ /* 0x000fe2000c101b0c */
[----:B-1----:R-:W-:Y:S02]  /*136b0*/  IMAD.U32 R12, RZ, RZ, UR4 ;  /* 0x00000004ff0c7e24 */ /* 0x002fe4000f8e00ff */
[----:B------:R-:W-:Y:S01]  /*136c0*/  IMAD.U32 R13, RZ, RZ, UR5 ;  /* 0x00000005ff0d7e24 */ /* 0x000fe2000f8e00ff */
[----:B------:R-:W-:Y:S04]  /*136d0*/  STG.E.64 desc[UR12][R42.64+0x38], R22 ;  /* 0x000038162a007986 */ /* 0x000fe8000c101b0c */
[----:B------:R-:W-:Y:S04]  /*136e0*/  STG.E.64 desc[UR12][R4.64+0x40], R24 ;  /* 0x0000401804007986 */ /* 0x000fe8000c101b0c */
[----:B------:R-:W-:Y:S04]  /*136f0*/  STG.E.64 desc[UR12][R6.64+0x48], R26 ;  /* 0x0000481a06007986 */ /* 0x000fe8000c101b0c */
[----:B------:R-:W-:Y:S04]  /*13700*/  STG.E desc[UR12][R8.64+0x50], R28 ;  /* 0x0000501c08007986 */ /* 0x000fe8000c10190c */
[----:B------:R-:W-:Y:S04]  /*13710*/  STG.E.64 desc[UR12][R10.64+0x58], R2 ;  /* 0x000058020a007986 */ /* 0x000fe8000c101b0c */
[----:B------:R-:W-:Y:S01]  /*13720*/  STG.E.64 desc[UR12][R12.64+0x60], R30 ;  /* 0x0000601e0c007986 */ /* 0x000fe2000c101b0c */
[----:B------:R-:W-:Y:S05]  /*13730*/  EXIT ;  /* 0x000000000000794d */ /* 0x000fea0003800000 */
.L_x_737:
        /* <DEDUP_REMOVED lines=12> */
.L_x_1261:


//--------------------- .text._ZN6thrust24THRUST_300001_SM_1000_NS8cuda_cub4core6detail13_kernel_agentINS1_8__reduce11ReduceAgentINS0_12zip_iteratorIN4cuda3std3__45tupleIJP8DataNodeNS0_17counting_iteratorIlNS0_11use_defaultESF_SF_EEEEEEEPNSB_IJSC_lEEESJ_lNS1_9__extrema9arg_min_fISC_l12cmp_impurityEEEEJSI_SK_lSO_EEEvDpT0_ --------------------------
	.section	.text._ZN6thrust24THRUST_300001_SM_1000_NS8cuda_cub4core6detail13_kernel_agentINS1_8__reduce11ReduceAgentINS0_12zip_iteratorIN4cuda3std3__45tupleIJP8DataNodeNS0_17counting_iteratorIlNS0_11use_defaultESF_SF_EEEEEEEPNSB_IJSC_lEEESJ_lNS1_9__extrema9arg_min_fISC_l12cmp_impurityEEEEJSI_SK_lSO_EEEvDpT0_,"ax",@progbits
	.align	128
        .global         _ZN6thrust24THRUST_300001_SM_1000_NS8cuda_cub4core6detail13_kernel_agentINS1_8__reduce11ReduceAgentINS0_12zip_iteratorIN4cuda3std3__45tupleIJP8DataNodeNS0_17counting_iteratorIlNS0_11use_defaultESF_SF_EEEEEEEPNSB_IJSC_lEEESJ_lNS1_9__extrema9arg_min_fISC_l12cmp_impurityEEEEJSI_SK_lSO_EEEvDpT0_
        .type           _ZN6thrust24THRUST_300001_SM_1000_NS8cuda_cub4core6detail13_kernel_agentINS1_8__reduce11ReduceAgentINS0_12zip_iteratorIN4cuda3std3__45tupleIJP8DataNodeNS0_17counting_iteratorIlNS0_11use_defaultESF_SF_EEEEEEEPNSB_IJSC_lEEESJ_lNS1_9__extrema9arg_min_fISC_l12cmp_impurityEEEEJSI_SK_lSO_EEEvDpT0_,@function
        .size           _ZN6thrust24THRUST_300001_SM_1000_NS8cuda_cub4core6detail13_kernel_agentINS1_8__reduce11ReduceAgentINS0_12zip_iteratorIN4cuda3std3__45tupleIJP8DataNodeNS0_17counting_iteratorIlNS0_11use_defaultESF_SF_EEEEEEEPNSB_IJSC_lEEESJ_lNS1_9__extrema9arg_min_fISC_l12cmp_impurityEEEEJSI_SK_lSO_EEEvDpT0_,(.L_x_1262 - _ZN6thrust24THRUST_300001_SM_1000_NS8cuda_cub4core6detail13_kernel_agentINS1_8__reduce11ReduceAgentINS0_12zip_iteratorIN4cuda3std3__45tupleIJP8DataNodeNS0_17counting_iteratorIlNS0_11use_defaultESF_SF_EEEEEEEPNSB_IJSC_lEEESJ_lNS1_9__extrema9arg_min_fISC_l12cmp_impurityEEEEJSI_SK_lSO_EEEvDpT0_)
        .other          _ZN6thrust24THRUST_300001_SM_1000_NS8cuda_cub4core6detail13_kernel_agentINS1_8__reduce11ReduceAgentINS0_12zip_iteratorIN4cuda3std3__45tupleIJP8DataNodeNS0_17counting_iteratorIlNS0_11use_defaultESF_SF_EEEEEEEPNSB_IJSC_lEEESJ_lNS1_9__extrema9arg_min_fISC_l12cmp_impurityEEEEJSI_SK_lSO_EEEvDpT0_,@"STO_CUDA_ENTRY STV_DEFAULT"
_ZN6thrust24THRUST_300001_SM_1000_NS8cuda_cub4core6detail13_kernel_agentINS1_8__reduce11ReduceAgentINS0_12zip_iteratorIN4cuda3std3__45tupleIJP8DataNodeNS0_17counting_iteratorIlNS0_11use_defaultESF_SF_EEEEEEEPNSB_IJSC_lEEESJ_lNS1_9__extrema9arg_min_fISC_l12cmp_impurityEEEEJSI_SK_lSO_EEEvDpT0_:
.text._ZN6thrust24THRUST_300001_SM_1000_NS8cuda_cub4core6detail13_kernel_agentINS1_8__reduce11ReduceAgentINS0_12zip_iteratorIN4cuda3std3__45tupleIJP8DataNodeNS0_17counting_iteratorIlNS0_11use_defaultESF_SF_EEEEEEEPNSB_IJSC_lEEESJ_lNS1_9__extrema9arg_min_fISC_l12cmp_impurityEEEEJSI_SK_lSO_EEEvDpT0_:
[----:B------:R-:W-:Y:S01]  /*0000*/  LDC R1, c[0x0][0x37c] ;  /* 0x0000df00ff017b82 */ /* 0x000fe20000000800 */
[----:B------:R-:W0:Y:S02]  /*0010*/  LDCU.64 UR4, c[0x0][0x398] ;  /* 0x00007300ff0477ac */ /* 0x000e240008000a00 */
[----:B0-----:R-:W-:-:S04]  /*0020*/  ISETP.NE.U32.AND P0, PT, RZ, UR4, PT ;  /* 0x00000004ff007c0c */ /* 0x001fc8000bf05070 */
[----:B------:R-:W-:-:S13]  /*0030*/  ISETP.NE.AND.EX P0, PT, RZ, UR5, PT, P0 ;  /* 0x00000005ff007c0c */ /* 0x000fda000bf05300 */
[----:B------:R-:W-:Y:S05]  /*0040*/  @!P0 EXIT ;  /* 0x000000000000894d */ /* 0x000fea0003800000 */
[----:B------:R-:W-:Y:S01]  /*0050*/  UISETP.GT.U32.AND UP0, UPT, UR4, 0xff, UPT ;  /* 0x000000ff0400788c */ /* 0x000fe2000bf04070 */
[----:B------:R-:W-:Y:S01]  /*0060*/  BSSY.RECONVERGENT B0, `(.L_x_738) ;  /* 0x00012f4000007945 */ /* 0x000fe20003800200 */
[----:B------:R-:W0:Y:S02]  /*0070*/  LDCU.64 UR6, c[0x0][0x358] ;  /* 0x00006b00ff0677ac */ /* 0x000e240008000a00 */
[----:B------:R-:W-:-:S09]  /*0080*/  UISETP.GT.AND.EX UP0, UPT, UR5, URZ, UPT, UP0 ;  /* 0x000000ff0500728c */ /* 0x000fd2000bf04300 */
        /* <DEDUP_REMOVED lines=13> */
[----:B------:R-:W-:Y:S01]  /*0160*/  CS2R R2, SRZ ;  /* 0x0000000000027805 */ /* 0x000fe2000001ff00 */
[----:B------:R-:W2:Y:S01]  /*0170*/  LDCU UR5, c[0x0][0x398] ;  /* 0x00007300ff0577ac */ /* 0x000ea20008000800 */
[----:B-1----:R-:W-:-:S13]  /*0180*/  ISETP.GE.AND P0, PT, R5, UR4, PT ;  /* 0x0000000405007c0c */ /* 0x002fda000bf06270 */
[----:B------:R-:W1:Y:S01]  /*0190*/  @!P0 LDC.64 R28, c[0x0][0x380] ;  /* 0x0000e000ff1c8b82 */ /* 0x000e620000000a00 */
[----:B------:R-:W-:-:S07]  /*01a0*/  IMAD.MOV.U32 R27, RZ, RZ, R5 ;  /* 0x000000ffff1b7224 */ /* 0x000fce00078e0005 */
[----:B------:R-:W3:Y:S01]  /*01b0*/  @!P0 LDC.64 R30, c[0x0][0x388] ;  /* 0x0000e200ff1e8b82 */ /* 0x000ee20000000a00 */
[----:B-1----:R-:W-:-:S05]  /*01c0*/  @!P0 IMAD.WIDE.U32 R28, R5, 0x60, R28 ;  /* 0x00000060051c8825 */ /* 0x002fca00078e001c */
[----:B0-----:R0:W5:Y:S04]  /*01d0*/  @!P0 LDG.E.64 R24, desc[UR6][R28.64] ;  /* 0x000000061c188981 */ /* 0x001168000c1e1b00 */
[----:B------:R0:W5:Y:S04]  /*01e0*/  @!P0 LDG.E.64 R22, desc[UR6][R28.64+0x8] ;  /* 0x000008061c168981 */ /* 0x000168000c1e1b00 */
        /* <DEDUP_REMOVED lines=8> */
[----:B------:R0:W5:Y:S04]  /*0270*/  @!P0 LDG.E R26, desc[UR6][R28.64+0x50] ;  /* 0x000050061c1a8981 */ /* 0x000168000c1e1900 */
[----:B------:R0:W5:Y:S01]  /*0280*/  @!P0 LDG.E.64 R2, desc[UR6][R28.64+0x58] ;  /* 0x000058061c028981 */ /* 0x000162000c1e1b00 */
[C---:B------:R-:W-:Y:S01]  /*0290*/  @!P0 VIADD R27, R5.reuse, 0x100 ;  /* 0x00000100051b8836 */ /* 0x040fe20000000000 */
[----:B------:R-:W-:Y:S01]  /*02a0*/  BSSY.RECONVERGENT B1, `(.L_x_740) ;  /* 0x00001c6000017945 */ /* 0x000fe20003800200 */
[----:B------:R-:W-:Y:S01]  /*02b0*/  IMAD.MOV.U32 R4, RZ, RZ, RZ ;  /* 0x000000ffff047224 */ /* 0x000fe200078e00ff */
[----:B---3--:R-:W-:Y:S01]  /*02c0*/  @!P0 IADD3 R4, P2, PT, R5, R30, RZ ;  /* 0x0000001e05048210 */ /* 0x008fe20007f5e0ff */
[----:B------:R-:W-:Y:S01]  /*02d0*/  IMAD.MOV.U32 R0, RZ, RZ, RZ ;  /* 0x000000ffff007224 */ /* 0x000fe200078e00ff */
[----:B------:R-:W-:-:S02]  /*02e0*/  ISETP.GE.AND P1, PT, R27, UR4, PT ;  /* 0x000000041b007c0c */ /* 0x000fc4000bf26270 */
[----:B------:R-:W-:-:S11]  /*02f0*/  @!P0 IADD3.X R0, PT, PT, RZ, R31, RZ, P2, !PT ;  /* 0x0000001fff008210 */ /* 0x000fd600017fe4ff */
        /* <DEDUP_REMOVED lines=8> */
[----:B------:R-:W1:Y:S01]  /*0380*/  LDCU.64 UR8, c[0x0][0x388] ;  /* 0x00007100ff0877ac */ /* 0x000e620008000a00 */
[----:B------:R-:W-:-:S04]  /*0390*/  LEA.HI R30, R58, 0x1, RZ, 0x18 ;  /* 0x000000013a1e7811 */ /* 0x000fc800078fc0ff */
[----:B------:R-:W-:-:S05]  /*03a0*/  LOP3.LUT R30, R30, 0x3, RZ, 0xc0, !PT ;  /* 0x000000031e1e7812 */ /* 0x000fca00078ec0ff */
[----:B------:R-:W-:Y:S01]  /*03b0*/  IMAD.MOV R52, RZ, RZ, -R30 ;  /* 0x000000ffff347224 */ /* 0x000fe200078e0a1e */
[C---:B-1----:R-:W-:Y:S01]  /*03c0*/  IADD3 R99, P0, PT, R27.reuse, UR8, RZ ;  /* 0x000000081b637c10 */ /* 0x042fe2000ff1e0ff */
[----:B0-----:R-:W-:-:S04]  /*03d0*/  IMAD.WIDE.U32 R28, R27, 0x60, R28 ;  /* 0x000000601b1c7825 */ /* 0x001fc800078e001c */
[----:B------:R-:W-:Y:S01]  /*03e0*/  IMAD.X R101, RZ, RZ, UR9, P0 ;  /* 0x00000009ff657e24 */ /* 0x000fe200080e06ff */
[----:B------:R-:W-:-:S05]  /*03f0*/  IADD3 R28, P1, PT, R28, 0x30, RZ ;  /* 0x000000301c1c7810 */ /* 0x000fca0007f3e0ff */
[----:B------:R-:W-:-:S08]  /*0400*/  IMAD.X R29, RZ, RZ, R29, P1 ;  /* 0x000000ffff1d7224 */ /* 0x000fd000008e061d */
.L_x_746:
        /* <DEDUP_REMOVED lines=47> */
[----:B--2---:R-:W-:Y:S01]  /*0700*/  IMAD.MOV.U32 R26, RZ, RZ, R60 ;  /* 0x000000ffff1a7224 */ /* 0x004fe200078e003c */
[----:B---3--:R-:W-:Y:S01]  /*0710*/  MOV R24, R30 ;  /* 0x0000001e00187202 */ /* 0x008fe20000000f00 */
[----:B------:R-:W-:Y:S02]  /*0720*/  IMAD.MOV.U32 R25, RZ, RZ, R31 ;  /* 0x000000ffff197224 */ /* 0x000fe400078e001f */
[----:B----4-:R-:W-:Y:S02]  /*0730*/  IMAD.MOV.U32 R22, RZ, RZ, R32 ;  /* 0x000000ffff167224 */ /* 0x010fe400078e0020 */
[----:B------:R-:W-:Y:S02]  /*0740*/  IMAD.MOV.U32 R23, RZ, RZ, R33 ;  /* 0x000000ffff177224 */ /* 0x000fe400078e0021 */
[----:B-----5:R-:W-:-:S02]  /*0750*/  IMAD.MOV.U32 R20, RZ, RZ, R34 ;  /* 0x000000ffff147224 */ /* 0x020fc400078e0022 */
        /* <DEDUP_REMOVED lines=45> */
.L_x_745:
[----:B------:R-:W-:Y:S05]  /*0a30*/  BSYNC.RECONVERGENT B3 ;  /* 0x0000000000037941 */ /* 0x000fea0003800200 */
.L_x_744:
[----:B------:R-:W-:Y:S01]  /*0a40*/  IADD3 R28, P2, PT, R28, 0x6000, RZ ;  /* 0x000060001c1c7810 */ /* 0x000fe20007f5e0ff */
[----:B------:R-:W-:Y:S01]  /*0a50*/  VIADD R27, R27, 0x100 ;  /* 0x000001001b1b7836 */ /* 0x000fe20000000000 */
[----:B------:R-:W-:-:S03]  /*0a60*/  IADD3 R99, P0, PT, R99, 0x100, RZ ;  /* 0x0000010063637810 */ /* 0x000fc60007f1e0ff */
[----:B------:R-:W-:Y:S02]  /*0a70*/  IMAD.X R29, RZ, RZ, R29, P2 ;  /* 0x000000ffff1d7224 */ /* 0x000fe400010e061d */
[----:B------:R-:W-:Y:S01]  /*0a80*/  IMAD.X R101, RZ, RZ, R101, P0 ;  /* 0x000000ffff657224 */ /* 0x000fe200000e0665 */
[----:B------:R-:W-:Y:S07]  /*0a90*/  @P1 BRA `(.L_x_746) ;  /* 0xfffffff8005c1947 */ /* 0x000fee000383ffff */
.L_x_743:
[----:B------:R-:W-:Y:S05]  /*0aa0*/  BSYNC.RECONVERGENT B2 ;  /* 0x0000000000027941 */ /* 0x000fea0003800200 */
.L_x_742:
[----:B------:R-:W-:-:S13]  /*0ab0*/  ISETP.GE.U32.AND P0, PT, R58, 0x300, PT ;  /* 0x000003003a00780c */ /* 0x000fda0003f06070 */
[----:B------:R-:W-:Y:S05]  /*0ac0*/  @!P0 BRA `(.L_x_741) ;  /* 0x00000014000c8947 */ /* 0x000fea0003800000 */
[----:B------:R-:W-:-:S07]  /*0ad0*/  VIADD R27, R27, 0x200 ;  /* 0x000002001b1b7836 */ /* 0x000fce0000000000 */
.L_x_755:
[----:B------:R-:W0:Y:S01]  /*0ae0*/  LDC.64 R28, c[0x0][0x380] ;  /* 0x0000e000ff1c7b82 */ /* 0x000e220000000a00 */
[----:B------:R-:W-:-:S07]  /*0af0*/  IADD3 R57, PT, PT, R27, -0x200, RZ ;  /* 0xfffffe001b397810 */ /* 0x000fce0007ffe0ff */
[----:B------:R-:W1:Y:S01]  /*0b00*/  LDC.64 R30, c[0x0][0x388] ;  /* 0x0000e200ff1e7b82 */ /* 0x000e620000000a00 */
[----:B0-----:R-:W-:-:S05]  /*0b10*/  IMAD.WIDE R28, R57, 0x60, R28 ;  /* 0x00000060391c7825 */ /* 0x001fca00078e021c */
[----:B------:R-:W2:Y:S01]  /*0b20*/  LDG.E.64 R58, desc[UR6][R28.64+0x58] ;  /* 0x000058061c3a7981 */ /* 0x000ea2000c1e1b00 */
[----:B------:R-:W-:Y:S01]  /*0b30*/  BSSY.RECONVERGENT B2, `(.L_x_747) ;  /* 0x000004c000027945 */ /* 0x000fe20003800200 */
[----:B------:R-:W-:Y:S01]  /*0b40*/  IMAD.MOV.U32 R56, RZ, RZ, R4 ;  /* 0x000000ffff387224 */ /* 0x000fe200078e0004 */
[C---:B-1----:R-:W-:Y:S01]  /*0b50*/  IADD3 R61, P1, PT, R57.reuse, R30, RZ ;  /* 0x0000001e393d7210 */ /* 0x042fe20007f3e0ff */
        /* <DEDUP_REMOVED lines=9> */
[----:B------:R-:W-:Y:S01]  /*0bf0*/  LEA.HI.X.SX32 R57, R57, R31, 0x1, P1 ;  /* 0x0000001f39397211 */ /* 0x000fe200008f0eff */
        /* <DEDUP_REMOVED lines=63> */
.L_x_748:
[----:B------:R-:W-:Y:S05]  /*0ff0*/  BSYNC.RECONVERGENT B2 ;  /* 0x0000000000027941 */ /* 0x000fea0003800200 */
.L_x_747:
[----:B------:R-:W2:Y:S01]  /*1000*/  LDG.E.64 R58, desc[UR6][R28.64+0x6058] ;  /* 0x006058061c3a7981 */ /* 0x000ea2000c1e1b00 */
[----:B------:R-:W-:Y:S01]  /*1010*/  IADD3 R0, PT, PT, R27, -0x100, RZ ;  /* 0xffffff001b007810 */ /* 0x000fe20007ffe0ff */
[----:B------:R-:W-:Y:S01]  /*1020*/  BSSY.RECONVERGENT B2, `(.L_x_749) ;  /* 0x000004c000027945 */ /* 0x000fe20003800200 */
[----:B------:R-:W-:Y:S01]  /*1030*/  IMAD.MOV.U32 R4, RZ, RZ, R55 ;  /* 0x000000ffff047224 */ /* 0x000fe200078e0037 */
[----:B-----5:R-:W-:Y:S01]  /*1040*/  MOV R24, R52 ;  /* 0x0000003400187202 */ /* 0x020fe20000000f00 */
[----:B------:R-:W-:Y:S01]  /*1050*/  IMAD.MOV.U32 R26, RZ, RZ, R54 ;  /* 0x000000ffff1a7224 */ /* 0x000fe200078e0036 */
[C---:B------:R-:W-:Y:S01]  /*1060*/  IADD3 R57, P0, PT, R0.reuse, R30, RZ ;  /* 0x0000001e00397210 */ /* 0x040fe20007f1e0ff */
[----:B------:R-:W-:Y:S01]  /*1070*/  IMAD.MOV.U32 R2, RZ, RZ, R32 ;  /* 0x000000ffff027224 */ /* 0x000fe200078e0020 */
[----:B------:R-:W-:Y:S01]  /*1080*/  MOV R18, R46 ;  /* 0x0000002e00127202 */ /* 0x000fe20000000f00 */
[----:B------:R-:W-:Y:S01]  /*1090*/  IMAD.MOV.U32 R3, RZ, RZ, R33 ;  /* 0x000000ffff037224 */ /* 0x000fe200078e0021 */
[----:B------:R-:W-:Y:S01]  /*10a0*/  LEA.HI.X.SX32 R60, R0, R31, 0x1, P0 ;  /* 0x0000001f003c7211 */ /* 0x000fe200000f0eff */
        /* <DEDUP_REMOVED lines=67> */
.L_x_750:
[----:B------:R-:W-:Y:S05]  /*14e0*/  BSYNC.RECONVERGENT B2 ;  /* 0x0000000000027941 */ /* 0x000fea0003800200 */
.L_x_749:
[----:B------:R-:W2:Y:S01]  /*14f0*/  LDG.E.64 R58, desc[UR6][R28.64+0xc058] ;  /* 0x00c058061c3a7981 */ /* 0x000ea2000c1e1b00 */
[C---:B------:R-:W-:Y:S01]  /*1500*/  IADD3 R57, P0, PT, R27.reuse, R30, RZ ;  /* 0x0000001e1b397210 */ /* 0x040fe20007f1e0ff */
[----:B------:R-:W-:Y:S01]  /*1510*/  BSSY.RECONVERGENT B2, `(.L_x_751) ;  /* 0x000004b000027945 */ /* 0x000fe20003800200 */
[----:B------:R-:W-:Y:S01]  /*1520*/  MOV R55, R0 ;  /* 0x0000000000377202 */ /* 0x000fe20000000f00 */
[----:B------:R-:W-:Y:S01]  /*1530*/  IMAD.MOV.U32 R56, RZ, RZ, R4 ;  /* 0x000000ffff387224 */ /* 0x000fe200078e0004 */
[----:B------:R-:W-:Y:S01]  /*1540*/  LEA.HI.X.SX32 R61, R27, R31, 0x1, P0 ;  /* 0x0000001f1b3d7211 */ /* 0x000fe200000f0eff */
        /* <DEDUP_REMOVED lines=71> */
.L_x_752:
[----:B------:R-:W-:Y:S05]  /*19c0*/  BSYNC.RECONVERGENT B2 ;  /* 0x0000000000027941 */ /* 0x000fea0003800200 */
.L_x_751:
[----:B------:R-:W2:Y:S01]  /*19d0*/  LDG.E.64 R58, desc[UR6][R28.64+0x12058] ;  /* 0x012058061c3a7981 */ /* 0x000ea2000c1e1b00 */
[----:B------:R-:W-:Y:S01]  /*19e0*/  VIADD R0, R27, 0x100 ;  /* 0x000001001b007836 */ /* 0x000fe20000000000 */
[----:B------:R-:W-:Y:S01]  /*19f0*/  BSSY.RECONVERGENT B2, `(.L_x_753) ;  /* 0x000004c000027945 */ /* 0x000fe20003800200 */
[----:B------:R-:W-:Y:S01]  /*1a00*/  MOV R4, R55 ;  /* 0x0000003700047202 */ /* 0x000fe20000000f00 */
[----:B-----5:R-:W-:Y:S01]  /*1a10*/  IMAD.MOV.U32 R26, RZ, RZ, R54 ;  /* 0x000000ffff1a7224 */ /* 0x020fe200078e0036 */
[----:B------:R-:W-:Y:S01]  /*1a20*/  MOV R7, R53 ;  /* 0x0000003500077202 */ /* 0x000fe20000000f00 */
        /* <DEDUP_REMOVED lines=72> */
.L_x_754:
[----:B------:R-:W-:Y:S05]  /*1eb0*/  BSYNC.RECONVERGENT B2 ;  /* 0x0000000000027941 */ /* 0x000fea0003800200 */
.L_x_753:
[C---:B------:R-:W-:Y:S01]  /*1ec0*/  VIADD R28, R27.reuse, 0x200 ;  /* 0x000002001b1c7836 */ /* 0x040fe20000000000 */
[----:B------:R-:W-:-:S04]  /*1ed0*/  IADD3 R27, PT, PT, R27, 0x400, RZ ;  /* 0x000004001b1b7810 */ /* 0x000fc80007ffe0ff */
[----:B------:R-:W-:-:S13]  /*1ee0*/  ISETP.GE.AND P0, PT, R28, UR5, PT ;  /* 0x000000051c007c0c */ /* 0x000fda000bf06270 */
[----:B------:R-:W-:Y:S05]  /*1ef0*/  @!P0 BRA `(.L_x_755) ;  /* 0xffffffe800f88947 */ /* 0x000fea000383ffff */
.L_x_741:
[----:B------:R-:W-:Y:S05]  /*1f00*/  BSYNC.RECONVERGENT B1 ;  /* 0x0000000000017941 */ /* 0x000fea0003800200 */
.L_x_740:
[----:B------:R-:W0:Y:S02]  /*1f10*/  LDCU UR4, c[0x0][0x398] ;  /* 0x00007300ff0477ac */ /* 0x000e240008000800 */
[----:B0-----:R-:W-:-:S09]  /*1f20*/  UISETP.GE.AND UP0, UPT, UR4, 0x100, UPT ;  /* 0x000001000400788c */ /* 0x001fd2000bf06270 */
[----:B------:R-:W-:Y:S05]  /*1f30*/  BRA.U !UP0, `(.L_x_756) ;  /* 0x0000004908787547 */ /* 0x000fea000b800000 */
        /* <DEDUP_REMOVED lines=111> */
.L_x_758:
[----:B------:R-:W-:Y:S05]  /*2630*/  BSYNC.RECONVERGENT B1 ;  /* 0x0000000000017941 */ /* 0x000fea0003800200 */
.L_x_757:
        /* <DEDUP_REMOVED lines=110> */
.L_x_760:
[----:B------:R-:W-:Y:S05]  /*2d20*/  BSYNC.RECONVERGENT B1 ;  /* 0x0000000000017941 */ /* 0x000fea0003800200 */
.L_x_759:
        /* <DEDUP_REMOVED lines=110> */
.L_x_762:
[----:B------:R-:W-:Y:S05]  /*3410*/  BSYNC.RECONVERGENT B1 ;  /* 0x0000000000017941 */ /* 0x000fea0003800200 */
.L_x_761:
        /* <DEDUP_REMOVED lines=110> */
.L_x_764:
[----:B------:R-:W-:Y:S05]  /*3b00*/  BSYNC.RECONVERGENT B1 ;  /* 0x0000000000017941 */ /* 0x000fea0003800200 */
.L_x_763:
        /* <DEDUP_REMOVED lines=111> */
.L_x_766:
[----:B------:R-:W-:Y:S05]  /*4200*/  BSYNC.RECONVERGENT B1 ;  /* 0x0000000000017941 */ /* 0x000fea0003800200 */
.L_x_765:
        /* <DEDUP_REMOVED lines=21> */
.L_x_768:
[----:B------:R-:W-:Y:S05]  /*4360*/  BSYNC.RECONVERGENT B1 ;  /* 0x0000000000017941 */ /* 0x000fea0003800200 */
.L_x_767:
[----:B------:R-:W-:Y:S01]  /*4370*/  BAR.SYNC.DEFER_BLOCKING 0x0 ;  /* 0x0000000000007b1d */ /* 0x000fe20000010000 */
[----:B------:R-:W-:-:S13]  /*4380*/  ISETP.NE.AND P1, PT, R5, RZ, PT ;  /* 0x000000ff0500720c */ /* 0x000fda0003f25270 */
[----:B------:R-:W-:Y:S05]  /*4390*/  @P1 BRA `(.L_x_769) ;  /* 0x000000ec00001947 */ /* 0x000fea0003800000 */
[----:B------:R-:W2:Y:S01]  /*43a0*/  S2R R5, SR_CgaCtaId ;  /* 0x0000000000057919 */ /* 0x000ea20000008800 */
[----:B0-----:R-:W-:Y:S01]  /*43b0*/  MOV R0, 0x400 ;  /* 0x0000040000007802 */ /* 0x001fe20000000f00 */
        /* <DEDUP_REMOVED lines=72> */
.L_x_771:
[----:B------:R-:W-:Y:S05]  /*4840*/  BSYNC.RECONVERGENT B1 ;  /* 0x0000000000017941 */ /* 0x000fea0003800200 */
.L_x_770:
        /* <DEDUP_REMOVED lines=91> */
.L_x_773:
[----:B------:R-:W-:Y:S05]  /*4e00*/  BSYNC.RECONVERGENT B1 ;  /* 0x0000000000017941 */ /* 0x000fea0003800200 */
.L_x_772:
        /* <DEDUP_REMOVED lines=91> */
.L_x_775:
[----:B------:R-:W-:Y:S05]  /*53c0*/  BSYNC.RECONVERGENT B1 ;  /* 0x0000000000017941 */ /* 0x000fea0003800200 */
.L_x_774:
        /* <DEDUP_REMOVED lines=88> */
.L_x_777:
[----:B------:R-:W-:Y:S05]  /*5950*/  BSYNC.RECONVERGENT B1 ;  /* 0x0000000000017941 */ /* 0x000fea0003800200 */
.L_x_776:
        /* <DEDUP_REMOVED lines=91> */
.L_x_779:
[----:B------:R-:W-:Y:S05]  /*5f10*/  BSYNC.RECONVERGENT B1 ;  /* 0x0000000000017941 */ /* 0x000fea0003800200 */
.L_x_778:
        /* <DEDUP_REMOVED lines=88> */
.L_x_781:
[----:B------:R-:W-:Y:S05]  /*64a0*/  BSYNC.RECONVERGENT B1 ;  /* 0x0000000000017941 */ /* 0x000fea0003800200 */
.L_x_780:
        /* <DEDUP_REMOVED lines=71> */
.L_x_756:
[----:B------:R-:W0:Y:S01]  /*6920*/  S2R R53, SR_TID.X ;  /* 0x0000000000357919 */ /* 0x000e220000002100 */
        /* <DEDUP_REMOVED lines=20> */
[----:B0-----:R-:W-:Y:S01]  /*6a70*/  LOP3.LUT R5, R53, 0x3e0, RZ, 0xc0, !PT ;  /* 0x000003e035057812 */ /* 0x001fe200078ec0ff */
[----:B------:R-:W-:Y:S02]  /*6a80*/  IMAD.MOV.U32 R37, RZ, RZ, R19 ;  /* 0x000000ffff257224 */ /* 0x000fe400078e0013 */
[----:B------:R-:W-:-:S02]  /*6a90*/  IMAD.MOV.U32 R35, RZ, RZ, R21 ;  /* 0x000000ffff237224 */ /* 0x000fc400078e0015 */
[----:B------:R-:W-:Y:S01]  /*6aa0*/  VIADD R27, R5, 0x20 ;  /* 0x00000020051b7836 */ /* 0x000fe20000000000 */
[----:B------:R-:W-:Y:S01]  /*6ab0*/  LOP3.LUT R5, RZ, R5, RZ, 0x33, !PT ;  /* 0x00000005ff057212 */ /* 0x000fe200078e33ff */
[----:B------:R-:W-:Y:S02]  /*6ac0*/  IMAD.MOV.U32 R32, RZ, RZ, R22 ;  /* 0x000000ffff207224 */ /* 0x000fe400078e0016 */
[----:B------:R-:W-:Y:S01]  /*6ad0*/  IMAD.MOV.U32 R33, RZ, RZ, R23 ;  /* 0x000000ffff217224 */ /* 0x000fe200078e0017 */
[----:B------:R-:W-:Y:S01]  /*6ae0*/  ISETP.GT.AND P0, PT, R27, UR4, PT ;  /* 0x000000041b007c0c */ /* 0x000fe2000bf04270 */
[----:B------:R-:W-:Y:S02]  /*6af0*/  VIADD R5, R5, UR4 ;  /* 0x0000000405057c36 */ /* 0x000fe40008000000 */
[----:B------:R-:W-:Y:S02]  /*6b00*/  IMAD.MOV.U32 R28, RZ, RZ, R24 ;  /* 0x000000ffff1c7224 */ /* 0x000fe400078e0018 */
[----:B------:R-:W-:Y:S01]  /*6b10*/  IMAD.MOV.U32 R29, RZ, RZ, R25 ;  /* 0x000000ffff1d7224 */ /* 0x000fe200078e0019 */
[----:B------:R-:W-:-:S02]  /*6b20*/  SEL R31, R5, 0x1f, P0 ;  /* 0x0000001f051f7807 */ /* 0x000fc40000000000 */
[----:B------:R-:W0:Y:S03]  /*6b30*/  S2R R5, SR_LANEID ;  /* 0x0000000000057919 */ /* 0x000e260000000000 */
[----:B------:R-:W-:Y:S04]  /*6b40*/  SHFL.DOWN PT, R56, R2, 0x1, R31 ;  /* 0x0820000002387989 */ /* 0x000fe800000e001f */
[----:B------:R-:W1:Y:S04]  /*6b50*/  SHFL.DOWN PT, R57, R3, 0x1, R31 ;  /* 0x0820000003397989 */ /* 0x000e6800000e001f */
[----:B------:R2:W3:Y:S04]  /*6b60*/  SHFL.DOWN PT, R27, R24, 0x1, R31 ;  /* 0x08200000181b7989 */ /* 0x0004e800000e001f */
[----:B------:R2:W4:Y:S04]  /*6b70*/  SHFL.DOWN PT, R55, R25, 0x1, R31 ;  /* 0x0820000019377989 */ /* 0x00052800000e001f */
[----:B------:R2:W2:Y:S04]  /*6b80*/  SHFL.DOWN PT, R59, R22, 0x1, R31 ;  /* 0x08200000163b7989 */ /* 0x0004a800000e001f */
        /* <DEDUP_REMOVED lines=79> */
.L_x_783:
[----:B------:R-:W-:Y:S05]  /*7080*/  BSYNC.RECONVERGENT B1 ;  /* 0x0000000000017941 */ /* 0x000fea0003800200 */
.L_x_782:
        /* <DEDUP_REMOVED lines=111> */
.L_x_785:
[----:B------:R-:W-:Y:S05]  /*7780*/  BSYNC.RECONVERGENT B1 ;  /* 0x0000000000017941 */ /* 0x000fea0003800200 */
.L_x_784:
        /* <DEDUP_REMOVED lines=111> */
.L_x_787:
[----:B------:R-:W-:Y:S05]  /*7e80*/  BSYNC.RECONVERGENT B1 ;  /* 0x0000000000017941 */ /* 0x000fea0003800200 */
.L_x_786:
        /* <DEDUP_REMOVED lines=111> */
.L_x_789:
[----:B------:R-:W-:Y:S05]  /*8580*/  BSYNC.RECONVERGENT B1 ;  /* 0x0000000000017941 */ /* 0x000fea0003800200 */
.L_x_788:
[----:B0-----:R-:W-:Y:S01]  /*8590*/  SHFL.DOWN PT, R38, R70, 0x10, R31 ;  /* 0x0a00000046267989 */ /* 0x001fe200000e001f */
[C---:B------:R-:W-:Y:S01]  /*85a0*/  VIADD R2, R5.reuse, 0x10 ;  /* 0x0000001005027836 */ /* 0x040fe20000000000 */
[----:B------:R-:W-:Y:S01]  /*85b0*/  ISETP.NE.AND P1, PT, R5, RZ, PT ;  /* 0x000000ff0500720c */ /* 0x000fe20003f25270 */
[----:B------:R-:W-:Y:S01]  /*85c0*/  BSSY.RECONVERGENT B1, `(.L_x_790) ;  /* 0x000006d000017945 */ /* 0x000fe20003800200 */
        /* <DEDUP_REMOVED lines=108> */
.L_x_791:
[----:B------:R-:W-:Y:S05]  /*8c90*/  BSYNC.RECONVERGENT B1 ;  /* 0x0000000000017941 */ /* 0x000fea0003800200 */
.L_x_790:
        /* <DEDUP_REMOVED lines=21> */
.L_x_793:
[----:B------:R-:W-:Y:S05]  /*8df0*/  BSYNC.RECONVERGENT B1 ;  /* 0x0000000000017941 */ /* 0x000fea0003800200 */
.L_x_792:
[----:B------:R-:W-:Y:S01]  /*8e00*/  BAR.SYNC.DEFER_BLOCKING 0x0 ;  /* 0x0000000000007b1d */ /* 0x000fe20000010000 */
[----:B------:R-:W-:-:S13]  /*8e10*/  ISETP.NE.AND P1, PT, R53, RZ, PT ;  /* 0x000000ff3500720c */ /* 0x000fda0003f25270 */
[----:B------:R-:W-:Y:S05]  /*8e20*/  @P1 BRA `(.L_x_769) ;  /* 0x000000a0005c1947 */ /* 0x000fea0003800000 */
[----:B------:R-:W-:Y:S01]  /*8e30*/  UISETP.GE.AND UP0, UPT, UR4, 0x21, UPT ;  /* 0x000000210400788c */ /* 0x000fe2000bf06270 */
        /* <DEDUP_REMOVED lines=103> */
.L_x_795:
[----:B------:R-:W-:Y:S05]  /*94b0*/  BSYNC.RECONVERGENT B1 ;  /* 0x0000000000017941 */ /* 0x000fea0003800200 */
.L_x_794:
        /* <DEDUP_REMOVED lines=117> */
.L_x_797:
[----:B------:R-:W-:Y:S05]  /*9c10*/  BSYNC.RECONVERGENT B1 ;  /* 0x0000000000017941 */ /* 0x000fea0003800200 */
.L_x_796:
        /* <DEDUP_REMOVED lines=121> */
.L_x_799:
[----:B------:R-:W-:Y:S05]  /*a3b0*/  BSYNC.RECONVERGENT B1 ;  /* 0x0000000000017941 */ /* 0x000fea0003800200 */
.L_x_798:
        /* <DEDUP_REMOVED lines=117> */
.L_x_801:
[----:B------:R-:W-:Y:S05]  /*ab10*/  BSYNC.RECONVERGENT B1 ;  /* 0x0000000000017941 */ /* 0x000fea0003800200 */
.L_x_800:
        /* <DEDUP_REMOVED lines=121> */
.L_x_803:
[----:B------:R-:W-:Y:S05]  /*b2b0*/  BSYNC.RECONVERGENT B1 ;  /* 0x0000000000017941 */ /* 0x000fea0003800200 */
.L_x_802:
        /* <DEDUP_REMOVED lines=117> */
.L_x_805:
[----:B------:R-:W-:Y:S05]  /*ba10*/  BSYNC.RECONVERGENT B1 ;  /* 0x0000000000017941 */ /* 0x000fea0003800200 */
.L_x_804:
        /* <DEDUP_REMOVED lines=101> */
.L_x_739:
[----:B------:R-:W1:Y:S01]  /*c070*/  S2R R0, SR_TID.X ;  /* 0x0000000000007919 */ /* 0x000e620000002100 */
[----:B------:R-:W1:Y:S01]  /*c080*/  LDC.64 R2, c[0x0][0x380] ;  /* 0x0000e000ff027b82 */ /* 0x000e620000000a00 */
[----:B------:R-:W2:Y:S01]  /*c090*/  LDCU.64 UR8, c[0x0][0x388] ;  /* 0x00007100ff0877ac */ /* 0x000ea20008000a00 */
[----:B-1----:R-:W-:-:S05]  /*c0a0*/  IMAD.WIDE.U32 R2, R0, 0x60, R2 ;  /* 0x0000006000027825 */ /* 0x002fca00078e0002 */
[----:B0-----:R0:W5:Y:S04]  /*c0b0*/  LDG.E R31, desc[UR6][R2.64+0x50] ;  /* 0x00005006021f7981 */ /* 0x001168000c1e1900 */
        /* <DEDUP_REMOVED lines=11> */
[----:B------:R-:W-:Y:S01]  /*c170*/  UISETP.GE.U32.AND UP0, UPT, UR4, 0x200, UPT ;  /* 0x000002000400788c */ /* 0x000fe2000bf06070 */
[----:B--2---:R-:W-:Y:S01]  /*c180*/  IADD3 R60, P0, PT, R0, UR8, RZ ;  /* 0x00000008003c7c10 */ /* 0x004fe2000ff1e0ff */
[----:B------:R-:W-:-:S02]  /*c190*/  IMAD.MOV.U32 R7, RZ, RZ, 0x100 ;  /* 0x00000100ff077424 */ /* 0x000fc400078e00ff */
[----:B------:R-:W-:Y:S01]  /*c1a0*/  UISETP.GE.U32.AND.EX UP0, UPT, UR5, URZ, UPT, UP0 ;  /* 0x000000ff0500728c */ /* 0x000fe2000bf06100 */
[----:B------:R-:W-:Y:S01]  /*c1b0*/  IMAD.MOV.U32 R4, RZ, RZ, RZ ;  /* 0x000000ffff047224 */ /* 0x000fe200078e00ff */
[----:B------:R-:W-:Y:S01]  /*c1c0*/  MOV R30, R60 ;  /* 0x0000003c001e7202 */ /* 0x000fe20000000f00 */
[----:B------:R-:W-:-:S04]  /*c1d0*/  IMAD.X R103, RZ, RZ, UR9, P0 ;  /* 0x00000009ff677e24 */ /* 0x000fc800080e06ff */
[----:B------:R-:W-:Y:S02]  /*c1e0*/  IMAD.MOV.U32 R6, RZ, RZ, R103 ;  /* 0x000000ffff067224 */ /* 0x000fe400078e0067 */
[----:B0-----:R-:W-:Y:S05]  /*c1f0*/  BRA.U !UP0, `(.L_x_806) ;  /* 0x0000000508cc7547 */ /* 0x001fea000b800000 */
[----:B------:R-:W-:Y:S01]  /*c200*/  IMAD.MOV.U32 R7, RZ, RZ, 0x100 ;  /* 0x00000100ff077424 */ /* 0x000fe200078e00ff */
[----:B------:R-:W0:Y:S01]  /*c210*/  LDCU.64 UR4, c[0x0][0x398] ;  /* 0x00007300ff0477ac */ /* 0x000e220008000a00 */
[----:B------:R-:W-:Y:S02]  /*c220*/  IMAD.MOV.U32 R4, RZ, RZ, RZ ;  /* 0x000000ffff047224 */ /* 0x000fe400078e00ff */
[----:B------:R-:W-:Y:S02]  /*c230*/  IMAD.MOV.U32 R30, RZ, RZ, R60 ;  /* 0x000000ffff1e7224 */ /* 0x000fe400078e003c */
[----:B------:R-:W-:-:S07]  /*c240*/  IMAD.MOV.U32 R6, RZ, RZ, R103 ;  /* 0x000000ffff067224 */ /* 0x000fce00078e0067 */
.L_x_809:
[----:B------:R-:W-:Y:S02]  /*c250*/  IMAD R5, R4, 0x60, RZ ;  /* 0x0000006004057824 */ /* 0x000fe400078e02ff */
[----:B------:R-:W-:-:S05]  /*c260*/  IMAD.WIDE.U32 R54, R7, 0x60, R2 ;  /* 0x0000006007367825 */ /* 0x000fca00078e0002 */
[----:B------:R-:W-:-:S05]  /*c270*/  IADD3 R55, PT, PT, R55, R5, RZ ;  /* 0x0000000537377210 */ /* 0x000fca0007ffe0ff */
[----:B------:R-:W2:Y:S01]  /*c280*/  LDG.E.64 R50, desc[UR6][R54.64+0x58] ;  /* 0x0000580636327981 */ /* 0x000ea2000c1e1b00 */
[C---:B------:R-:W-:Y:S01]  /*c290*/  IADD3 R5, P1, PT, R7.reuse, 0x200, RZ ;  /* 0x0000020007057810 */ /* 0x040fe20007f3e0ff */
[----:B------:R-:W-:Y:S01]  /*c2a0*/  BSSY.RECONVERGENT B1, `(.L_x_807) ;  /* 0x0000065000017945 */ /* 0x000fe20003800200 */
[----:B------:R-:W-:Y:S02]  /*c2b0*/  IADD3 R56, P2, PT, R7, 0x100, RZ ;  /* 0x0000010007387810 */ /* 0x000fe40007f5e0ff */
[----:B0-----:R-:W-:Y:S01]  /*c2c0*/  ISETP.GT.U32.AND P0, PT, R5, UR4, PT ;  /* 0x0000000405007c0c */ /* 0x001fe2000bf04070 */
[--C-:B------:R-:W-:Y:S02]  /*c2d0*/  IMAD.X R5, RZ, RZ, R4.reuse, P1 ;  /* 0x000000ffff057224 */ /* 0x100fe400008e0604 */
[----:B------:R-:W-:-:S03]  /*c2e0*/  IMAD.X R57, RZ, RZ, R4, P2 ;  /* 0x000000ffff397224 */ /* 0x000fc600010e0604 */
[----:B------:R-:W-:Y:S01]  /*c2f0*/  ISETP.GT.AND.EX P0, PT, R5, UR5, PT, P0 ;  /* 0x0000000505007c0c */ /* 0x000fe2000bf04300 */
        /* <DEDUP_REMOVED lines=12> */
[----:B------:R0:W5:Y:S01]  /*c3c0*/  LDG.E.64 R52, desc[UR6][R54.64+0x48] ;  /* 0x0000480636347981 */ /* 0x000162000c1e1b00 */
[----:B------:R-:W-:Y:S01]  /*c3d0*/  DSETP.GEU.AND P1, PT, R50, R8, PT ;  /* 0x000000083200722a */ /* 0x000fe20003f2e000 */
[----:B------:R-:W-:Y:S01]  /*c3e0*/  IADD3 R7, P2, PT, R7, R60, RZ ;  /* 0x0000003c07077210 */ /* 0x000fe20007f5e0ff */
[----:B------:R-:W-:Y:S01]  /*c3f0*/  IMAD.MOV.U32 R97, RZ, RZ, R8 ;  /* 0x000000ffff617224 */ /* 0x000fe200078e0008 */
[----:B------:R-:W-:Y:S01]  /*c400*/  MOV R93, R10 ;  /* 0x0000000a005d7202 */ /* 0x000fe20000000f00 */
[----:B------:R-:W-:Y:S01]  /*c410*/  IMAD.MOV.U32 R99, RZ, RZ, R9 ;  /* 0x000000ffff637224 */ /* 0x000fe200078e0009 */
[----:B------:R-:W-:Y:S01]  /*c420*/  MOV R81, R16 ;  /* 0x0000001000517202 */ /* 0x000fe20000000f00 */
[----:B------:R-:W-:Y:S01]  /*c430*/  IMAD.MOV.U32 R95, RZ, RZ, R11 ;  /* 0x000000ffff5f7224 */ /* 0x000fe200078e000b */
[----:B------:R-:W-:Y:S01]  /*c440*/  MOV R69, R22 ;  /* 0x0000001600457202 */ /* 0x000fe20000000f00 */
[----:B------:R-:W-:Y:S01]  /*c450*/  IMAD.MOV.U32 R91, RZ, RZ, R13 ;  /* 0x000000ffff5b7224 */ /* 0x000fe200078e000d */
[----:B0-----:R-:W-:Y:S01]  /*c460*/  MOV R55, R28 ;  /* 0x0000001c00377202 */ /* 0x001fe20000000f00 */
        /* <DEDUP_REMOVED lines=18> */
[----:B------:R-:W-:Y:S02]  /*c590*/  IMAD.X R6, R4, 0x1, R103, P2 ;  /* 0x0000000104067824 */ /* 0x000fe400010e0667 */
[----:B------:R-:W-:Y:S02]  /*c5a0*/  IMAD.MOV.U32 R30, RZ, RZ, R7 ;  /* 0x000000ffff1e7224 */ /* 0x000fe400078e0007 */
[----:B------:R-:W-:-:S02]  /*c5b0*/  IMAD.MOV.U32 R9, RZ, RZ, R51 ;  /* 0x000000ffff097224 */ /* 0x000fc400078e0033 */
[----:B--2---:R-:W-:Y:S02]  /*c5c0*/  IMAD.MOV.U32 R31, RZ, RZ, R58 ;  /* 0x000000ffff1f7224 */ /* 0x004fe400078e003a */
[----:B---3--:R-:W-:Y:S02]  /*c5d0*/  IMAD.MOV.U32 R28, RZ, RZ, R32 ;  /* 0x000000ffff1c7224 */ /* 0x008fe400078e0020 */
[----:B------:R-:W-:Y:S02]  /*c5e0*/  IMAD.MOV.U32 R29, RZ, RZ, R33 ;  /* 0x000000ffff1d7224 */ /* 0x000fe400078e0021 */
[----:B----4-:R-:W-:Y:S01]  /*c5f0*/  IMAD.MOV.U32 R26, RZ, RZ, R34 ;  /* 0x000000ffff1a7224 */ /* 0x010fe200078e0022 */
[----:B------:R-:W-:Y:S01]  /*c600*/  MOV R27, R35 ;  /* 0x00000023001b7202 */ /* 0x000fe20000000f00 */
[----:B-----5:R-:W-:Y:S02]  /*c610*/  IMAD.MOV.U32 R24, RZ, RZ, R36 ;  /* 0x000000ffff187224 */ /* 0x020fe400078e0024 */
[----:B------:R-:W-:-:S02]  /*c620*/  IMAD.MOV.U32 R25, RZ, RZ, R37 ;  /* 0x000000ffff197224 */ /* 0x000fc400078e0025 */
[----:B------:R-:W-:Y:S02]  /*c630*/  IMAD.MOV.U32 R22, RZ, RZ, R38 ;  /* 0x000000ffff167224 */ /* 0x000fe400078e0026 */
[----:B------:R-:W-:Y:S02]  /*c640*/  IMAD.MOV.U32 R23, RZ, RZ, R39 ;  /* 0x000000ffff177224 */ /* 0x000fe400078e0027 */
[----:B------:R-:W-:Y:S01]  /*c650*/  IMAD.MOV.U32 R20, RZ, RZ, R40 ;  /* 0x000000ffff147224 */ /* 0x000fe200078e0028 */
[----:B------:R-:W-:Y:S01]  /*c660*/  MOV R21, R41 ;  /* 0x0000002900157202 */ /* 0x000fe20000000f00 */
        /* <DEDUP_REMOVED lines=40> */
.L_x_808:
[----:B------:R-:W-:Y:S05]  /*c8f0*/  BSYNC.RECONVERGENT B1 ;  /* 0x0000000000017941 */ /* 0x000fea0003800200 */
.L_x_807:
[----:B------:R-:W-:Y:S01]  /*c900*/  IMAD.MOV.U32 R7, RZ, RZ, R56 ;  /* 0x000000ffff077224 */ /* 0x000fe200078e0038 */
[----:B------:R-:W-:Y:S01]  /*c910*/  MOV R4, R57 ;  /* 0x0000003900047202 */ /* 0x000fe20000000f00 */
[----:B------:R-:W-:Y:S06]  /*c920*/  @!P0 BRA `(.L_x_809) ;  /* 0xfffffff800488947 */ /* 0x000fec000383ffff */
.L_x_806:
[----:B------:R-:W-:-:S04]  /*c930*/  ISETP.GE.U32.AND P0, PT, R7, UR4, PT ;  /* 0x0000000407007c0c */ /* 0x000fc8000bf06070 */
[----:B------:R-:W-:-:S13]  /*c940*/  ISETP.GE.AND.EX P0, PT, R4, UR5, PT, P0 ;  /* 0x0000000504007c0c */ /* 0x000fda000bf06300 */
[----:B------:R-:W-:Y:S05]  /*c950*/  @P0 BRA `(.L_x_810) ;  /* 0x0000001c001c0947 */ /* 0x000fea0003800000 */
[----:B------:R-:W-:Y:S01]  /*c960*/  IADD3 R5, PT, PT, -R7, UR4, RZ ;  /* 0x0000000407057c10 */ /* 0x000fe2000fffe1ff */
[----:B------:R-:W0:Y:S01]  /*c970*/  LDCU.64 UR10, c[0x0][0x388] ;  /* 0x00007100ff0a77ac */ /* 0x000e220008000a00 */
[----:B------:R-:W-:Y:S02]  /*c980*/  BSSY.RECONVERGENT B1, `(.L_x_810) ;  /* 0x00001c4000017945 */ /* 0x000fe40003800200 */
[----:B------:R-:W-:-:S13]  /*c990*/  ISETP.GE.AND P0, PT, R0, R5, PT ;  /* 0x000000050000720c */ /* 0x000fda0003f06270 */
[----:B------:R-:W-:Y:S05]  /*c9a0*/  @P0 BRA `(.L_x_811) ;  /* 0x0000001c00040947 */ /* 0x000fea0003800000 */
[----:B------:R-:W-:Y:S01]  /*c9b0*/  LOP3.LUT R2, RZ, R0, RZ, 0x33, !PT ;  /* 0x00000000ff027212 */ /* 0x000fe200078e33ff */
[----:B------:R-:W-:Y:S01]  /*c9c0*/  BSSY.RECONVERGENT B2, `(.L_x_812) ;  /* 0x000007d000027945 */ /* 0x000fe20003800200 */
[----:B------:R-:W-:Y:S02]  /*c9d0*/  IMAD.MOV.U32 R54, RZ, RZ, R0 ;  /* 0x000000ffff367224 */ /* 0x000fe400078e0000 */
[----:B------:R-:W-:-:S04]  /*c9e0*/  IADD3 R62, PT, PT, -R7, UR4, R2 ;  /* 0x00000004073e7c10 */ /* 0x000fc8000fffe102 */
[----:B------:R-:W-:-:S04]  /*c9f0*/  LOP3.LUT R2, R62, 0x300, RZ, 0xc0, !PT ;  /* 0x000003003e027812 */ /* 0x000fc800078ec0ff */
[----:B------:R-:W-:-:S13]  /*ca00*/  ISETP.NE.AND P0, PT, R2, 0x300, PT ;  /* 0x000003000200780c */ /* 0x000fda0003f05270 */
[----:B------:R-:W-:Y:S05]  /*ca10*/  @!P0 BRA `(.L_x_813) ;  /* 0x0000000400dc8947 */ /* 0x000fea0003800000 */
[----:B------:R-:W1:Y:S01]  /*ca20*/  LDC.64 R2, c[0x0][0x380] ;  /* 0x0000e000ff027b82 */ /* 0x000e620000000a00 */
[----:B------:R-:W2:Y:S01]  /*ca30*/  LDCU.64 UR8, c[0x0][0x388] ;  /* 0x00007100ff0877ac */ /* 0x000ea20008000a00 */
[----:B------:R-:W-:Y:S01]  /*ca40*/  IADD3 R101, P0, PT, R0, R7, RZ ;  /* 0x0000000700657210 */ /* 0x000fe20007f1e0ff */
[----:B------:R-:W-:Y:S01]  /*ca50*/  IMAD.MOV.U32 R54, RZ, RZ, R0 ;  /* 0x000000ffff367224 */ /* 0x000fe200078e0000 */
[----:B------:R-:W-:-:S03]  /*ca60*/  LEA.HI R32, R62, 0x1, RZ, 0x18 ;  /* 0x000000013e207811 */ /* 0x000fc600078fc0ff */
[----:B------:R-:W-:Y:S01]  /*ca70*/  IMAD.X R103, RZ, RZ, R4, P0 ;  /* 0x000000ffff677224 */ /* 0x000fe200000e0604 */
[----:B------:R-:W-:-:S03]  /*ca80*/  LOP3.LUT R32, R32, 0x3, RZ, 0xc0, !PT ;  /* 0x0000000320207812 */ /* 0x000fc600078ec0ff */
[----:B------:R-:W-:Y:S02]  /*ca90*/  IMAD R33, R103, 0x60, RZ ;  /* 0x0000006067217824 */ /* 0x000fe400078e02ff */
[----:B------:R-:W-:Y:S02]  /*caa0*/  IMAD.MOV R55, RZ, RZ, -R32 ;  /* 0x000000ffff377224 */ /* 0x000fe400078e0a20 */
[C---:B-1----:R-:W-:Y:S01]  /*cab0*/  IMAD.WIDE.U32 R2, R101.reuse, 0x60, R2 ;  /* 0x0000006065027825 */ /* 0x042fe200078e0002 */
[----:B--2---:R-:W-:Y:S02]  /*cac0*/  IADD3 R101, P0, PT, R101, UR8, RZ ;  /* 0x0000000865657c10 */ /* 0x004fe4000ff1e0ff */
[----:B------:R-:W-:Y:S02]  /*cad0*/  IADD3 R2, P1, PT, R2, 0x30, RZ ;  /* 0x0000003002027810 */ /* 0x000fe40007f3e0ff */
[----:B------:R-:W-:-:S03]  /*cae0*/  IADD3.X R103, PT, PT, R103, UR9, RZ, P0, !PT ;  /* 0x0000000967677c10 */ /* 0x000fc600087fe4ff */
[----:B------:R-:W-:-:S08]  /*caf0*/  IMAD.X R3, R3, 0x1, R33, P1 ;  /* 0x0000000103037824 */ /* 0x000fd000008e0621 */
.L_x_816:
        /* <DEDUP_REMOVED lines=98> */
.L_x_815:
[----:B0-----:R-:W-:Y:S05]  /*d120*/  BSYNC.RECONVERGENT B3 ;  /* 0x0000000000037941 */ /* 0x001fea0003800200 */
.L_x_814:
[----:B------:R-:W-:Y:S01]  /*d130*/  IADD3 R2, P2, PT, R2, 0x6000, RZ ;  /* 0x0000600002027810 */ /* 0x000fe20007f5e0ff */
[----:B------:R-:W-:Y:S01]  /*d140*/  VIADD R54, R54, 0x100 ;  /* 0x0000010036367836 */ /* 0x000fe20000000000 */
[----:B------:R-:W-:-:S03]  /*d150*/  IADD3 R101, P0, PT, R101, 0x100, RZ ;  /* 0x0000010065657810 */ /* 0x000fc60007f1e0ff */
[----:B------:R-:W-:Y:S02]  /*d160*/  IMAD.X R3, RZ, RZ, R3, P2 ;  /* 0x000000ffff037224 */ /* 0x000fe400010e0603 */
[----:B------:R-:W-:Y:S01]  /*d170*/  IMAD.X R103, RZ, RZ, R103, P0 ;  /* 0x000000ffff677224 */ /* 0x000fe200000e0667 */
[----:B------:R-:W-:Y:S07]  /*d180*/  @P1 BRA `(.L_x_816) ;  /* 0xfffffff8005c1947 */ /* 0x000fee000383ffff */
.L_x_813:
[----:B0-----:R-:W-:Y:S05]  /*d190*/  BSYNC.RECONVERGENT B2 ;  /* 0x0000000000027941 */ /* 0x001fea0003800200 */
.L_x_812:
[----:B------:R-:W-:-:S13]  /*d1a0*/  ISETP.GE.U32.AND P0, PT, R62, 0x300, PT ;  /* 0x000003003e00780c */ /* 0x000fda0003f06070 */
[----:B------:R-:W-:Y:S05]  /*d1b0*/  @!P0 BRA `(.L_x_811) ;  /* 0x0000001400008947 */ /* 0x000fea0003800000 */
[----:B------:R-:W-:-:S07]  /*d1c0*/  IADD3 R32, PT, PT, R54, 0x200, RZ ;  /* 0x0000020036207810 */ /* 0x000fce0007ffe0ff */
.L_x_825:
        /* <DEDUP_REMOVED lines=48> */
[----:B------:R-:W-:Y:S01]  /*d4d0*/  IADD3 R57, P1, P2, R7, UR10, R60 ;  /* 0x0000000a07397c10 */ /* 0x000fe2000fa3e03c */
[----:B------:R-:W-:Y:S01]  /*d4e0*/  IMAD.MOV.U32 R34, RZ, RZ, R58 ;  /* 0x000000ffff227224 */ /* 0x000fe200078e003a */
[----:B------:R-:W-:-:S02]  /*d4f0*/  MOV R35, R59 ;  /* 0x0000003b00237202 */ /* 0x000fc40000000f00 */
[----:B------:R-:W-:-:S09]  /*d500*/  IADD3.X R56, PT, PT, R4, UR11, RZ, P1, P2 ;  /* 0x0000000b04387c10 */ /* 0x000fd20008fe44ff */
        /* <DEDUP_REMOVED lines=30> */
.L_x_818:
[----:B------:R-:W-:Y:S05]  /*d6f0*/  BSYNC.RECONVERGENT B2 ;  /* 0x0000000000027941 */ /* 0x000fea0003800200 */
.L_x_817:
        /* <DEDUP_REMOVED lines=76> */
.L_x_820:
[----:B------:R-:W-:Y:S05]  /*dbc0*/  BSYNC.RECONVERGENT B2 ;  /* 0x0000000000027941 */ /* 0x000fea0003800200 */
.L_x_819:
        /* <DEDUP_REMOVED lines=75> */
.L_x_822:
[----:B------:R-:W-:Y:S05]  /*e080*/  BSYNC.RECONVERGENT B2 ;  /* 0x0000000000027941 */ /* 0x000fea0003800200 */
.L_x_821:
[----:B------:R-:W2:Y:S01]  /*e090*/  LDG.E.64 R58, desc[UR6][R2.64+0x12058] ;  /* 0x01205806023a7981 */ /* 0x000ea2000c1e1b00 */
[----:B------:R-:W-:Y:S01]  /*e0a0*/  VIADD R6, R32, 0x100 ;  /* 0x0000010020067836 */ /* 0x000fe20000000000 */
[----:B------:R-:W-:Y:S01]  /*e0b0*/  BSSY.RECONVERGENT B2, `(.L_x_823) ;  /* 0x000004c000027945 */ /* 0x000fe20003800200 */
[----:B------:R-:W-:Y:S01]  /*e0c0*/  IMAD.MOV.U32 R30, RZ, RZ, R57 ;  /* 0x000000ffff1e7224 */ /* 0x000fe200078e0039 */
[----:B------:R-:W-:Y:S01]  /*e0d0*/  MOV R8, R34 ;  /* 0x0000002200087202 */ /* 0x000fe20000000f00 */
[----:B-----5:R-:W-:Y:S01]  /*e0e0*/  IMAD.MOV.U32 R31, RZ, RZ, R33 ;  /* 0x000000ffff1f7224 */ /* 0x020fe200078e0021 */
[----:B------:R-:W-:Y:S01]  /*e0f0*/  IADD3 R60, P0, P1, R7, UR10, R6 ;  /* 0x0000000a073c7c10 */ /* 0x000fe2000f91e006 */
        /* <DEDUP_REMOVED lines=71> */
.L_x_824:
[----:B------:R-:W-:Y:S05]  /*e570*/  BSYNC.RECONVERGENT B2 ;  /* 0x0000000000027941 */ /* 0x000fea0003800200 */
.L_x_823:
[C---:B------:R-:W-:Y:S02]  /*e580*/  VIADD R2, R32.reuse, 0x200 ;  /* 0x0000020020027836 */ /* 0x040fe40000000000 */
[----:B------:R-:W-:-:S03]  /*e590*/  VIADD R32, R32, 0x400 ;  /* 0x0000040020207836 */ /* 0x000fc60000000000 */
[----:B------:R-:W-:-:S13]  /*e5a0*/  ISETP.GE.AND P0, PT, R2, R5, PT ;  /* 0x000000050200720c */ /* 0x000fda0003f06270 */
[----:B------:R-:W-:Y:S05]  /*e5b0*/  @!P0 BRA `(.L_x_825) ;  /* 0xffffffec00048947 */ /* 0x000fea000383ffff */
.L_x_811:
[----:B0-----:R-:W-:Y:S05]  /*e5c0*/  BSYNC.RECONVERGENT B1 ;  /* 0x0000000000017941 */ /* 0x001fea0003800200 */
.L_x_810:
        /* <DEDUP_REMOVED lines=111> */
.L_x_827:
[----:B------:R-:W-:Y:S05]  /*ecc0*/  BSYNC.RECONVERGENT B1 ;  /* 0x0000000000017941 */ /* 0x000fea0003800200 */
.L_x_826:
[----:B------:R-:W-:Y:S01]  /*ecd0*/  SHFL.DOWN PT, R28, R4, 0x2, 0x1f ;  /* 0x08401f00041c7f89 */ /* 0x000fe200000e0000 */
[----:B------:R-:W-:Y:S01]  /*ece0*/  BSSY.RECONVERGENT B1, `(.L_x_828) ;  /* 0x000006d000017945 */ /* 0x000fe20003800200 */
[----:B------:R-:W-:Y:S01]  /*ecf0*/  MOV R56, R3 ;  /* 0x0000000300387202 */ /* 0x000fe20000000f00 */
[----:B------:R-:W-:Y:S01]  /*ed00*/  IMAD.MOV.U32 R55, RZ, RZ, R53 ;  /* 0x000000ffff377224 */ /* 0x000fe200078e0035 */
[----:B------:R-:W1:Y:S01]  /*ed10*/  SHFL.DOWN PT, R29, R5, 0x2, 0x1f ;  /* 0x08401f00051d7f89 */ /* 0x000e6200000e0000 */
[----:B------:R-:W-:Y:S01]  /*ed20*/  IMAD.MOV.U32 R54, RZ, RZ, R52 ;  /* 0x000000ffff367224 */ /* 0x000fe200078e0034 */
[----:B------:R-:W-:Y:S01]  /*ed30*/  MOV R9, R49 ;  /* 0x0000003100097202 */ /* 0x000fe20000000f00 */
[----:B0-----:R-:W-:Y:S01]  /*ed40*/  IMAD.MOV.U32 R6, RZ, RZ, R50 ;  /* 0x000000ffff067224 */ /* 0x001fe200078e0032 */
        /* <DEDUP_REMOVED lines=102> */
.L_x_829:
[----:B------:R-:W-:Y:S05]  /*f3b0*/  BSYNC.RECONVERGENT B1 ;  /* 0x0000000000017941 */ /* 0x000fea0003800200 */
.L_x_828:
[----:B------:R-:W-:Y:S01]  /*f3c0*/  SHFL.DOWN PT, R4, R26, 0x4, 0x1f ;  /* 0x08801f001a047f89 */ /* 0x000fe200000e0000 */
[----:B------:R-:W-:Y:S01]  /*f3d0*/  BSSY.RECONVERGENT B1, `(.L_x_830) ;  /* 0x000006d000017945 */ /* 0x000fe20003800200 */
[----:B0-----:R-:W-:Y:S01]  /*f3e0*/  IMAD.MOV.U32 R69, RZ, RZ, R56 ;  /* 0x000000ffff457224 */ /* 0x001fe200078e0038 */
[----:B------:R-:W-:Y:S01]  /*f3f0*/  MOV R29, R7 ;  /* 0x00000007001d7202 */ /* 0x000fe20000000f00 */
[----:B------:R-:W0:Y:S01]  /*f400*/  SHFL.DOWN PT, R5, R27, 0x4, 0x1f ;  /* 0x08801f001b057f89 */ /* 0x000e2200000e0000 */
[----:B------:R-:W-:Y:S01]  /*f410*/  IMAD.MOV.U32 R68, RZ, RZ, R55 ;  /* 0x000000ffff447224 */ /* 0x000fe200078e0037 */
[----:B-1----:R-:W-:Y:S01]  /*f420*/  MOV R37, R13 ;  /* 0x0000000d00257202 */ /* 0x002fe20000000f00 */
        /* <DEDUP_REMOVED lines=103> */
.L_x_831:
[----:B------:R-:W-:Y:S05]  /*faa0*/  BSYNC.RECONVERGENT B1 ;  /* 0x0000000000017941 */ /* 0x000fea0003800200 */
.L_x_830:
[----:B------:R-:W-:Y:S01]  /*fab0*/  SHFL.DOWN PT, R8, R50, 0x8, 0x1f ;  /* 0x09001f0032087f89 */ /* 0x000fe200000e0000 */
[----:B------:R-:W-:Y:S01]  /*fac0*/  BSSY.RECONVERGENT B1, `(.L_x_832) ;  /* 0x000006d000017945 */ /* 0x000fe20003800200 */
[----:B0-----:R-:W-:Y:S01]  /*fad0*/  MOV R70, R69 ;  /* 0x0000004500467202 */ /* 0x001fe20000000f00 */
        /* <DEDUP_REMOVED lines=107> */
.L_x_833:
[----:B------:R-:W-:Y:S05]  /*10190*/  BSYNC.RECONVERGENT B1 ;  /* 0x0000000000017941 */ /* 0x000fea0003800200 */
.L_x_832:
[----:B------:R-:W-:Y:S01]  /*101a0*/  SHFL.DOWN PT, R34, R4, 0x10, 0x1f ;  /* 0x0a001f0004227f89 */ /* 0x000fe200000e0000 */
[----:B------:R-:W-:Y:S01]  /*101b0*/  BSSY.RECONVERGENT B1, `(.L_x_834) ;  /* 0x000006e000017945 */ /* 0x000fe20003800200 */
[----:B------:R-:W-:Y:S01]  /*101c0*/  ISETP.NE.AND P1, PT, R2, RZ, PT ;  /* 0x000000ff0200720c */ /* 0x000fe20003f25270 */
[----:B------:R-:W-:Y:S01]  /*101d0*/  IMAD.MOV.U32 R30, RZ, RZ, R71 ;  /* 0x000000ffff1e7224 */ /* 0x000fe200078e0047 */
[----:B0-----:R-:W0:Y:S01]  /*101e0*/  SHFL.DOWN PT, R35, R5, 0x10, 0x1f ;  /* 0x0a001f0005237f89 */ /* 0x001e2200000e0000 */
[----:B------:R-:W-:Y:S01]  /*101f0*/  MOV R28, R70 ;  /* 0x00000046001c7202 */ /* 0x000fe20000000f00 */
[----:B------:R-:W-:Y:S01]  /*10200*/  IMAD.MOV.U32 R29, RZ, RZ, R72 ;  /* 0x000000ffff1d7224 */ /* 0x000fe200078e0048 */
[----:B------:R-:W-:Y:S01]  /*10210*/  MOV R10, R64 ;  /* 0x00000040000a7202 */ /* 0x000fe20000000f00 */
        /* <DEDUP_REMOVED lines=103> */
.L_x_835:
[----:B------:R-:W-:Y:S05]  /*10890*/  BSYNC.RECONVERGENT B1 ;  /* 0x0000000000017941 */ /* 0x000fea0003800200 */
.L_x_834:
[----:B------:R-:W-:Y:S04]  /*108a0*/  BSSY.RECONVERGENT B1, `(.L_x_836) ;  /* 0x0000015000017945 */ /* 0x000fe80003800200 */
[----:B------:R-:W-:Y:S05]  /*108b0*/  @P1 BRA `(.L_x_837) ;  /* 0x00000000004c1947 */ /* 0x000fea0003800000 */
[----:B0-----:R-:W0:Y:S01]  /*108c0*/  S2R R6, SR_CgaCtaId ;  /* 0x0000000000067919 */ /* 0x001e220000008800 */
[----:B------:R-:W-:Y:S02]  /*108d0*/  MOV R5, 0x400 ;  /* 0x0000040000057802 */ /* 0x000fe40000000f00 */
[----:B------:R-:W-:Y:S02]  /*108e0*/  SHF.R.U32.HI R4, RZ, 0x5, R0 ;  /* 0x00000005ff047819 */ /* 0x000fe40000011600 */
[----:B------:R-:W-:Y:S02]  /*108f0*/  MOV R31, R29 ;  /* 0x0000001d001f7202 */ /* 0x000fe40000000f00 */
        /* <DEDUP_REMOVED lines=15> */
.L_x_837:
[----:B------:R-:W-:Y:S05]  /*109f0*/  BSYNC.RECONVERGENT B1 ;  /* 0x0000000000017941 */ /* 0x000fea0003800200 */
.L_x_836:
[----:B------:R-:W-:Y:S01]  /*10a00*/  BAR.SYNC.DEFER_BLOCKING 0x0 ;  /* 0x0000000000007b1d */ /* 0x000fe20000010000 */
[----:B------:R-:W-:-:S13]  /*10a10*/  ISETP.NE.AND P1, PT, R0, RZ, PT ;  /* 0x000000ff0000720c */ /* 0x000fda0003f25270 */
[----:B------:R-:W-:Y:S05]  /*10a20*/  @P1 BRA `(.L_x_769) ;  /* 0x00000024005c1947 */ /* 0x000fea0003800000 */
[----:B-1----:R-:W1:Y:S01]  /*10a30*/  S2R R5, SR_CgaCtaId ;  /* 0x0000000000057919 */ /* 0x002e620000008800 */
[----:B------:R-:W-:Y:S01]  /*10a40*/  MOV R0, 0x400 ;  /* 0x0000040000007802 */ /* 0x000fe20000000f00 */
[----:B------:R-:W-:Y:S01]  /*10a50*/  BSSY.RECONVERGENT B1, `(.L_x_838) ;  /* 0x0000048000017945 */ /* 0x000fe20003800200 */
        /* <DEDUP_REMOVED lines=71> */
.L_x_839:
[----:B------:R-:W-:Y:S05]  /*10ed0*/  BSYNC.RECONVERGENT B1 ;  /* 0x0000000000017941 */ /* 0x000fea0003800200 */
.L_x_838:
[----:B------:R-:W5:Y:S01]  /*10ee0*/  S2R R3, SR_CgaCtaId ;  /* 0x0000000000037919 */ /* 0x000f620000008800 */
[----:B0-----:R-:W-:Y:S01]  /*10ef0*/  MOV R0, 0x400 ;  /* 0x0000040000007802 */ /* 0x001fe20000000f00 */
[----:B------:R-:W-:Y:S01]  /*10f00*/  BSSY.RECONVERGENT B1, `(.L_x_840) ;  /* 0x0000059000017945 */ /* 0x000fe20003800200 */
[----:B------:R-:W-:Y:S01]  /*10f10*/  MOV R70, R72 ;  /* 0x0000004800467202 */ /* 0x000fe20000000f00 */
[----:B------:R-:W-:Y:S01]  /*10f20*/  IMAD.MOV.U32 R73, RZ, RZ, R77 ;  /* 0x000000ffff497224 */ /* 0x000fe200078e004d */
[----:B-1----:R-:W-:Y:S01]  /*10f30*/  MOV R68, R34 ;  /* 0x0000002200447202 */ /* 0x002fe20000000f00 */
[----:B------:R-:W-:Y:S01]  /*10f40*/  IMAD.MOV.U32 R71, RZ, RZ, R75 ;  /* 0x000000ffff477224 */ /* 0x000fe200078e004b */
[----:B--2---:R-:W-:Y:S01]  /*10f50*/  MOV R65, R39 ;  /* 0x0000002700417202 */ /* 0x004fe20000000f00 */
        /* <DEDUP_REMOVED lines=8> */
[----:B---3--:R-:W-:Y:S02]  /*10fe0*/  IMAD.MOV.U32 R62, RZ, RZ, R40 ;  /* 0x000000ffff3e7224 */ /* 0x008fe400078e0028 */
        /* <DEDUP_REMOVED lines=74> */
.L_x_841:
[----:B------:R-:W-:Y:S05]  /*11490*/  BSYNC.RECONVERGENT B1 ;  /* 0x0000000000017941 */ /* 0x000fea0003800200 */
.L_x_840:
        /* <DEDUP_REMOVED lines=91> */
.L_x_843:
[----:B------:R-:W-:Y:S05]  /*11a50*/  BSYNC.RECONVERGENT B1 ;  /* 0x0000000000017941 */ /* 0x000fea0003800200 */
.L_x_842:
        /* <DEDUP_REMOVED lines=88> */
.L_x_845:
[----:B------:R-:W-:Y:S05]  /*11fe0*/  BSYNC.RECONVERGENT B1 ;  /* 0x0000000000017941 */ /* 0x000fea0003800200 */
.L_x_844:
        /* <DEDUP_REMOVED lines=91> */
.L_x_847:
[----:B------:R-:W-:Y:S05]  /*125a0*/  BSYNC.RECONVERGENT B1 ;  /* 0x0000000000017941 */ /* 0x000fea0003800200 */
.L_x_846:
        /* <DEDUP_REMOVED lines=88> */
.L_x_849:
[----:B------:R-:W-:Y:S05]  /*12b30*/  BSYNC.RECONVERGENT B1 ;  /* 0x0000000000017941 */ /* 0x000fea0003800200 */
.L_x_848:
        /* <DEDUP_REMOVED lines=70> */
.L_x_769:
[----:B------:R-:W-:Y:S05]  /*12fa0*/  BSYNC.RECONVERGENT B0 ;  /* 0x0000000000007941 */ /* 0x000fea0003800200 */
.L_x_738:
[----:B------:R-:W-:Y:S05]  /*12fb0*/  @P1 EXIT ;  /* 0x000000000000194d */ /* 0x000fea0003800000 */
[----:B01----:R-:W3:Y:S01]  /*12fc0*/  LDC.64 R4, c[0x0][0x390] ;  /* 0x0000e400ff047b82 */ /* 0x003ee20000000a00 */
[----:B------:R-:W-:Y:S01]  /*12fd0*/  IMAD.MOV.U32 R31, RZ, RZ, R29 ;  /* 0x000000ffff1f7224 */ /* 0x000fe200078e001d */
        /* <DEDUP_REMOVED lines=14> */
.L_x_850:
        /* <DEDUP_REMOVED lines=12> */
.L_x_1262:


//--------------------- .text._ZN6thrust24THRUST_300001_SM_1000_NS8cuda_cub4core6detail13_kernel_agentINS1_8__reduce11ReduceAgentIPN4cuda3std3__45tupleIJ8DataNodelEEESD_SC_iNS1_9__extrema9arg_min_fISB_l12cmp_impurityEEEEJSD_SD_iSH_EEEvDpT0_ --------------------------
	.section	.text._ZN6thrust24THRUST_300001_SM_1000_NS8cuda_cub4core6detail13_kernel_agentINS1_8__reduce11ReduceAgentIPN4cuda3std3__45tupleIJ8DataNodelEEESD_SC_iNS1_9__extrema9arg_min_fISB_l12cmp_impurityEEEEJSD_SD_iSH_EEEvDpT0_,"ax",@progbits
	.align	128
        .global         _ZN6thrust24THRUST_300001_SM_1000_NS8cuda_cub4core6detail13_kernel_agentINS1_8__reduce11ReduceAgentIPN4cuda3std3__45tupleIJ8DataNodelEEESD_SC_iNS1_9__extrema9arg_min_fISB_l12cmp_impurityEEEEJSD_SD_iSH_EEEvDpT0_
        .type           _ZN6thrust24THRUST_300001_SM_1000_NS8cuda_cub4core6detail13_kernel_agentINS1_8__reduce11ReduceAgentIPN4cuda3std3__45tupleIJ8DataNodelEEESD_SC_iNS1_9__extrema9arg_min_fISB_l12cmp_impurityEEEEJSD_SD_iSH_EEEvDpT0_,@function
        .size           _ZN6thrust24THRUST_300001_SM_1000_NS8cuda_cub4core6detail13_kernel_agentINS1_8__reduce11ReduceAgentIPN4cuda3std3__45tupleIJ8DataNodelEEESD_SC_iNS1_9__extrema9arg_min_fISB_l12cmp_impurityEEEEJSD_SD_iSH_EEEvDpT0_,(.L_x_1263 - _ZN6thrust24THRUST_300001_SM_1000_NS8cuda_cub4core6detail13_kernel_agentINS1_8__reduce11ReduceAgentIPN4cuda3std3__45tupleIJ8DataNodelEEESD_SC_iNS1_9__extrema9arg_min_fISB_l12cmp_impurityEEEEJSD_SD_iSH_EEEvDpT0_)
        .other          _ZN6thrust24THRUST_300001_SM_1000_NS8cuda_cub4core6detail13_kernel_agentINS1_8__reduce11ReduceAgentIPN4cuda3std3__45tupleIJ8DataNodelEEESD_SC_iNS1_9__extrema9arg_min_fISB_l12cmp_impurityEEEEJSD_SD_iSH_EEEvDpT0_,@"STO_CUDA_ENTRY STV_DEFAULT"
_ZN6thrust24THRUST_300001_SM_1000_NS8cuda_cub4core6detail13_kernel_agentINS1_8__reduce11ReduceAgentIPN4cuda3std3__45tupleIJ8DataNodelEEESD_SC_iNS1_9__extrema9arg_min_fISB_l12cmp_impurityEEEEJSD_SD_iSH_EEEvDpT0_:
.text._ZN6thrust24THRUST_300001_SM_1000_NS8cuda_cub4core6detail13_kernel_agentINS1_8__reduce11ReduceAgentIPN4cuda3std3__45tupleIJ8DataNodelEEESD_SC_iNS1_9__extrema9arg_min_fISB_l12cmp_impurityEEEEJSD_SD_iSH_EEEvDpT0_:
        /* <DEDUP_REMOVED lines=25> */
[----:B------:R-:W-:Y:S01]  /*0190*/  BSSY.RECONVERGENT B1, `(.L_x_853) ;  /* 0x00001c1000017945 */ /* 0x000fe20003800200 */
[----:B-1----:R-:W-:-:S04]  /*01a0*/  @!P0 IMAD.WIDE.U32 R28, R26, 0x68, R28 ;  /* 0x000000681a1c8825 */ /* 0x002fc800078e001c */
[----:B------:R-:W-:Y:S01]  /*01b0*/  @!P0 VIADD R26, R26, 0x100 ;  /* 0x000001001a1a8836 */ /* 0x000fe20000000000 */
        /* <DEDUP_REMOVED lines=28> */
.L_x_859:
        /* <DEDUP_REMOVED lines=46> */
[----:B--2---:R-:W-:Y:S02]  /*0660*/  IMAD.MOV.U32 R0, RZ, RZ, R103 ;  /* 0x000000ffff007224 */ /* 0x004fe400078e0067 */
[----:B---3--:R-:W-:Y:S01]  /*0670*/  IMAD.MOV.U32 R24, RZ, RZ, R30 ;  /* 0x000000ffff187224 */ /* 0x008fe200078e001e */
[----:B------:R-:W-:Y:S01]  /*0680*/  MOV R25, R31 ;  /* 0x0000001f00197202 */ /* 0x000fe20000000f00 */
[----:B----4-:R-:W-:Y:S02]  /*0690*/  IMAD.MOV.U32 R22, RZ, RZ, R32 ;  /* 0x000000ffff167224 */ /* 0x010fe400078e0020 */
[----:B------:R-:W-:Y:S02]  /*06a0*/  IMAD.MOV.U32 R23, RZ, RZ, R33 ;  /* 0x000000ffff177224 */ /* 0x000fe400078e0021 */
[----:B-----5:R-:W-:Y:S02]  /*06b0*/  IMAD.MOV.U32 R20, RZ, RZ, R34 ;  /* 0x000000ffff147224 */ /* 0x020fe400078e0022 */
        /* <DEDUP_REMOVED lines=47> */
.L_x_858:
[----:B------:R-:W-:Y:S05]  /*09b0*/  BSYNC.RECONVERGENT B3 ;  /* 0x0000000000037941 */ /* 0x000fea0003800200 */
.L_x_857:
[----:B------:R-:W-:Y:S01]  /*09c0*/  IADD3 R28, P0, PT, R28, 0x6800, RZ ;  /* 0x000068001c1c7810 */ /* 0x000fe20007f1e0ff */
[----:B------:R-:W-:-:S04]  /*09d0*/  VIADD R26, R26, 0x100 ;  /* 0x000001001a1a7836 */ /* 0x000fc80000000000 */
[----:B------:R-:W-:Y:S01]  /*09e0*/  IMAD.X R29, RZ, RZ, R29, P0 ;  /* 0x000000ffff1d7224 */ /* 0x000fe200000e061d */
[----:B------:R-:W-:Y:S07]  /*09f0*/  @P2 BRA `(.L_x_859) ;  /* 0xfffffff800602947 */ /* 0x000fee000383ffff */
.L_x_856:
[----:B------:R-:W-:Y:S05]  /*0a00*/  BSYNC.RECONVERGENT B2 ;  /* 0x0000000000027941 */ /* 0x000fea0003800200 */
.L_x_855:
[----:B------:R-:W-:-:S13]  /*0a10*/  ISETP.GE.U32.AND P0, PT, R56, 0x300, PT ;  /* 0x000003003800780c */ /* 0x000fda0003f06070 */
[----:B------:R-:W-:Y:S05]  /*0a20*/  @!P0 BRA `(.L_x_854) ;  /* 0x0000001000dc8947 */ /* 0x000fea0003800000 */
.L_x_868:
        /* <DEDUP_REMOVED lines=44> */
[----:B------:R-:W-:Y:S01]  /*0cf0*/  MOV R30, R54 ;  /* 0x00000036001e7202 */ /* 0x000fe20000000f00 */
[----:B------:R-:W-:-:S02]  /*0d00*/  IMAD.MOV.U32 R31, RZ, RZ, R55 ;  /* 0x000000ffff1f7224 */ /* 0x000fc400078e0037 */
[----:B--2---:R-:W-:Y:S02]  /*0d10*/  IMAD.MOV.U32 R52, RZ, RZ, R56 ;  /* 0x000000ffff347224 */ /* 0x004fe400078e0038 */
[----:B------:R-:W-:-:S08]  /*0d20*/  IMAD.MOV.U32 R53, RZ, RZ, R57 ;  /* 0x000000ffff357224 */ /* 0x000fd000078e0039 */
        /* <DEDUP_REMOVED lines=30> */
.L_x_861:
[----:B------:R-:W-:Y:S05]  /*0f10*/  BSYNC.RECONVERGENT B2 ;  /* 0x0000000000027941 */ /* 0x000fea0003800200 */
.L_x_860:
        /* <DEDUP_REMOVED lines=42> */
[----:B------:R-:W-:Y:S01]  /*11c0*/  IMAD.MOV.U32 R2, RZ, RZ, R54 ;  /* 0x000000ffff027224 */ /* 0x000fe200078e0036 */
[----:B------:R-:W-:Y:S01]  /*11d0*/  MOV R3, R55 ;  /* 0x0000003700037202 */ /* 0x000fe20000000f00 */
[----:B--2---:R-:W-:-:S02]  /*11e0*/  IMAD.MOV.U32 R24, RZ, RZ, R56 ;  /* 0x000000ffff187224 */ /* 0x004fc400078e0038 */
[----:B------:R-:W-:-:S09]  /*11f0*/  IMAD.MOV.U32 R25, RZ, RZ, R57 ;  /* 0x000000ffff197224 */ /* 0x000fd200078e0039 */
        /* <DEDUP_REMOVED lines=30> */
.L_x_863:
[----:B------:R-:W-:Y:S05]  /*13e0*/  BSYNC.RECONVERGENT B2 ;  /* 0x0000000000027941 */ /* 0x000fea0003800200 */
.L_x_862:
[----:B------:R-:W2:Y:S01]  /*13f0*/  LDG.E.64.CONSTANT R54, desc[UR6][R28.64+0xd058] ;  /* 0x00d058061c367981 */ /* 0x000ea2000c1e9b00 */
        /* <DEDUP_REMOVED lines=42> */
[----:B------:R-:W-:Y:S01]  /*16a0*/  IMAD.MOV.U32 R31, RZ, RZ, R55 ;  /* 0x000000ffff1f7224 */ /* 0x000fe200078e0037 */
[----:B--2---:R-:W-:Y:S01]  /*16b0*/  MOV R52, R56 ;  /* 0x0000003800347202 */ /* 0x004fe20000000f00 */
        /* <DEDUP_REMOVED lines=31> */
.L_x_865:
[----:B------:R-:W-:Y:S05]  /*18b0*/  BSYNC.RECONVERGENT B2 ;  /* 0x0000000000027941 */ /* 0x000fea0003800200 */
.L_x_864:
        /* <DEDUP_REMOVED lines=74> */
.L_x_867:
[----:B------:R-:W-:Y:S05]  /*1d60*/  BSYNC.RECONVERGENT B2 ;  /* 0x0000000000027941 */ /* 0x000fea0003800200 */
.L_x_866:
[----:B------:R-:W-:-:S05]  /*1d70*/  VIADD R26, R26, 0x400 ;  /* 0x000004001a1a7836 */ /* 0x000fca0000000000 */
[----:B------:R-:W-:-:S13]  /*1d80*/  ISETP.GE.AND P0, PT, R26, UR5, PT ;  /* 0x000000051a007c0c */ /* 0x000fda000bf06270 */
[----:B------:R-:W-:Y:S05]  /*1d90*/  @!P0 BRA `(.L_x_868) ;  /* 0xffffffec00248947 */ /* 0x000fea000383ffff */
.L_x_854:
[----:B------:R-:W-:Y:S05]  /*1da0*/  BSYNC.RECONVERGENT B1 ;  /* 0x0000000000017941 */ /* 0x000fea0003800200 */
.L_x_853:
[----:B------:R-:W0:Y:S01]  /*1db0*/  S2R R51, SR_TID.X ;  /* 0x0000000000337919 */ /* 0x000e220000002100 */
[----:B------:R-:W1:Y:S01]  /*1dc0*/  LDCU UR4, c[0x0][0x390] ;  /* 0x00007200ff0477ac */ /* 0x000e620008000800 */
        /* <DEDUP_REMOVED lines=22> */
[----:B------:R-:W-:Y:S01]  /*1f30*/  IMAD.MOV.U32 R32, RZ, RZ, R20 ;  /* 0x000000ffff207224 */ /* 0x000fe200078e0014 */
[----:B------:R-:W-:Y:S01]  /*1f40*/  IADD3 R27, PT, PT, R26, 0x20, RZ ;  /* 0x000000201a1b7810 */ /* 0x000fe20007ffe0ff */
[----:B------:R-:W-:Y:S01]  /*1f50*/  IMAD.MOV.U32 R33, RZ, RZ, R21 ;  /* 0x000000ffff217224 */ /* 0x000fe200078e0015 */
[----:B------:R-:W-:Y:S01]  /*1f60*/  LOP3.LUT R26, RZ, R26, RZ, 0x33, !PT ;  /* 0x0000001aff1a7212 */ /* 0x000fe200078e33ff */
[----:B------:R-:W-:Y:S01]  /*1f70*/  IMAD.MOV.U32 R30, RZ, RZ, R22 ;  /* 0x000000ffff1e7224 */ /* 0x000fe200078e0016 */
[----:B-1----:R-:W-:Y:S01]  /*1f80*/  ISETP.GT.AND P0, PT, R27, UR4, PT ;  /* 0x000000041b007c0c */ /* 0x002fe2000bf04270 */
[----:B------:R-:W-:-:S02]  /*1f90*/  IMAD.MOV.U32 R28, RZ, RZ, R24 ;  /* 0x000000ffff1c7224 */ /* 0x000fc400078e0018 */
[----:B------:R-:W-:Y:S02]  /*1fa0*/  VIADD R26, R26, UR4 ;  /* 0x000000041a1a7c36 */ /* 0x000fe40008000000 */
[----:B------:R-:W-:-:S03]  /*1fb0*/  IMAD.MOV.U32 R29, RZ, RZ, R25 ;  /* 0x000000ffff1d7224 */ /* 0x000fc600078e0019 */
[----:B------:R-:W-:Y:S02]  /*1fc0*/  SEL R27, R26, 0x1f, P0 ;  /* 0x0000001f1a1b7807 */ /* 0x000fe40000000000 */
        /* <DEDUP_REMOVED lines=85> */
.L_x_870:
[----:B------:R-:W-:Y:S05]  /*2520*/  BSYNC.RECONVERGENT B1 ;  /* 0x0000000000017941 */ /* 0x000fea0003800200 */
.L_x_869:
[----:B------:R-:W-:Y:S01]  /*2530*/  SHFL.DOWN PT, R24, R48, 0x2, R27 ;  /* 0x0840000030187989 */ /* 0x000fe200000e001b */
[----:B0-----:R-:W-:Y:S01]  /*2540*/  VIADD R0, R26, 0x2 ;  /* 0x000000021a007836 */ /* 0x001fe20000000000 */
[----:B------:R-:W-:Y:S01]  /*2550*/  BSSY.RECONVERGENT B1, `(.L_x_871) ;  /* 0x000006d000017945 */ /* 0x000fe20003800200 */
[----:B------:R-:W-:Y:S01]  /*2560*/  IMAD.MOV.U32 R58, RZ, RZ, R54 ;  /* 0x000000ffff3a7224 */ /* 0x000fe200078e0036 */
        /* <DEDUP_REMOVED lines=107> */
.L_x_872:
[----:B------:R-:W-:Y:S05]  /*2c20*/  BSYNC.RECONVERGENT B1 ;  /* 0x0000000000017941 */ /* 0x000fea0003800200 */
.L_x_871:
        /* <DEDUP_REMOVED lines=111> */
.L_x_874:
[----:B------:R-:W-:Y:S05]  /*3320*/  BSYNC.RECONVERGENT B1 ;  /* 0x0000000000017941 */ /* 0x000fea0003800200 */
.L_x_873:
        /* <DEDUP_REMOVED lines=111> */
.L_x_876:
[----:B------:R-:W-:Y:S05]  /*3a20*/  BSYNC.RECONVERGENT B1 ;  /* 0x0000000000017941 */ /* 0x000fea0003800200 */
.L_x_875:
        /* <DEDUP_REMOVED lines=20> */
[----:B------:R0:W0:Y:S01]  /*3b70*/  SHFL.DOWN PT, R54, R23, 0x10, R27 ;  /* 0x0a00000017367989 */ /* 0x00002200000e001b */
[----:B------:R-:W-:-:S02]  /*3b80*/  IMAD.MOV.U32 R40, RZ, RZ, R12 ;  /* 0x000000ffff287224 */ /* 0x000fc400078e000c */
[----:B------:R-:W-:Y:S01]  /*3b90*/  IMAD.MOV.U32 R41, RZ, RZ, R13 ;  /* 0x000000ffff297224 */ /* 0x000fe200078e000d */
[----:B------:R0:W0:Y:S01]  /*3ba0*/  SHFL.DOWN PT, R59, R20, 0x10, R27 ;  /* 0x0a000000143b7989 */ /* 0x00002200000e001b */
[----:B------:R-:W-:Y:S02]  /*3bb0*/  IMAD.MOV.U32 R38, RZ, RZ, R14 ;  /* 0x000000ffff267224 */ /* 0x000fe400078e000e */
[----:B------:R-:W-:Y:S01]  /*3bc0*/  IMAD.MOV.U32 R39, RZ, RZ, R15 ;  /* 0x000000ffff277224 */ /* 0x000fe200078e000f */
[----:B-1----:R-:W-:Y:S01]  /*3bd0*/  DSETP.GEU.AND P0, PT, R4, R24, PT ;  /* 0x000000180400722a */ /* 0x002fe20003f0e000 */
        /* <DEDUP_REMOVED lines=85> */
.L_x_878:
[----:B------:R-:W-:Y:S05]  /*4130*/  BSYNC.RECONVERGENT B1 ;  /* 0x0000000000017941 */ /* 0x000fea0003800200 */
.L_x_877:
[----:B------:R-:W-:Y:S04]  /*4140*/  BSSY.RECONVERGENT B1, `(.L_x_879) ;  /* 0x0000016000017945 */ /* 0x000fe80003800200 */
[----:B------:R-:W-:Y:S05]  /*4150*/  @P1 BRA `(.L_x_880) ;  /* 0x0000000000501947 */ /* 0x000fea0003800000 */
[----:B------:R-:W2:Y:S01]  /*4160*/  S2R R5, SR_CgaCtaId ;  /* 0x0000000000057919 */ /* 0x000ea20000008800 */
[----:B------:R-:W-:Y:S02]  /*4170*/  MOV R4, 0x400 ;  /* 0x0000040000047802 */ /* 0x000fe40000000f00 */
[----:B-1----:R-:W-:Y:S02]  /*4180*/  SHF.R.U32.HI R0, RZ, 0x5, R51 ;  /* 0x00000005ff007819 */ /* 0x002fe40000011633 */
[----:B--2---:R-:W-:Y:S01]  /*4190*/  LEA R5, R5, R4, 0x18 ;  /* 0x0000000405057211 */ /* 0x004fe200078ec0ff */
[----:B------:R-:W-:-:S04]  /*41a0*/  IMAD.MOV.U32 R4, RZ, RZ, R50 ;  /* 0x000000ffff047224 */ /* 0x000fc800078e0032 */
[----:B------:R-:W-:Y:S02]  /*41b0*/  IMAD R7, R0, 0x68, R5 ;  /* 0x0000006800077824 */ /* 0x000fe400078e0205 */
[----:B------:R-:W-:-:S03]  /*41c0*/  IMAD.MOV.U32 R5, RZ, RZ, R49 ;  /* 0x000000ffff057224 */ /* 0x000fc600078e0031 */
        /* <DEDUP_REMOVED lines=13> */
.L_x_880:
[----:B------:R-:W-:Y:S05]  /*42a0*/  BSYNC.RECONVERGENT B1 ;  /* 0x0000000000017941 */ /* 0x000fea0003800200 */
.L_x_879:
[----:B------:R-:W-:Y:S01]  /*42b0*/  BAR.SYNC.DEFER_BLOCKING 0x0 ;  /* 0x0000000000007b1d */ /* 0x000fe20000010000 */
[----:B------:R-:W-:-:S13]  /*42c0*/  ISETP.NE.AND P1, PT, R51, RZ, PT ;  /* 0x000000ff3300720c */ /* 0x000fda0003f25270 */
[----:B------:R-:W-:Y:S05]  /*42d0*/  @P1 BRA `(.L_x_881) ;  /* 0x000000a0001c1947 */ /* 0x000fea0003800000 */
[----:B------:R-:W-:Y:S01]  /*42e0*/  UISETP.GE.AND UP0, UPT, UR4, 0x21, UPT ;  /* 0x000000210400788c */ /* 0x000fe2000bf06270 */
[----:B-1----:R-:W-:Y:S01]  /*42f0*/  MOV R0, R48 ;  /* 0x0000003000007202 */ /* 0x002fe20000000f00 */
        /* <DEDUP_REMOVED lines=25> */
[----:B--2---:R-:W0:Y:S01]  /*4490*/  S2R R5, SR_CgaCtaId ;  /* 0x0000000000057919 */ /* 0x004e220000008800 */
        /* <DEDUP_REMOVED lines=89> */
.L_x_883:
[----:B------:R-:W-:Y:S05]  /*4a30*/  BSYNC.RECONVERGENT B1 ;  /* 0x0000000000017941 */ /* 0x000fea0003800200 */
.L_x_882:
        /* <DEDUP_REMOVED lines=8> */
[----:B--2---:R-:W-:Y:S01]  /*4ac0*/  MOV R31, R53 ;  /* 0x00000035001f7202 */ /* 0x004fe20000000f00 */
        /* <DEDUP_REMOVED lines=108> */
.L_x_885:
[----:B------:R-:W-:Y:S05]  /*5190*/  BSYNC.RECONVERGENT B1 ;  /* 0x0000000000017941 */ /* 0x000fea0003800200 */
.L_x_884:
        /* <DEDUP_REMOVED lines=120> */
.L_x_887:
[----:B------:R-:W-:Y:S05]  /*5920*/  BSYNC.RECONVERGENT B1 ;  /* 0x0000000000017941 */ /* 0x000fea0003800200 */
.L_x_886:
        /* <DEDUP_REMOVED lines=117> */
.L_x_889:
[----:B------:R-:W-:Y:S05]  /*6080*/  BSYNC.RECONVERGENT B1 ;  /* 0x0000000000017941 */ /* 0x000fea0003800200 */
.L_x_888:
        /* <DEDUP_REMOVED lines=121> */
.L_x_891:
[----:B------:R-:W-:Y:S05]  /*6820*/  BSYNC.RECONVERGENT B1 ;  /* 0x0000000000017941 */ /* 0x000fea0003800200 */
.L_x_890:
        /* <DEDUP_REMOVED lines=101> */
.L_x_893:
[----:B------:R-:W-:Y:S05]  /*6e80*/  BSYNC.RECONVERGENT B1 ;  /* 0x0000000000017941 */ /* 0x000fea0003800200 */
.L_x_892:
        /* <DEDUP_REMOVED lines=62> */
[----:B------:R3:W4:Y:S04]  /*7270*/  LDS.128 R28, [R6+0x2e0] ;  /* 0x0002e000061c7984 */ /* 0x0007280000000c00 */
[----:B------:R3:W1:Y:S04]  /*7280*/  LDS.128 R32, [R6+0x2f0] ;  /* 0x0002f00006207984 */ /* 0x0006680000000c00 */
[----:B------:R3:W2:Y:S04]  /*7290*/  LDS.128 R36, [R6+0x300] ;  /* 0x0003000006247984 */ /* 0x0006a80000000c00 */
[----:B------:R3:W1:Y:S04]  /*72a0*/  LDS.128 R40, [R6+0x310] ;  /* 0x0003100006287984 */ /* 0x0006680000000c00 */
[----:B------:R3:W1:Y:S04]  /*72b0*/  LDS.128 R44, [R6+0x320] ;  /* 0x00032000062c7984 */ /* 0x0006680000000c00 */
[----:B------:R3:W1:Y:S01]  /*72c0*/  LDS R48, [R6+0x330] ;  /* 0x0003300006307984 */ /* 0x0006620000000800 */
[----:B0-----:R-:W-:Y:S01]  /*72d0*/  IMAD.MOV.U32 R49, RZ, RZ, R51 ;  /* 0x000000ffff317224 */ /* 0x001fe200078e0033 */
[----:B---3--:R-:W-:Y:S06]  /*72e0*/  @!P0 BRA `(.L_x_881) ;  /* 0x0000007000188947 */ /* 0x008fec0003800000 */
        /* <DEDUP_REMOVED lines=14> */
[----:B--2---:R-:W-:Y:S02]  /*73d0*/  FSEL R38, R16, R38, !P0 ;  /* 0x0000002610267208 */ /* 0x004fe40004000000 */
[----:B------:R-:W-:Y:S02]  /*73e0*/  FSEL R39, R17, R39, !P0 ;  /* 0x0000002711277208 */ /* 0x000fe40004000000 */
[----:B------:R-:W-:Y:S02]  /*73f0*/  FSEL R36, R14, R36, !P0 ;  /* 0x000000240e247208 */ /* 0x000fe40004000000 */
[----:B------:R-:W-:-:S02]  /*7400*/  FSEL R37, R15, R37, !P0 ;  /* 0x000000250f257208 */ /* 0x000fc40004000000 */
[----:B------:R-:W-:Y:S02]  /*7410*/  FSEL R34, R12, R34, !P0 ;  /* 0x000000220c227208 */ /* 0x000fe40004000000 */
[----:B------:R-:W-:Y:S02]  /*7420*/  FSEL R35, R13, R35, !P0 ;  /* 0x000000230d237208 */ /* 0x000fe40004000000 */
[----:B------:R-:W-:Y:S02]  /*7430*/  FSEL R32, R10, R32, !P0 ;  /* 0x000000200a207208 */ /* 0x000fe40004000000 */
[----:B------:R-:W-:Y:S02]  /*7440*/  FSEL R33, R11, R33, !P0 ;  /* 0x000000210b217208 */ /* 0x000fe40004000000 */
[----:B----4-:R-:W-:Y:S02]  /*7450*/  FSEL R30, R8, R30, !P0 ;  /* 0x0000001e081e7208 */ /* 0x010fe40004000000 */
[----:B------:R-:W-:-:S02]  /*7460*/  FSEL R31, R9, R31, !P0 ;  /* 0x0000001f091f7208 */ /* 0x000fc40004000000 */
[----:B------:R-:W-:Y:S02]  /*7470*/  FSEL R28, R24, R28, !P0 ;  /* 0x0000001c181c7208 */ /* 0x000fe40004000000 */
[----:B------:R-:W-:Y:S02]  /*7480*/  FSEL R29, R25, R29, !P0 ;  /* 0x0000001d191d7208 */ /* 0x000fe40004000000 */
[----:B------:R-:W-:Y:S02]  /*7490*/  SEL R50, R55, R50, P2 ;  /* 0x0000003237327207 */ /* 0x000fe40001000000 */
[----:B------:R-:W-:Y:S02]  /*74a0*/  SEL R49, R0, R51, P2 ;  /* 0x0000003300317207 */ /* 0x000fe40001000000 */
[----:B------:R-:W-:Y:S01]  /*74b0*/  SEL R48, R54, R48, !P0 ;  /* 0x0000003036307207 */ /* 0x000fe20004000000 */
[----:B------:R-:W-:Y:S06]  /*74c0*/  BRA `(.L_x_881) ;  /* 0x0000006c00a07947 */ /* 0x000fec0003800000 */
.L_x_852:
[----:B------:R-:W1:Y:S01]  /*74d0*/  S2R R56, SR_TID.X ;  /* 0x0000000000387919 */ /* 0x000e620000002100 */
[----:B------:R-:W2:Y:S02]  /*74e0*/  LDCU.64 UR8, c[0x0][0x380] ;  /* 0x00007000ff0877ac */ /* 0x000ea40008000a00 */
[----:B--2---:R-:W-:Y:S02]  /*74f0*/  IMAD.U32 R28, RZ, RZ, UR8 ;  /* 0x00000008ff1c7e24 */ /* 0x004fe4000f8e00ff */
[----:B------:R-:W-:Y:S02]  /*7500*/  IMAD.U32 R29, RZ, RZ, UR9 ;  /* 0x00000009ff1d7e24 */ /* 0x000fe4000f8e00ff */
        /* <DEDUP_REMOVED lines=15> */
[----:B------:R-:W-:-:S08]  /*7600*/  IMAD.MOV.U32 R51, RZ, RZ, 0x100 ;  /* 0x00000100ff337424 */ /* 0x000fd000078e00ff */
[----:B0-----:R-:W-:Y:S05]  /*7610*/  BRA.U !UP0, `(.L_x_894) ;  /* 0x0000000508b87547 */ /* 0x001fea000b800000 */
[----:B------:R-:W-:Y:S01]  /*7620*/  IMAD.MOV.U32 R51, RZ, RZ, 0x100 ;  /* 0x00000100ff337424 */ /* 0x000fe200078e00ff */
[----:B------:R-:W0:Y:S01]  /*7630*/  LDCU.64 UR8, c[0x0][0x380] ;  /* 0x00007000ff0877ac */ /* 0x000e220008000a00 */
[----:B------:R-:W1:Y:S05]  /*7640*/  LDCU UR4, c[0x0][0x390] ;  /* 0x00007200ff0477ac */ /* 0x000e6a0008000800 */
.L_x_897:
[----:B------:R-:W-:Y:S01]  /*7650*/  IADD3 R47, PT, PT, R56, R51, RZ ;  /* 0x00000033382f7210 */ /* 0x000fe20007ffe0ff */
[----:B0-----:R-:W-:Y:S02]  /*7660*/  IMAD.U32 R28, RZ, RZ, UR8 ;  /* 0x00000008ff1c7e24 */ /* 0x001fe4000f8e00ff */
[----:B------:R-:W-:Y:S02]  /*7670*/  IMAD.U32 R29, RZ, RZ, UR9 ;  /* 0x00000009ff1d7e24 */ /* 0x000fe4000f8e00ff */
[----:B------:R-:W-:-:S05]  /*7680*/  IMAD.WIDE.U32 R46, R47, 0x68, R28 ;  /* 0x000000682f2e7825 */ /* 0x000fca00078e001c */
[----:B------:R-:W2:Y:S01]  /*7690*/  LDG.E.64.CONSTANT R52, desc[UR6][R46.64+0x58] ;  /* 0x000058062e347981 */ /* 0x000ea2000c1e9b00 */
[C---:B------:R-:W-:Y:S01]  /*76a0*/  VIADD R0, R51.reuse, 0x200 ;  /* 0x0000020033007836 */ /* 0x040fe20000000000 */
[----:B------:R-:W-:Y:S01]  /*76b0*/  BSSY.RECONVERGENT B1, `(.L_x_895) ;  /* 0x0000062000017945 */ /* 0x000fe20003800200 */
[----:B------:R-:W-:-:S03]  /*76c0*/  VIADD R3, R51, 0x100 ;  /* 0x0000010033037836 */ /* 0x000fc60000000000 */
[----:B-1----:R-:W-:Y:S01]  /*76d0*/  ISETP.GT.AND P2, PT, R0, UR4, PT ;  /* 0x0000000400007c0c */ /* 0x002fe2000bf44270 */
        /* <DEDUP_REMOVED lines=13> */
[----:B------:R0:W5:Y:S01]  /*77b0*/  LDG.E.64.CONSTANT R54, desc[UR6][R46.64+0x60] ;  /* 0x000060062e367981 */ /* 0x000162000c1e9b00 */
        /* <DEDUP_REMOVED lines=25> */
[----:B0-----:R-:W-:Y:S02]  /*7950*/  IMAD.MOV.U32 R47, RZ, RZ, R26 ;  /* 0x000000ffff2f7224 */ /* 0x001fe400078e001a */
[----:B------:R-:W-:Y:S02]  /*7960*/  IMAD.MOV.U32 R0, RZ, RZ, R2 ;  /* 0x000000ffff007224 */ /* 0x000fe400078e0002 */
[----:B------:R-:W-:Y:S02]  /*7970*/  IMAD.MOV.U32 R7, RZ, RZ, R53 ;  /* 0x000000ffff077224 */ /* 0x000fe400078e0035 */
[----:B--2---:R-:W-:Y:S02]  /*7980*/  IMAD.MOV.U32 R2, RZ, RZ, R103 ;  /* 0x000000ffff027224 */ /* 0x004fe400078e0067 */
[----:B---3--:R-:W-:-:S02]  /*7990*/  IMAD.MOV.U32 R26, RZ, RZ, R30 ;  /* 0x000000ffff1a7224 */ /* 0x008fc400078e001e */
[----:B------:R-:W-:Y:S02]  /*79a0*/  IMAD.MOV.U32 R27, RZ, RZ, R31 ;  /* 0x000000ffff1b7224 */ /* 0x000fe400078e001f */
[----:B----4-:R-:W-:Y:S01]  /*79b0*/  IMAD.MOV.U32 R24, RZ, RZ, R32 ;  /* 0x000000ffff187224 */ /* 0x010fe200078e0020 */
[----:B------:R-:W-:Y:S01]  /*79c0*/  MOV R25, R33 ;  /* 0x0000002100197202 */ /* 0x000fe20000000f00 */
[----:B-----5:R-:W-:Y:S02]  /*79d0*/  IMAD.MOV.U32 R22, RZ, RZ, R34 ;  /* 0x000000ffff167224 */ /* 0x020fe400078e0022 */
        /* <DEDUP_REMOVED lines=47> */
.L_x_896:
[----:B------:R-:W-:Y:S05]  /*7cd0*/  BSYNC.RECONVERGENT B1 ;  /* 0x0000000000017941 */ /* 0x000fea0003800200 */
.L_x_895:
[----:B------:R-:W-:Y:S01]  /*7ce0*/  IMAD.MOV.U32 R51, RZ, RZ, R3 ;  /* 0x000000ffff337224 */ /* 0x000fe200078e0003 */
[----:B------:R-:W-:Y:S06]  /*7cf0*/  @!P2 BRA `(.L_x_897) ;  /* 0xfffffff80054a947 */ /* 0x000fec000383ffff */
.L_x_894:
[----:B------:R-:W-:-:S13]  /*7d00*/  ISETP.GE.AND P0, PT, R51, UR4, PT ;  /* 0x0000000433007c0c */ /* 0x000fda000bf06270 */
[----:B------:R-:W-:Y:S05]  /*7d10*/  @P0 BRA `(.L_x_898) ;  /* 0x0000001c00040947 */ /* 0x000fea0003800000 */
[----:B------:R-:W0:Y:S01]  /*7d20*/  S2R R0, SR_TID.X ;  /* 0x0000000000007919 */ /* 0x000e220000002100 */
[----:B------:R-:W-:Y:S01]  /*7d30*/  IADD3 R3, PT, PT, -R51, UR4, RZ ;  /* 0x0000000433037c10 */ /* 0x000fe2000fffe1ff */
[----:B------:R-:W-:Y:S03]  /*7d40*/  BSSY.RECONVERGENT B1, `(.L_x_898) ;  /* 0x00001be000017945 */ /* 0x000fe60003800200 */
[----:B0-----:R-:W-:-:S13]  /*7d50*/  ISETP.GE.AND P0, PT, R0, R3, PT ;  /* 0x000000030000720c */ /* 0x001fda0003f06270 */
[----:B------:R-:W-:Y:S05]  /*7d60*/  @P0 BRA `(.L_x_899) ;  /* 0x0000001800ec0947 */ /* 0x000fea0003800000 */
[----:B------:R-:W-:Y:S01]  /*7d70*/  LOP3.LUT R30, RZ, R0, RZ, 0x33, !PT ;  /* 0x00000000ff1e7212 */ /* 0x000fe200078e33ff */
[----:B------:R-:W-:Y:S03]  /*7d80*/  BSSY.RECONVERGENT B2, `(.L_x_900) ;  /* 0x0000072000027945 */ /* 0x000fe60003800200 */
[----:B------:R-:W-:-:S04]  /*7d90*/  IADD3 R30, PT, PT, -R51, UR4, R30 ;  /* 0x00000004331e7c10 */ /* 0x000fc8000fffe11e */
[----:B------:R-:W-:-:S04]  /*7da0*/  LOP3.LUT R31, R30, 0x300, RZ, 0xc0, !PT ;  /* 0x000003001e1f7812 */ /* 0x000fc800078ec0ff */
[----:B------:R-:W-:-:S13]  /*7db0*/  ISETP.NE.AND P0, PT, R31, 0x300, PT ;  /* 0x000003001f00780c */ /* 0x000fda0003f05270 */
[----:B------:R-:W-:Y:S05]  /*7dc0*/  @!P0 BRA `(.L_x_901) ;  /* 0x0000000400b48947 */ /* 0x000fea0003800000 */
[----:B------:R-:W0:Y:S01]  /*7dd0*/  LDC.64 R28, c[0x0][0x380] ;  /* 0x0000e000ff1c7b82 */ /* 0x000e220000000a00 */
[----:B------:R-:W-:Y:S01]  /*7de0*/  LEA.HI R30, R30, 0x1, RZ, 0x18 ;  /* 0x000000011e1e7811 */ /* 0x000fe200078fc0ff */
[----:B------:R-:W-:-:S03]  /*7df0*/  IMAD.IADD R59, R0, 0x1, R51 ;  /* 0x00000001003b7824 */ /* 0x000fc600078e0233 */
[----:B------:R-:W-:-:S05]  /*7e00*/  LOP3.LUT R30, R30, 0x3, RZ, 0xc0, !PT ;  /* 0x000000031e1e7812 */ /* 0x000fca00078ec0ff */
[----:B------:R-:W-:-:S07]  /*7e10*/  IMAD.MOV R50, RZ, RZ, -R30 ;  /* 0x000000ffff327224 */ /* 0x000fce00078e0a1e */
.L_x_904:
[----:B0-----:R-:W-:-:S05]  /*7e20*/  IMAD.WIDE.U32 R52, R59, 0x68, R28 ;  /* 0x000000683b347825 */ /* 0x001fca00078e001c */
        /* <DEDUP_REMOVED lines=99> */
.L_x_903:
[----:B------:R-:W-:Y:S05]  /*8460*/  BSYNC.RECONVERGENT B3 ;  /* 0x0000000000037941 */ /* 0x000fea0003800200 */
.L_x_902:
[----:B------:R-:W-:Y:S02]  /*8470*/  VIADD R0, R0, 0x100 ;  /* 0x0000010000007836 */ /* 0x000fe40000000000 */
[----:B------:R-:W-:Y:S01]  /*8480*/  VIADD R59, R59, 0x100 ;  /* 0x000001003b3b7836 */ /* 0x000fe20000000000 */
[----:B------:R-:W-:Y:S06]  /*8490*/  @P2 BRA `(.L_x_904) ;  /* 0xfffffff800602947 */ /* 0x000fec000383ffff */
.L_x_901:
[----:B------:R-:W-:Y:S05]  /*84a0*/  BSYNC.RECONVERGENT B2 ;  /* 0x0000000000027941 */ /* 0x000fea0003800200 */
.L_x_900:
[----:B------:R-:W0:Y:S01]  /*84b0*/  S2R R30, SR_TID.X ;  /* 0x00000000001e7919 */ /* 0x000e220000002100 */
[----:B------:R-:W1:Y:S01]  /*84c0*/  LDCU UR5, c[0x0][0x390] ;  /* 0x00007200ff0577ac */ /* 0x000e620008000800 */
[----:B0-----:R-:W-:-:S04]  /*84d0*/  LOP3.LUT R30, RZ, R30, RZ, 0x33, !PT ;  /* 0x0000001eff1e7212 */ /* 0x001fc800078e33ff */
[----:B-1----:R-:W-:-:S04]  /*84e0*/  IADD3 R30, PT, PT, -R51, UR5, R30 ;  /* 0x00000005331e7c10 */ /* 0x002fc8000fffe11e */
[----:B------:R-:W-:-:S13]  /*84f0*/  ISETP.GE.U32.AND P0, PT, R30, 0x300, PT ;  /* 0x000003001e00780c */ /* 0x000fda0003f06070 */
[----:B------:R-:W-:Y:S05]  /*8500*/  @!P0 BRA `(.L_x_899) ;  /* 0x0000001400048947 */ /* 0x000fea0003800000 */
[----:B------:R-:W-:-:S05]  /*8510*/  IADD3 R31, P0, PT, R0, R51, RZ ;  /* 0x00000033001f7210 */ /* 0x000fca0007f1e0ff */
[----:B------:R-:W-:-:S04]  /*8520*/  IMAD.WIDE.U32 R28, R31, 0x68, R28 ;  /* 0x000000681f1c7825 */ /* 0x000fc800078e001c */
[----:B------:R-:W-:Y:S01]  /*8530*/  IMAD.X R30, RZ, RZ, RZ, P0 ;  /* 0x000000ffff1e7224 */ /* 0x000fe200000e06ff */
[----:B------:R-:W-:-:S03]  /*8540*/  IADD3 R28, P0, PT, R28, 0x13860, RZ ;  /* 0x000138601c1c7810 */ /* 0x000fc60007f1e0ff */
[----:B------:R-:W-:Y:S02]  /*8550*/  IMAD R31, R30, 0x68, RZ ;  /* 0x000000681e1f7824 */ /* 0x000fe400078e02ff */
[----:B------:R-:W-:Y:S02]  /*8560*/  IMAD.IADD R30, R0, 0x1, R51 ;  /* 0x00000001001e7824 */ /* 0x000fe400078e0233 */
[----:B------:R-:W-:-:S07]  /*8570*/  IMAD.X R29, R29, 0x1, R31, P0 ;  /* 0x000000011d1d7824 */ /* 0x000fce00000e061f */
.L_x_913:
[----:B------:R-:W0:Y:S02]  /*8580*/  LDC.64 R56, c[0x0][0x380] ;  /* 0x0000e000ff387b82 */ /* 0x000e240000000a00 */
[----:B0-----:R-:W-:-:S05]  /*8590*/  IMAD.WIDE.U32 R56, R30, 0x68, R56 ;  /* 0x000000681e387825 */ /* 0x001fca00078e0038 */
        /* <DEDUP_REMOVED lines=76> */
.L_x_906:
[----:B------:R-:W-:Y:S05]  /*8a60*/  BSYNC.RECONVERGENT B2 ;  /* 0x0000000000027941 */ /* 0x000fea0003800200 */
.L_x_905:
        /* <DEDUP_REMOVED lines=76> */
.L_x_908:
[----:B------:R-:W-:Y:S05]  /*8f30*/  BSYNC.RECONVERGENT B2 ;  /* 0x0000000000027941 */ /* 0x000fea0003800200 */
.L_x_907:
        /* <DEDUP_REMOVED lines=76> */
.L_x_910:
[----:B------:R-:W-:Y:S05]  /*9400*/  BSYNC.RECONVERGENT B2 ;  /* 0x0000000000027941 */ /* 0x000fea0003800200 */
.L_x_909:
        /* <DEDUP_REMOVED lines=74> */
.L_x_912:
[----:B------:R-:W-:Y:S05]  /*98b0*/  BSYNC.RECONVERGENT B2 ;  /* 0x0000000000027941 */ /* 0x000fea0003800200 */
.L_x_911:
[----:B------:R-:W-:Y:S01]  /*98c0*/  IADD3 R0, PT, PT, R0, 0x400, RZ ;  /* 0x0000040000007810 */ /* 0x000fe20007ffe0ff */
[----:B------:R-:W-:Y:S01]  /*98d0*/  VIADD R30, R30, 0x400 ;  /* 0x000004001e1e7836 */ /* 0x000fe20000000000 */
[----:B------:R-:W-:Y:S02]  /*98e0*/  IADD3 R28, P1, PT, R28, 0x1a000, RZ ;  /* 0x0001a0001c1c7810 */ /* 0x000fe40007f3e0ff */
[----:B------:R-:W-:-:S03]  /*98f0*/  ISETP.GE.AND P0, PT, R0, R3, PT ;  /* 0x000000030000720c */ /* 0x000fc60003f06270 */
[----:B------:R-:W-:-:S10]  /*9900*/  IMAD.X R29, RZ, RZ, R29, P1 ;  /* 0x000000ffff1d7224 */ /* 0x000fd400008e061d */
[----:B------:R-:W-:Y:S05]  /*9910*/  @!P0 BRA `(.L_x_913) ;  /* 0xffffffec00188947 */ /* 0x000fea000383ffff */
.L_x_899:
[----:B------:R-:W-:Y:S05]  /*9920*/  BSYNC.RECONVERGENT B1 ;  /* 0x0000000000017941 */ /* 0x000fea0003800200 */
.L_x_898:
        /* <DEDUP_REMOVED lines=111> */
.L_x_915:
[----:B------:R-:W-:Y:S05]  /*a020*/  BSYNC.RECONVERGENT B1 ;  /* 0x0000000000017941 */ /* 0x000fea0003800200 */
.L_x_914:
[----:B------:R-:W-:Y:S01]  /*a030*/  SHFL.DOWN PT, R24, R28, 0x2, 0x1f ;  /* 0x08401f001c187f89 */ /* 0x000fe200000e0000 */
[----:B------:R-:W-:Y:S01]  /*a040*/  BSSY.RECONVERGENT B1, `(.L_x_916) ;  /* 0x000006d000017945 */ /* 0x000fe20003800200 */
[----:B------:R-:W-:Y:S01]  /*a050*/  IMAD.MOV.U32 R55, RZ, RZ, R50 ;  /* 0x000000ffff377224 */ /* 0x000fe200078e0032 */
[----:B------:R-:W-:Y:S01]  /*a060*/  MOV R3, R49 ;  /* 0x0000003100037202 */ /* 0x000fe20000000f00 */
[----:B------:R-:W1:Y:S01]  /*a070*/  SHFL.DOWN PT, R25, R29, 0x2, 0x1f ;  /* 0x08401f001d197f89 */ /* 0x000e6200000e0000 */
[----:B------:R-:W-:Y:S01]  /*a080*/  IMAD.MOV.U32 R54, RZ, RZ, R52 ;  /* 0x000000ffff367224 */ /* 0x000fe200078e0034 */
[----:B0-----:R-:W-:Y:S01]  /*a090*/  MOV R8, R42 ;  /* 0x0000002a00087202 */ /* 0x001fe20000000f00 */
        /* <DEDUP_REMOVED lines=103> */
.L_x_917:
[----:B------:R-:W-:Y:S05]  /*a710*/  BSYNC.RECONVERGENT B1 ;  /* 0x0000000000017941 */ /* 0x000fea0003800200 */
.L_x_916:
[----:B-1----:R-:W-:Y:S01]  /*a720*/  SHFL.DOWN PT, R50, R22, 0x4, 0x1f ;  /* 0x08801f0016327f89 */ /* 0x002fe200000e0000 */
        /* <DEDUP_REMOVED lines=109> */
.L_x_919:
[----:B------:R-:W-:Y:S05]  /*ae00*/  BSYNC.RECONVERGENT B1 ;  /* 0x0000000000017941 */ /* 0x000fea0003800200 */
.L_x_918:
        /* <DEDUP_REMOVED lines=110> */
.L_x_921:
[----:B------:R-:W-:Y:S05]  /*b4f0*/  BSYNC.RECONVERGENT B1 ;  /* 0x0000000000017941 */ /* 0x000fea0003800200 */
.L_x_920:
        /* <DEDUP_REMOVED lines=8> */
[----:B------:R-:W1:Y:S01]  /*b580*/  S2R R76, SR_TID.X ;  /* 0x00000000004c7919 */ /* 0x000e620000002100 */
        /* <DEDUP_REMOVED lines=103> */
.L_x_923:
[----:B------:R-:W-:Y:S05]  /*bc00*/  BSYNC.RECONVERGENT B1 ;  /* 0x0000000000017941 */ /* 0x000fea0003800200 */
.L_x_922:
[----:B------:R-:W-:Y:S04]  /*bc10*/  BSSY.RECONVERGENT B1, `(.L_x_924) ;  /* 0x0000015000017945 */ /* 0x000fe80003800200 */
[----:B------:R-:W-:Y:S05]  /*bc20*/  @P1 BRA `(.L_x_925) ;  /* 0x00000000004c1947 */ /* 0x000fea0003800000 */
[----:B------:R-:W1:Y:S01]  /*bc30*/  S2R R5, SR_CgaCtaId ;  /* 0x0000000000057919 */ /* 0x000e620000008800 */
[----:B------:R-:W-:Y:S01]  /*bc40*/  MOV R4, 0x400 ;  /* 0x0000040000047802 */ /* 0x000fe20000000f00 */
[----:B--2---:R-:W-:Y:S01]  /*bc50*/  IMAD.MOV.U32 R51, RZ, RZ, R49 ;  /* 0x000000ffff337224 */ /* 0x004fe200078e0031 */
[----:B0-----:R-:W-:Y:S02]  /*bc60*/  SHF.R.U32.HI R0, RZ, 0x5, R76 ;  /* 0x00000005ff007819 */ /* 0x001fe4000001164c */
        /* <DEDUP_REMOVED lines=15> */
.L_x_925:
[----:B------:R-:W-:Y:S05]  /*bd60*/  BSYNC.RECONVERGENT B1 ;  /* 0x0000000000017941 */ /* 0x000fea0003800200 */
.L_x_924:
[----:B------:R-:W-:Y:S01]  /*bd70*/  BAR.SYNC.DEFER_BLOCKING 0x0 ;  /* 0x0000000000007b1d */ /* 0x000fe20000010000 */
[----:B------:R-:W-:-:S13]  /*bd80*/  ISETP.NE.AND P1, PT, R76, RZ, PT ;  /* 0x000000ff4c00720c */ /* 0x000fda0003f25270 */
[----:B------:R-:W-:Y:S05]  /*bd90*/  @P1 BRA `(.L_x_881) ;  /* 0x00000024006c1947 */ /* 0x000fea0003800000 */
[----:B-1----:R-:W1:Y:S01]  /*bda0*/  S2R R5, SR_CgaCtaId ;  /* 0x0000000000057919 */ /* 0x002e620000008800 */
[----:B0-----:R-:W-:Y:S01]  /*bdb0*/  MOV R0, 0x400 ;  /* 0x0000040000007802 */ /* 0x001fe20000000f00 */
[----:B------:R-:W-:Y:S01]  /*bdc0*/  BSSY.RECONVERGENT B1, `(.L_x_926) ;  /* 0x000005c000017945 */ /* 0x000fe20003800200 */
[----:B------:R-:W-:Y:S01]  /*bdd0*/  IMAD.MOV.U32 R76, RZ, RZ, R48 ;  /* 0x000000ffff4c7224 */ /* 0x000fe200078e0030 */
[----:B------:R-:W-:Y:S01]  /*bde0*/  MOV R72, R28 ;  /* 0x0000001c00487202 */ /* 0x000fe20000000f00 */
[----:B------:R-:W-:Y:S01]  /*bdf0*/  IMAD.MOV.U32 R79, RZ, RZ, R50 ;  /* 0x000000ffff4f7224 */ /* 0x000fe200078e0032 */
[----:B------:R-:W-:Y:S01]  /*be00*/  MOV R69, R33 ;  /* 0x0000002100457202 */ /* 0x000fe20000000f00 */
[----:B--2---:R-:W-:Y:S01]  /*be10*/  IMAD.MOV.U32 R51, RZ, RZ, R49 ;  /* 0x000000ffff337224 */ /* 0x004fe200078e0031 */
        /* <DEDUP_REMOVED lines=86> */
.L_x_927:
[----:B------:R-:W-:Y:S05]  /*c380*/  BSYNC.RECONVERGENT B1 ;  /* 0x0000000000017941 */ /* 0x000fea0003800200 */
.L_x_926:
        /* <DEDUP_REMOVED lines=91> */
.L_x_929:
[----:B------:R-:W-:Y:S05]  /*c940*/  BSYNC.RECONVERGENT B1 ;  /* 0x0000000000017941 */ /* 0x000fea0003800200 */
.L_x_928:
        /* <DEDUP_REMOVED lines=40> */
[----:B------:R-:W5:Y:S01]  /*cbd0*/  LDS R73, [R0+0x190] ;  /* 0x0001900000497984 */ /* 0x000f620000000800 */
        /* <DEDUP_REMOVED lines=20> */
[----:B-----5:R-:W-:Y:S01]  /*cd20*/  IMAD.MOV.U32 R72, RZ, RZ, R73 ;  /* 0x000000ffff487224 */ /* 0x020fe200078e0049 */
        /* <DEDUP_REMOVED lines=30> */
.L_x_931:
[----:B------:R-:W-:Y:S05]  /*cf10*/  BSYNC.RECONVERGENT B1 ;  /* 0x0000000000017941 */ /* 0x000fea0003800200 */
.L_x_930:
        /* <DEDUP_REMOVED lines=88> */
.L_x_933:
[----:B------:R-:W-:Y:S05]  /*d4a0*/  BSYNC.RECONVERGENT B1 ;  /* 0x0000000000017941 */ /* 0x000fea0003800200 */
.L_x_932:
        /* <DEDUP_REMOVED lines=91> */
.L_x_935:
[----:B------:R-:W-:Y:S05]  /*da60*/  BSYNC.RECONVERGENT B1 ;  /* 0x0000000000017941 */ /* 0x000fea0003800200 */
.L_x_934:
        /* <DEDUP_REMOVED lines=29> */
[----:B------:R0:W1:Y:S01]  /*dc40*/  LDS.128 R12, [R0+0x280] ;  /* 0x00028000000c7984 */ /* 0x0000620000000c00 */
[----:B------:R-:W-:Y:S01]  /*dc50*/  DSETP.GEU.AND P0, PT, R8, R48, PT ;  /* 0x000000300800722a */ /* 0x000fe20003f0e000 */
[----:B------:R-:W-:Y:S01]  /*dc60*/  IMAD.MOV.U32 R79, RZ, RZ, R10 ;  /* 0x000000ffff4f7224 */ /* 0x000fe200078e000a */
[----:B------:R-:W-:Y:S01]  /*dc70*/  MOV R74, R11 ;  /* 0x0000000b004a7202 */ /* 0x000fe20000000f00 */
        /* <DEDUP_REMOVED lines=39> */
.L_x_937:
[----:B------:R-:W-:Y:S05]  /*def0*/  BSYNC.RECONVERGENT B1 ;  /* 0x0000000000017941 */ /* 0x000fea0003800200 */
.L_x_936:
[----:B------:R-:W5:Y:S01]  /*df00*/  LDS.64 R6, [R0+0x338] ;  /* 0x0003380000067984 */ /* 0x000f620000000a00 */
[----:B------:R-:W-:Y:S01]  /*df10*/  MOV R50, R79 ;  /* 0x0000004f00327202 */ /* 0x000fe20000000f00 */
[----:B------:R-:W-:Y:S01]  /*df20*/  IMAD.MOV.U32 R49, RZ, RZ, R74 ;  /* 0x000000ffff317224 */ /* 0x000fe200078e004a */
[----:B0-----:R-:W-:Y:S01]  /*df30*/  MOV R46, R70 ;  /* 0x00000046002e7202 */ /* 0x001fe20000000f00 */
[----:B------:R-:W-:Y:S01]  /*df40*/  IMAD.MOV.U32 R48, RZ, RZ, R76 ;  /* 0x000000ffff307224 */ /* 0x000fe200078e004c */
[----:B----4-:R-:W-:Y:S01]  /*df50*/  MOV R43, R25 ;  /* 0x00000019002b7202 */ /* 0x010fe20000000f00 */
[----:B------:R-:W-:Y:S01]  /*df60*/  IMAD.MOV.U32 R2, RZ, RZ, R72 ;  /* 0x000000ffff027224 */ /* 0x000fe200078e0048 */
[----:B--2---:R-:W-:Y:S01]  /*df70*/  MOV R36, R18 ;  /* 0x0000001200247202 */ /* 0x004fe20000000f00 */
[----:B------:R-:W-:Y:S01]  /*df80*/  IMAD.MOV.U32 R3, RZ, RZ, R73 ;  /* 0x000000ffff037224 */ /* 0x000fe200078e0049 */
[----:B-1----:R-:W-:Y:S01]  /*df90*/  MOV R33, R15 ;  /* 0x0000000f00217202 */ /* 0x002fe20000000f00 */
        /* <DEDUP_REMOVED lines=20> */
[----:B------:R-:W-:Y:S01]  /*e0e0*/  MOV R2, R6 ;  /* 0x0000000600027202 */ /* 0x000fe20000000f00 */
[----:B------:R-:W-:Y:S01]  /*e0f0*/  IMAD.MOV.U32 R3, RZ, RZ, R7 ;  /* 0x000000ffff037224 */ /* 0x000fe200078e0007 */
[----:B------:R3:W1:Y:S04]  /*e100*/  LDS.128 R28, [R0+0x2e0] ;  /* 0x0002e000001c7984 */ /* 0x0006680000000c00 */
[----:B------:R3:W2:Y:S04]  /*e110*/  LDS.128 R32, [R0+0x2f0] ;  /* 0x0002f00000207984 */ /* 0x0006a80000000c00 */
[----:B------:R3:W4:Y:S04]  /*e120*/  LDS.128 R36, [R0+0x300] ;  /* 0x0003000000247984 */ /* 0x0007280000000c00 */
        /* <DEDUP_REMOVED lines=34> */
.L_x_881:
[----:B------:R-:W-:Y:S05]  /*e350*/  BSYNC.RECONVERGENT B0 ;  /* 0x0000000000007941 */ /* 0x000fea0003800200 */
.L_x_851:
[----:B------:R-:W-:Y:S05]  /*e360*/  @P1 EXIT ;  /* 0x000000000000194d */ /* 0x000fea0003800000 */
[----:B-12---:R-:W4:Y:S01]  /*e370*/  LDC.64 R4, c[0x0][0x388] ;  /* 0x0000e200ff047b82 */ /* 0x006f220000000a00 */
[----:B------:R-:W-:Y:S01]  /*e380*/  IMAD.MOV.U32 R51, RZ, RZ, R49 ;  /* 0x000000ffff337224 */ /* 0x000fe200078e0031 */
        /* <DEDUP_REMOVED lines=14> */
.L_x_938:
        /* <DEDUP_REMOVED lines=9> */
.L_x_1263:


//--------------------- .text._ZN6thrust24THRUST_300001_SM_1000_NS8cuda_cub4core6detail13_kernel_agentINS1_8__reduce10DrainAgentIiEEJN3cub18CUB_300001_SM_10009GridQueueIjEEiEEEvDpT0_ --------------------------
	.section	.text._ZN6thrust24THRUST_300001_SM_1000_NS8cuda_cub4core6detail13_kernel_agentINS1_8__reduce10DrainAgentIiEEJN3cub18CUB_300001_SM_10009GridQueueIjEEiEEEvDpT0_,"ax",@progbits
	.align	128
        .global         _ZN6thrust24THRUST_300001_SM_1000_NS8cuda_cub4core6detail13_kernel_agentINS1_8__reduce10DrainAgentIiEEJN3cub18CUB_300001_SM_10009GridQueueIjEEiEEEvDpT0_
        .type           _ZN6thrust24THRUST_300001_SM_1000_NS8cuda_cub4core6detail13_kernel_agentINS1_8__reduce10DrainAgentIiEEJN3cub18CUB_300001_SM_10009GridQueueIjEEiEEEvDpT0_,@function
        .size           _ZN6thrust24THRUST_300001_SM_1000_NS8cuda_cub4core6detail13_kernel_agentINS1_8__reduce10DrainAgentIiEEJN3cub18CUB_300001_SM_10009GridQueueIjEEiEEEvDpT0_,(.L_x_1264 - _ZN6thrust24THRUST_300001_SM_1000_NS8cuda_cub4core6detail13_kernel_agentINS1_8__reduce10DrainAgentIiEEJN3cub18CUB_300001_SM_10009GridQueueIjEEiEEEvDpT0_)
        .other          _ZN6thrust24THRUST_300001_SM_1000_NS8cuda_cub4core6detail13_kernel_agentINS1_8__reduce10DrainAgentIiEEJN3cub18CUB_300001_SM_10009GridQueueIjEEiEEEvDpT0_,@"STO_CUDA_ENTRY STV_DEFAULT"
_ZN6thrust24THRUST_300001_SM_1000_NS8cuda_cub4core6detail13_kernel_agentINS1_8__reduce10DrainAgentIiEEJN3cub18CUB_300001_SM_10009GridQueueIjEEiEEEvDpT0_:
.text._ZN6thrust24THRUST_300001_SM_1000_NS8cuda_cub4core6detail13_kernel_agentINS1_8__reduce10DrainAgentIiEEJN3cub18CUB_300001_SM_10009GridQueueIjEEiEEEvDpT0_:
[----:B------:R-:W-:Y:S08]  /*0000*/  LDC R1, c[0x0][0x37c] ;  /* 0x0000df00ff017b82 */ /* 0x000ff00000000800 */
[----:B------:R-:W0:Y:S01]  /*0010*/  LDC.64 R2, c[0x0][0x380] ;  /* 0x0000e000ff027b82 */ /* 0x000e220000000a00 */
[----:B------:R-:W0:Y:S07]  /*0020*/  LDCU.64 UR4, c[0x0][0x358] ;  /* 0x00006b00ff0477ac */ /* 0x000e2e0008000a00 */
[----:B------:R-:W1:Y:S01]  /*0030*/  LDC R5, c[0x0][0x388] ;  /* 0x0000e200ff057b82 */ /* 0x000e620000000800 */
[----:B0-----:R-:W-:Y:S04]  /*0040*/  STG.E desc[UR4][R2.64+0x4], RZ ;  /* 0x000004ff02007986 */ /* 0x001fe8000c101904 */
[----:B-1----:R-:W-:Y:S01]  /*0050*/  STG.E desc[UR4][R2.64], R5 ;  /* 0x0000000502007986 */ /* 0x002fe2000c101904 */
[----:B------:R-:W-:Y:S05]  /*0060*/  EXIT ;  /* 0x000000000000794d */ /* 0x000fea0003800000 */
.L_x_939:
        /* <DEDUP_REMOVED lines=9> */
.L_x_1264:


//--------------------- .text._ZN6thrust24THRUST_300001_SM_1000_NS8cuda_cub4core6detail13_kernel_agentINS1_8__reduce11ReduceAgentINS0_12zip_iteratorIN4cuda3std3__45tupleIJP8DataNodeNS0_17counting_iteratorIlNS0_11use_defaultESF_SF_EEEEEEEPNSB_IJSC_lEEESJ_iNS1_9__extrema9arg_min_fISC_l12cmp_impurityEEEEJSI_SK_iN3cub18CUB_300001_SM_100013GridEvenShareIiEENSR_9GridQueueIjEESO_EEEvDpT0_ --------------------------
	.section	.text._ZN6thrust24THRUST_300001_SM_1000_NS8cuda_cub4core6detail13_kernel_agentINS1_8__reduce11ReduceAgentINS0_12zip_iteratorIN4cuda3std3__45tupleIJP8DataNodeNS0_17counting_iteratorIlNS0_11use_defaultESF_SF_EEEEEEEPNSB_IJSC_lEEESJ_iNS1_9__extrema9arg_min_fISC_l12cmp_impurityEEEEJSI_SK_iN3cub18CUB_300001_SM_100013GridEvenShareIiEENSR_9GridQueueIjEESO_EEEvDpT0_,"ax",@progbits
	.align	128
        .global         _ZN6thrust24THRUST_300001_SM_1000_NS8cuda_cub4core6detail13_kernel_agentINS1_8__reduce11ReduceAgentINS0_12zip_iteratorIN4cuda3std3__45tupleIJP8DataNodeNS0_17counting_iteratorIlNS0_11use_defaultESF_SF_EEEEEEEPNSB_IJSC_lEEESJ_iNS1_9__extrema9arg_min_fISC_l12cmp_impurityEEEEJSI_SK_iN3cub18CUB_300001_SM_100013GridEvenShareIiEENSR_9GridQueueIjEESO_EEEvDpT0_
        .type           _ZN6thrust24THRUST_300001_SM_1000_NS8cuda_cub4core6detail13_kernel_agentINS1_8__reduce11ReduceAgentINS0_12zip_iteratorIN4cuda3std3__45tupleIJP8DataNodeNS0_17counting_iteratorIlNS0_11use_defaultESF_SF_EEEEEEEPNSB_IJSC_lEEESJ_iNS1_9__extrema9arg_min_fISC_l12cmp_impurityEEEEJSI_SK_iN3cub18CUB_300001_SM_100013GridEvenShareIiEENSR_9GridQueueIjEESO_EEEvDpT0_,@function
        .size           _ZN6thrust24THRUST_300001_SM_1000_NS8cuda_cub4core6detail13_kernel_agentINS1_8__reduce11ReduceAgentINS0_12zip_iteratorIN4cuda3std3__45tupleIJP8DataNodeNS0_17counting_iteratorIlNS0_11use_defaultESF_SF_EEEEEEEPNSB_IJSC_lEEESJ_iNS1_9__extrema9arg_min_fISC_l12cmp_impurityEEEEJSI_SK_iN3cub18CUB_300001_SM_100013GridEvenShareIiEENSR_9GridQueueIjEESO_EEEvDpT0_,(.L_x_1265 - _ZN6thrust24THRUST_300001_SM_1000_NS8cuda_cub4core6detail13_kernel_agentINS1_8__reduce11ReduceAgentINS0_12zip_iteratorIN4cuda3std3__45tupleIJP8DataNodeNS0_17counting_iteratorIlNS0_11use_defaultESF_SF_EEEEEEEPNSB_IJSC_lEEESJ_iNS1_9__extrema9arg_min_fISC_l12cmp_impurityEEEEJSI_SK_iN3cub18CUB_300001_SM_100013GridEvenShareIiEENSR_9GridQueueIjEESO_EEEvDpT0_)
        .other          _ZN6thrust24THRUST_300001_SM_1000_NS8cuda_cub4core6detail13_kernel_agentINS1_8__reduce11ReduceAgentINS0_12zip_iteratorIN4cuda3std3__45tupleIJP8DataNodeNS0_17counting_iteratorIlNS0_11use_defaultESF_SF_EEEEEEEPNSB_IJSC_lEEESJ_iNS1_9__extrema9arg_min_fISC_l12cmp_impurityEEEEJSI_SK_iN3cub18CUB_300001_SM_100013GridEvenShareIiEENSR_9GridQueueIjEESO_EEEvDpT0_,@"STO_CUDA_ENTRY STV_DEFAULT"
_ZN6thrust24THRUST_300001_SM_1000_NS8cuda_cub4core6detail13_kernel_agentINS1_8__reduce11ReduceAgentINS0_12zip_iteratorIN4cuda3std3__45tupleIJP8DataNodeNS0_17counting_iteratorIlNS0_11use_defaultESF_SF_EEEEEEEPNSB_IJSC_lEEESJ_iNS1_9__extrema9arg_min_fISC_l12cmp_impurityEEEEJSI_SK_iN3cub18CUB_300001_SM_100013GridEvenShareIiEENSR_9GridQueueIjEESO_EEEvDpT0_:
.text._ZN6thrust24THRUST_300001_SM_1000_NS8cuda_cub4core6detail13_kernel_agentINS1_8__reduce11ReduceAgentINS0_12zip_iteratorIN4cuda3std3__45tupleIJP8DataNodeNS0_17counting_iteratorIlNS0_11use_defaultESF_SF_EEEEEEEPNSB_IJSC_lEEESJ_iNS1_9__extrema9arg_min_fISC_l12cmp_impurityEEEEJSI_SK_iN3cub18CUB_300001_SM_100013GridEvenShareIiEENSR_9GridQueueIjEESO_EEEvDpT0_:
[----:B------:R-:W-:Y:S01]  /*0000*/  LDC R1, c[0x0][0x37c] ;  /* 0x0000df00ff017b82 */ /* 0x000fe20000000800 */
[----:B------:R-:W0:Y:S01]  /*0010*/  S2R R29, SR_CTAID.X ;  /* 0x00000000001d7919 */ /* 0x000e220000002500 */
[----:B------:R-:W1:Y:S01]  /*0020*/  LDCU UR4, c[0x0][0x398] ;  /* 0x00007300ff0477ac */ /* 0x000e620008000800 */
[----:B------:R-:W-:Y:S01]  /*0030*/  BSSY.RECONVERGENT B0, `(.L_x_940) ;  /* 0x000132a000007945 */ /* 0x000fe20003800200 */
[----:B------:R-:W2:Y:S01]  /*0040*/  LDCU UR6, c[0x0][0x370] ;  /* 0x00006e00ff0677ac */ /* 0x000ea20008000800 */
[----:B------:R-:W3:Y:S01]  /*0050*/  LDCU.64 UR10, c[0x0][0x358] ;  /* 0x00006b00ff0a77ac */ /* 0x000ee20008000a00 */
[----:B-1----:R-:W-:Y:S01]  /*0060*/  IMAD.U32 R54, RZ, RZ, UR4 ;  /* 0x00000004ff367e24 */ /* 0x002fe2000f8e00ff */
[----:B--2---:R-:W-:Y:S01]  /*0070*/  USHF.L.U32 UR6, UR6, 0x8, URZ ;  /* 0x0000000806067899 */ /* 0x004fe200080006ff */
[----:B0-----:R-:W-:-:S04]  /*0080*/  IMAD.SHL.U32 R29, R29, 0x100, RZ ;  /* 0x000001001d1d7824 */ /* 0x001fc800078e00ff */
[----:B------:R-:W-:-:S05]  /*0090*/  VIADD R0, R29, 0x100 ;  /* 0x000001001d007836 */ /* 0x000fca0000000000 */
[----:B------:R-:W-:-:S13]  /*00a0*/  ISETP.GT.AND P0, PT, R0, R54, PT ;  /* 0x000000360000720c */ /* 0x000fda0003f04270 */
[----:B---3--:R-:W-:Y:S05]  /*00b0*/  @!P0 BRA `(.L_x_941) ;  /* 0x000000bc00e08947 */ /* 0x008fea0003800000 */
[----:B------:R-:W0:Y:S01]  /*00c0*/  S2R R0, SR_TID.X ;  /* 0x0000000000007919 */ /* 0x000e220000002100 */
[----:B------:R-:W-:Y:S01]  /*00d0*/  IMAD.IADD R31, R54, 0x1, -R29 ;  /* 0x00000001361f7824 */ /* 0x000fe200078e0a1d */
[----:B------:R-:W-:Y:S01]  /*00e0*/  CS2R R24, SRZ ;  /* 0x0000000000187805 */ /* 0x000fe2000001ff00 */
        /* <DEDUP_REMOVED lines=11> */
[----:B------:R-:W1:Y:S01]  /*01a0*/  LDCU.64 UR4, c[0x0][0x388] ;  /* 0x00007100ff0477ac */ /* 0x000e620008000a00 */
[----:B------:R-:W2:Y:S01]  /*01b0*/  LDCU.64 UR6, c[0x0][0x388] ;  /* 0x00007100ff0677ac */ /* 0x000ea20008000a00 */
[----:B0-----:R-:W-:-:S13]  /*01c0*/  ISETP.GE.AND P0, PT, R0, R31, PT ;  /* 0x0000001f0000720c */ /* 0x001fda0003f06270 */
[----:B------:R-:W0:Y:S01]  /*01d0*/  @!P0 LDC.64 R2, c[0x0][0x380] ;  /* 0x0000e000ff028b82 */ /* 0x000e220000000a00 */
[----:B------:R-:W-:-:S07]  /*01e0*/  @!P0 IADD3 R33, PT, PT, R29, R0, RZ ;  /* 0x000000001d218210 */ /* 0x000fce0007ffe0ff */
[----:B------:R-:W3:Y:S01]  /*01f0*/  @!P0 LDC.64 R34, c[0x0][0x388] ;  /* 0x0000e200ff228b82 */ /* 0x000ee20000000a00 */
[----:B0-----:R-:W-:-:S05]  /*0200*/  @!P0 IMAD.WIDE R2, R33, 0x60, R2 ;  /* 0x0000006021028825 */ /* 0x001fca00078e0202 */
        /* <DEDUP_REMOVED lines=12> */
[----:B------:R-:W-:Y:S01]  /*02d0*/  @!P0 VIADD R0, R0, 0x100 ;  /* 0x0000010000008836 */ /* 0x000fe20000000000 */
[----:B------:R-:W-:Y:S01]  /*02e0*/  CS2R R26, SRZ ;  /* 0x00000000001a7805 */ /* 0x000fe2000001ff00 */
[----:B------:R-:W-:Y:S01]  /*02f0*/  BSSY.RECONVERGENT B1, `(.L_x_942) ;  /* 0x00001bb000017945 */ /* 0x000fe20003800200 */
[----:B---3--:R-:W-:-:S02]  /*0300*/  @!P0 IADD3 R27, P2, PT, R33, R34, RZ ;  /* 0x00000022211b8210 */ /* 0x008fc40007f5e0ff */
[----:B------:R-:W-:Y:S02]  /*0310*/  ISETP.GE.AND P1, PT, R0, R31, PT ;  /* 0x0000001f0000720c */ /* 0x000fe40003f26270 */
[----:B------:R-:W-:-:S11]  /*0320*/  @!P0 LEA.HI.X.SX32 R26, R33, R35, 0x1, P2 ;  /* 0x00000023211a8211 */ /* 0x000fd600010f0eff */
[----:B012---:R-:W-:Y:S05]  /*0330*/  @P1 BRA `(.L_x_943) ;  /* 0x0000001800d81947 */ /* 0x007fea0003800000 */
[----:B------:R-:W-:Y:S01]  /*0340*/  LOP3.LUT R2, RZ, R0, RZ, 0x33, !PT ;  /* 0x00000000ff027212 */ /* 0x000fe200078e33ff */
[----:B------:R-:W-:Y:S03]  /*0350*/  BSSY.RECONVERGENT B2, `(.L_x_944) ;  /* 0x0000072000027945 */ /* 0x000fe60003800200 */
[----:B------:R-:W-:-:S04]  /*0360*/  IADD3 R56, PT, PT, -R29, R54, R2 ;  /* 0x000000361d387210 */ /* 0x000fc80007ffe102 */
[----:B------:R-:W-:-:S04]  /*0370*/  LOP3.LUT R2, R56, 0x300, RZ, 0xc0, !PT ;  /* 0x0000030038027812 */ /* 0x000fc800078ec0ff */
[----:B------:R-:W-:-:S13]  /*0380*/  ISETP.NE.AND P0, PT, R2, 0x300, PT ;  /* 0x000003000200780c */ /* 0x000fda0003f05270 */
[----:B------:R-:W-:Y:S05]  /*0390*/  @!P0 BRA `(.L_x_945) ;  /* 0x0000000400b48947 */ /* 0x000fea0003800000 */
[----:B------:R-:W-:Y:S01]  /*03a0*/  LEA.HI R2, R56, 0x1, RZ, 0x18 ;  /* 0x0000000138027811 */ /* 0x000fe200078fc0ff */
[----:B------:R-:W-:-:S03]  /*03b0*/  IMAD.IADD R29, R29, 0x1, R0 ;  /* 0x000000011d1d7824 */ /* 0x000fc600078e0200 */
[----:B------:R-:W-:-:S05]  /*03c0*/  LOP3.LUT R2, R2, 0x3, RZ, 0xc0, !PT ;  /* 0x0000000302027812 */ /* 0x000fca00078ec0ff */
[----:B------:R-:W-:-:S07]  /*03d0*/  IMAD.MOV R52, RZ, RZ, -R2 ;  /* 0x000000ffff347224 */ /* 0x000fce00078e0a02 */
.L_x_948:
[----:B------:R-:W0:Y:S02]  /*03e0*/  LDC.64 R46, c[0x0][0x380] ;  /* 0x0000e000ff2e7b82 */ /* 0x000e240000000a00 */
[----:B0-----:R-:W-:-:S05]  /*03f0*/  IMAD.WIDE R46, R29, 0x60, R46 ;  /* 0x000000601d2e7825 */ /* 0x001fca00078e022e */
        /* <DEDUP_REMOVED lines=27> */
[----:B0-----:R-:W-:Y:S01]  /*05b0*/  IADD3 R47, P2, PT, R29, UR4, RZ ;  /* 0x000000041d2f7c10 */ /* 0x001fe2000ff5e0ff */
        /* <DEDUP_REMOVED lines=14> */
[----:B------:R-:W-:Y:S01]  /*06a0*/  MOV R27, R47 ;  /* 0x0000002f001b7202 */ /* 0x000fe20000000f00 */
[----:B------:R-:W-:Y:S01]  /*06b0*/  IMAD.MOV.U32 R97, RZ, RZ, R26 ;  /* 0x000000ffff617224 */ /* 0x000fe200078e001a */
[----:B------:R-:W-:Y:S01]  /*06c0*/  LEA.HI.X.SX32 R26, R29, UR5, 0x1, P2 ;  /* 0x000000051d1a7c11 */ /* 0x000fe200090f0eff */
[----:B------:R-:W-:Y:S02]  /*06d0*/  IMAD.MOV.U32 R46, RZ, RZ, R28 ;  /* 0x000000ffff2e7224 */ /* 0x000fe400078e001c */
[----:B------:R-:W-:Y:S02]  /*06e0*/  IMAD.MOV.U32 R4, RZ, RZ, R50 ;  /* 0x000000ffff047224 */ /* 0x000fe400078e0032 */
[----:B------:R-:W-:Y:S02]  /*06f0*/  IMAD.MOV.U32 R5, RZ, RZ, R51 ;  /* 0x000000ffff057224 */ /* 0x000fe400078e0033 */
[----:B--2---:R-:W-:-:S02]  /*0700*/  IMAD.MOV.U32 R28, RZ, RZ, R99 ;  /* 0x000000ffff1c7224 */ /* 0x004fc400078e0063 */
[----:B---3--:R-:W-:Y:S02]  /*0710*/  IMAD.MOV.U32 R24, RZ, RZ, R2 ;  /* 0x000000ffff187224 */ /* 0x008fe400078e0002 */
[----:B------:R-:W-:Y:S01]  /*0720*/  IMAD.MOV.U32 R25, RZ, RZ, R3 ;  /* 0x000000ffff197224 */ /* 0x000fe200078e0003 */
[----:B----4-:R-:W-:Y:S01]  /*0730*/  MOV R22, R30 ;  /* 0x0000001e00167202 */ /* 0x010fe20000000f00 */
[----:B------:R-:W-:Y:S02]  /*0740*/  IMAD.MOV.U32 R23, RZ, RZ, R31 ;  /* 0x000000ffff177224 */ /* 0x000fe400078e001f */
[----:B-----5:R-:W-:Y:S02]  /*0750*/  IMAD.MOV.U32 R20, RZ, RZ, R32 ;  /* 0x000000ffff147224 */ /* 0x020fe400078e0020 */
        /* <DEDUP_REMOVED lines=45> */
.L_x_947:
[----:B------:R-:W-:Y:S05]  /*0a30*/  BSYNC.RECONVERGENT B3 ;  /* 0x0000000000037941 */ /* 0x000fea0003800200 */
.L_x_946:
[----:B------:R-:W-:Y:S01]  /*0a40*/  IADD3 R0, PT, PT, R0, 0x100, RZ ;  /* 0x0000010000007810 */ /* 0x000fe20007ffe0ff */
[----:B------:R-:W-:Y:S01]  /*0a50*/  VIADD R29, R29, 0x100 ;  /* 0x000001001d1d7836 */ /* 0x000fe20000000000 */
[----:B------:R-:W-:Y:S06]  /*0a60*/  @P1 BRA `(.L_x_948) ;  /* 0xfffffff8005c1947 */ /* 0x000fec000383ffff */
.L_x_945:
[----:B------:R-:W-:Y:S05]  /*0a70*/  BSYNC.RECONVERGENT B2 ;  /* 0x0000000000027941 */ /* 0x000fea0003800200 */
.L_x_944:
[----:B------:R-:W-:-:S13]  /*0a80*/  ISETP.GE.U32.AND P0, PT, R56, 0x300, PT ;  /* 0x000003003800780c */ /* 0x000fda0003f06070 */
[----:B------:R-:W-:Y:S05]  /*0a90*/  @!P0 BRA `(.L_x_943) ;  /* 0x0000001400008947 */ /* 0x000fea0003800000 */
[----:B------:R-:W0:Y:S01]  /*0aa0*/  S2R R29, SR_CTAID.X ;  /* 0x00000000001d7919 */ /* 0x000e220000002500 */
[----:B------:R-:W1:Y:S01]  /*0ab0*/  LDC R2, c[0x0][0x398] ;  /* 0x0000e600ff027b82 */ /* 0x000e620000000800 */
[C---:B0-----:R-:W-:Y:S02]  /*0ac0*/  IMAD R30, R29.reuse, 0x100, R0 ;  /* 0x000001001d1e7824 */ /* 0x041fe400078e0200 */
[----:B-1----:R-:W-:Y:S02]  /*0ad0*/  IMAD R29, R29, -0x100, R2 ;  /* 0xffffff001d1d7824 */ /* 0x002fe400078e0202 */
[C---:B------:R-:W-:Y:S02]  /*0ae0*/  VIADD R58, R30.reuse, 0x100 ;  /* 0x000001001e3a7836 */ /* 0x040fe40000000000 */
[C---:B------:R-:W-:Y:S02]  /*0af0*/  VIADD R57, R30.reuse, 0x200 ;  /* 0x000002001e397836 */ /* 0x040fe40000000000 */
[----:B------:R-:W-:-:S07]  /*0b00*/  VIADD R56, R30, 0x300 ;  /* 0x000003001e387836 */ /* 0x000fce0000000000 */
.L_x_957:
[----:B------:R-:W0:Y:S02]  /*0b10*/  LDC.64 R2, c[0x0][0x380] ;  /* 0x0000e000ff027b82 */ /* 0x000e240000000a00 */
[----:B0-----:R-:W-:-:S05]  /*0b20*/  IMAD.WIDE R2, R30, 0x60, R2 ;  /* 0x000000601e027825 */ /* 0x001fca00078e0202 */
        /* <DEDUP_REMOVED lines=41> */
[----:B------:R-:W-:Y:S01]  /*0dc0*/  IADD3 R55, P1, PT, R30, UR6, RZ ;  /* 0x000000061e377c10 */ /* 0x000fe2000ff3e0ff */
[----:B------:R-:W-:-:S02]  /*0dd0*/  IMAD.MOV.U32 R32, RZ, RZ, R60 ;  /* 0x000000ffff207224 */ /* 0x000fc400078e003c */
[----:B------:R-:W-:Y:S01]  /*0de0*/  IMAD.MOV.U32 R33, RZ, RZ, R61 ;  /* 0x000000ffff217224 */ /* 0x000fe200078e003d */
[----:B------:R-:W-:-:S09]  /*0df0*/  LEA.HI.X.SX32 R54, R30, UR7, 0x1, P1 ;  /* 0x000000071e367c11 */ /* 0x000fd200088f0eff */
        /* <DEDUP_REMOVED lines=30> */
.L_x_950:
[----:B------:R-:W-:Y:S05]  /*0fe0*/  BSYNC.RECONVERGENT B2 ;  /* 0x0000000000027941 */ /* 0x000fea0003800200 */
.L_x_949:
[----:B------:R-:W2:Y:S01]  /*0ff0*/  LDG.E.64 R60, desc[UR10][R2.64+0x6058] ;  /* 0x0060580a023c7981 */ /* 0x000ea2000c1e1b00 */
        /* <DEDUP_REMOVED lines=74> */
.L_x_952:
[----:B------:R-:W-:Y:S05]  /*14a0*/  BSYNC.RECONVERGENT B2 ;  /* 0x0000000000027941 */ /* 0x000fea0003800200 */
.L_x_951:
        /* <DEDUP_REMOVED lines=75> */
.L_x_954:
[----:B------:R-:W-:Y:S05]  /*1960*/  BSYNC.RECONVERGENT B2 ;  /* 0x0000000000027941 */ /* 0x000fea0003800200 */
.L_x_953:
        /* <DEDUP_REMOVED lines=75> */
.L_x_956:
[----:B------:R-:W-:Y:S05]  /*1e20*/  BSYNC.RECONVERGENT B2 ;  /* 0x0000000000027941 */ /* 0x000fea0003800200 */
.L_x_955:
[----:B------:R-:W-:Y:S01]  /*1e30*/  IADD3 R0, PT, PT, R0, 0x400, RZ ;  /* 0x0000040000007810 */ /* 0x000fe20007ffe0ff */
[----:B------:R-:W-:Y:S02]  /*1e40*/  VIADD R58, R58, 0x400 ;  /* 0x000004003a3a7836 */ /* 0x000fe40000000000 */
[----:B------:R-:W-:Y:S01]  /*1e50*/  VIADD R57, R57, 0x400 ;  /* 0x0000040039397836 */ /* 0x000fe20000000000 */
[----:B------:R-:W-:Y:S01]  /*1e60*/  ISETP.GE.AND P0, PT, R0, R29, PT ;  /* 0x0000001d0000720c */ /* 0x000fe20003f06270 */
[----:B------:R-:W-:Y:S02]  /*1e70*/  VIADD R56, R56, 0x400 ;  /* 0x0000040038387836 */ /* 0x000fe40000000000 */
[----:B------:R-:W-:-:S10]  /*1e80*/  VIADD R30, R30, 0x400 ;  /* 0x000004001e1e7836 */ /* 0x000fd40000000000 */
[----:B------:R-:W-:Y:S05]  /*1e90*/  @!P0 BRA `(.L_x_957) ;  /* 0xffffffec001c8947 */ /* 0x000fea000383ffff */
.L_x_943:
[----:B------:R-:W-:Y:S05]  /*1ea0*/  BSYNC.RECONVERGENT B1 ;  /* 0x0000000000017941 */ /* 0x000fea0003800200 */
.L_x_942:
[----:B------:R-:W0:Y:S01]  /*1eb0*/  S2UR UR4, SR_CTAID.X ;  /* 0x00000000000479c3 */ /* 0x000e220000002500 */
[----:B------:R-:W0:Y:S01]  /*1ec0*/  LDCU UR5, c[0x0][0x398] ;  /* 0x00007300ff0577ac */ /* 0x000e220008000800 */
[----:B------:R-:W1:Y:S01]  /*1ed0*/  S2R R55, SR_TID.X ;  /* 0x0000000000377919 */ /* 0x000e620000002100 */
[----:B0-----:R-:W-:-:S04]  /*1ee0*/  UIMAD UR4, UR4, -0x100, UR5 ;  /* 0xffffff00040478a4 */ /* 0x001fc8000f8e0205 */
[----:B------:R-:W-:-:S09]  /*1ef0*/  UISETP.GE.AND UP0, UPT, UR4, 0x100, UPT ;  /* 0x000001000400788c */ /* 0x000fd2000bf06270 */
[----:B-1----:R-:W-:Y:S05]  /*1f00*/  BRA.U !UP0, `(.L_x_958) ;  /* 0x0000004908787547 */ /* 0x002fea000b800000 */
[----:B------:R-:W0:Y:S01]  /*1f10*/  S2R R0, SR_LANEID ;  /* 0x0000000000007919 */ /* 0x000e220000000000 */
[----:B------:R-:W-:Y:S01]  /*1f20*/  BSSY.RECONVERGENT B1, `(.L_x_959) ;  /* 0x000006e000017945 */ /* 0x000fe20003800200 */
[----:B------:R-:W-:Y:S01]  /*1f30*/  IMAD.MOV.U32 R51, RZ, RZ, R27 ;  /* 0x000000ffff337224 */ /* 0x000fe200078e001b */
[----:B------:R-:W-:Y:S01]  /*1f40*/  MOV R50, R26 ;  /* 0x0000001a00327202 */ /* 0x000fe20000000f00 */
[----:B-----5:R-:W-:Y:S01]  /*1f50*/  SHFL.DOWN PT, R52, R4, 0x1, 0x1f ;  /* 0x08201f0004347f89 */ /* 0x020fe200000e0000 */
        /* <DEDUP_REMOVED lines=106> */
.L_x_960:
[----:B------:R-:W-:Y:S05]  /*2600*/  BSYNC.RECONVERGENT B1 ;  /* 0x0000000000017941 */ /* 0x000fea0003800200 */
.L_x_959:
        /* <DEDUP_REMOVED lines=110> */
.L_x_962:
[----:B------:R-:W-:Y:S05]  /*2cf0*/  BSYNC.RECONVERGENT B1 ;  /* 0x0000000000017941 */ /* 0x000fea0003800200 */
.L_x_961:
        /* <DEDUP_REMOVED lines=110> */
.L_x_964:
[----:B------:R-:W-:Y:S05]  /*33e0*/  BSYNC.RECONVERGENT B1 ;  /* 0x0000000000017941 */ /* 0x000fea0003800200 */
.L_x_963:
        /* <DEDUP_REMOVED lines=110> */
.L_x_966:
[----:B------:R-:W-:Y:S05]  /*3ad0*/  BSYNC.RECONVERGENT B1 ;  /* 0x0000000000017941 */ /* 0x000fea0003800200 */
.L_x_965:
[----:B0-----:R-:W-:Y:S01]  /*3ae0*/  SHFL.DOWN PT, R32, R4, 0x10, 0x1f ;  /* 0x0a001f0004207f89 */ /* 0x001fe200000e0000 */
[----:B------:R-:W-:Y:S01]  /*3af0*/  ISETP.NE.AND P1, PT, R0, RZ, PT ;  /* 0x000000ff0000720c */ /* 0x000fe20003f25270 */
[----:B------:R-:W-:Y:S01]  /*3b00*/  BSSY.RECONVERGENT B1, `(.L_x_967) ;  /* 0x000006d000017945 */ /* 0x000fe20003800200 */
        /* <DEDUP_REMOVED lines=108> */
.L_x_968:
[----:B------:R-:W-:Y:S05]  /*41d0*/  BSYNC.RECONVERGENT B1 ;  /* 0x0000000000017941 */ /* 0x000fea0003800200 */
.L_x_967:
[----:B------:R-:W-:Y:S04]  /*41e0*/  BSSY.RECONVERGENT B1, `(.L_x_969) ;  /* 0x0000015000017945 */ /* 0x000fe80003800200 */
[----:B------:R-:W-:Y:S05]  /*41f0*/  @P1 BRA `(.L_x_970) ;  /* 0x00000000004c1947 */ /* 0x000fea0003800000 */
[----:B------:R-:W1:Y:S01]  /*4200*/  S2R R5, SR_CgaCtaId ;  /* 0x0000000000057919 */ /* 0x000e620000008800 */
[----:B------:R-:W-:Y:S01]  /*4210*/  MOV R4, 0x400 ;  /* 0x0000040000047802 */ /* 0x000fe20000000f00 */
[----:B------:R-:W-:Y:S01]  /*4220*/  IMAD.MOV.U32 R31, RZ, RZ, R29 ;  /* 0x000000ffff1f7224 */ /* 0x000fe200078e001d */
        /* <DEDUP_REMOVED lines=16> */
.L_x_970:
[----:B------:R-:W-:Y:S05]  /*4330*/  BSYNC.RECONVERGENT B1 ;  /* 0x0000000000017941 */ /* 0x000fea0003800200 */
.L_x_969:
        /* <DEDUP_REMOVED lines=77> */
.L_x_973:
[----:B------:R-:W-:Y:S05]  /*4810*/  BSYNC.RECONVERGENT B1 ;  /* 0x0000000000017941 */ /* 0x000fea0003800200 */
.L_x_972:
[----:B------:R-:W5:Y:S01]  /*4820*/  S2R R3, SR_CgaCtaId ;  /* 0x0000000000037919 */ /* 0x000f620000008800 */
[----:B0-----:R-:W-:Y:S01]  /*4830*/  MOV R0, 0x400 ;  /* 0x0000040000007802 */ /* 0x001fe20000000f00 */
[----:B------:R-:W-:Y:S01]  /*4840*/  BSSY.RECONVERGENT B1, `(.L_x_974) ;  /* 0x0000059000017945 */ /* 0x000fe20003800200 */
[----:B------:R-:W-:Y:S01]  /*4850*/  IMAD.MOV.U32 R75, RZ, RZ, R54 ;  /* 0x000000ffff4b7224 */ /* 0x000fe200078e0036 */
[----:B------:R-:W-:Y:S01]  /*4860*/  MOV R30, R52 ;  /* 0x00000034001e7202 */ /* 0x000fe20000000f00 */
[----:B------:R-:W-:Y:S01]  /*4870*/  IMAD.MOV.U32 R73, RZ, RZ, R55 ;  /* 0x000000ffff497224 */ /* 0x000fe200078e0037 */
[----:B----4-:R-:W-:Y:S01]  /*4880*/  MOV R58, R46 ;  /* 0x0000002e003a7202 */ /* 0x010fe20000000f00 */
[----:B------:R-:W-:Y:S01]  /*4890*/  IMAD.MOV.U32 R72, RZ, RZ, R74 ;  /* 0x000000ffff487224 */ /* 0x000fe200078e004a */
[----:B---3--:R-:W-:Y:S01]  /*48a0*/  MOV R64, R40 ;  /* 0x0000002800407202 */ /* 0x008fe20000000f00 */
[----:B------:R-:W-:Y:S01]  /*48b0*/  IMAD.MOV.U32 R31, RZ, RZ, R53 ;  /* 0x000000ffff1f7224 */ /* 0x000fe200078e0035 */
[----:B-1----:R-:W-:Y:S01]  /*48c0*/  MOV R70, R34 ;  /* 0x0000002200467202 */ /* 0x002fe20000000f00 */
        /* <DEDUP_REMOVED lines=10> */
[----:B--2---:R-:W-:Y:S01]  /*4970*/  IMAD.MOV.U32 R66, RZ, RZ, R38 ;  /* 0x000000ffff427224 */ /* 0x004fe200078e0026 */
[----:B-----5:R-:W-:Y:S01]  /*4980*/  LEA R0, R3, R0, 0x18 ;  /* 0x0000000003007211 */ /* 0x020fe200078ec0ff */
        /* <DEDUP_REMOVED lines=68> */
.L_x_975:
[----:B------:R-:W-:Y:S05]  /*4dd0*/  BSYNC.RECONVERGENT B1 ;  /* 0x0000000000017941 */ /* 0x000fea0003800200 */
.L_x_974:
        /* <DEDUP_REMOVED lines=91> */
.L_x_977:
[----:B------:R-:W-:Y:S05]  /*5390*/  BSYNC.RECONVERGENT B1 ;  /* 0x0000000000017941 */ /* 0x000fea0003800200 */
.L_x_976:
        /* <DEDUP_REMOVED lines=88> */
.L_x_979:
[----:B------:R-:W-:Y:S05]  /*5920*/  BSYNC.RECONVERGENT B1 ;  /* 0x0000000000017941 */ /* 0x000fea0003800200 */
.L_x_978:
        /* <DEDUP_REMOVED lines=91> */
.L_x_981:
[----:B------:R-:W-:Y:S05]  /*5ee0*/  BSYNC.RECONVERGENT B1 ;  /* 0x0000000000017941 */ /* 0x000fea0003800200 */
.L_x_980:
        /* <DEDUP_REMOVED lines=88> */
.L_x_983:
[----:B------:R-:W-:Y:S05]  /*6470*/  BSYNC.RECONVERGENT B1 ;  /* 0x0000000000017941 */ /* 0x000fea0003800200 */
.L_x_982:
        /* <DEDUP_REMOVED lines=71> */
.L_x_958:
[----:B------:R-:W0:Y:S01]  /*68f0*/  S2R R53, SR_TID.X ;  /* 0x0000000000357919 */ /* 0x000e220000002100 */
        /* <DEDUP_REMOVED lines=117> */
.L_x_985:
[----:B------:R-:W-:Y:S05]  /*7050*/  BSYNC.RECONVERGENT B1 ;  /* 0x0000000000017941 */ /* 0x000fea0003800200 */
.L_x_984:
[----:B0-----:R-:W-:Y:S01]  /*7060*/  SHFL.DOWN PT, R26, R50, 0x2, R31 ;  /* 0x08400000321a7989 */ /* 0x001fe200000e001f */
[----:B------:R-:W-:Y:S01]  /*7070*/  VIADD R4, R0, 0x2 ;  /* 0x0000000200047836 */ /* 0x000fe20000000000 */
        /* <DEDUP_REMOVED lines=109> */
.L_x_987:
[----:B------:R-:W-:Y:S05]  /*7750*/  BSYNC.RECONVERGENT B1 ;  /* 0x0000000000017941 */ /* 0x000fea0003800200 */
.L_x_986:
[----:B------:R-:W-:Y:S01]  /*7760*/  SHFL.DOWN PT, R32, R4, 0x4, R31 ;  /* 0x0880000004207989 */ /* 0x000fe200000e001f */
[----:B------:R-:W-:Y:S01]  /*7770*/  VIADD R2, R0, 0x4 ;  /* 0x0000000400027836 */ /* 0x000fe20000000000 */
[----:B------:R-:W-:Y:S01]  /*7780*/  BSSY.RECONVERGENT B1, `(.L_x_988) ;  /* 0x000006d000017945 */ /* 0x000fe20003800200 */
[----:B0-----:R-:W-:Y:S01]  /*7790*/  IMAD.MOV.U32 R68, RZ, RZ, R60 ;  /* 0x000000ffff447224 */ /* 0x001fe200078e003c */
        /* <DEDUP_REMOVED lines=107> */
.L_x_989:
[----:B------:R-:W-:Y:S05]  /*7e50*/  BSYNC.RECONVERGENT B1 ;  /* 0x0000000000017941 */ /* 0x000fea0003800200 */
.L_x_988:
        /* <DEDUP_REMOVED lines=111> */
.L_x_991:
[----:B------:R-:W-:Y:S05]  /*8550*/  BSYNC.RECONVERGENT B1 ;  /* 0x0000000000017941 */ /* 0x000fea0003800200 */
.L_x_990:
        /* <DEDUP_REMOVED lines=112> */
.L_x_993:
[----:B------:R-:W-:Y:S05]  /*8c60*/  BSYNC.RECONVERGENT B1 ;  /* 0x0000000000017941 */ /* 0x000fea0003800200 */
.L_x_992:
        /* <DEDUP_REMOVED lines=21> */
.L_x_995:
[----:B------:R-:W-:Y:S05]  /*8dc0*/  BSYNC.RECONVERGENT B1 ;  /* 0x0000000000017941 */ /* 0x000fea0003800200 */
.L_x_994:
[----:B------:R-:W-:Y:S01]  /*8dd0*/  BAR.SYNC.DEFER_BLOCKING 0x0 ;  /* 0x0000000000007b1d */ /* 0x000fe20000010000 */
[----:B------:R-:W-:-:S13]  /*8de0*/  ISETP.NE.AND P1, PT, R53, RZ, PT ;  /* 0x000000ff3500720c */ /* 0x000fda0003f25270 */
[----:B------:R-:W-:Y:S05]  /*8df0*/  @P1 BRA `(.L_x_971) ;  /* 0x000000a400341947 */ /* 0x000fea0003800000 */
[----:B------:R-:W-:Y:S01]  /*8e00*/  UISETP.GE.AND UP0, UPT, UR4, 0x21, UPT ;  /* 0x000000210400788c */ /* 0x000fe2000bf06270 */
[----:B------:R-:W-:Y:S01]  /*8e10*/  MOV R0, R28 ;  /* 0x0000001c00007202 */ /* 0x000fe20000000f00 */
        /* <DEDUP_REMOVED lines=67> */
[----:B0-----:R-:W-:Y:S01]  /*9250*/  IMAD.MOV.U32 R52, RZ, RZ, R4 ;  /* 0x000000ffff347224 */ /* 0x001fe200078e0004 */
[----:B------:R-:W-:Y:S01]  /*9260*/  MOV R50, R6 ;  /* 0x0000000600327202 */ /* 0x000fe20000000f00 */
[----:B------:R-:W-:-:S02]  /*9270*/  IMAD.MOV.U32 R53, RZ, RZ, R5 ;  /* 0x000000ffff357224 */ /* 0x000fc400078e0005 */
[----:B------:R-:W-:Y:S02]  /*9280*/  IMAD.MOV.U32 R51, RZ, RZ, R7 ;  /* 0x000000ffff337224 */ /* 0x000fe400078e0007 */
[----:B-1----:R-:W-:Y:S01]  /*9290*/  IMAD.MOV.U32 R69, RZ, RZ, R70 ;  /* 0x000000ffff457224 */ /* 0x002fe200078e0046 */
[----:B------:R-:W-:Y:S06]  /*92a0*/  @!P0 BRA `(.L_x_997) ;  /* 0x0000000000748947 */ /* 0x000fec0003800000 */
        /* <DEDUP_REMOVED lines=29> */
.L_x_997:
[----:B------:R-:W-:Y:S05]  /*9480*/  BSYNC.RECONVERGENT B1 ;  /* 0x0000000000017941 */ /* 0x000fea0003800200 */
.L_x_996:
[----:B------:R-:W-:Y:S01]  /*9490*/  UISETP.GE.AND UP0, UPT, UR4, 0x41, UPT ;  /* 0x000000410400788c */ /* 0x000fe2000bf06270 */
[----:B--2---:R-:W-:Y:S01]  /*94a0*/  IMAD.MOV.U32 R70, RZ, RZ, R0 ;  /* 0x000000ffff467224 */ /* 0x004fe200078e0000 */
[----:B-1----:R-:W-:Y:S01]  /*94b0*/  MOV R24, R52 ;  /* 0x0000003400187202 */ /* 0x002fe20000000f00 */
[----:B------:R-:W-:Y:S01]  /*94c0*/  IMAD.MOV.U32 R73, RZ, RZ, R69 ;  /* 0x000000ffff497224 */ /* 0x000fe200078e0045 */
[----:B---3--:R-:W-:Y:S01]  /*94d0*/  MOV R62, R34 ;  /* 0x00000022003e7202 */ /* 0x008fe20000000f00 */
        /* <DEDUP_REMOVED lines=112> */
.L_x_999:
[----:B------:R-:W-:Y:S05]  /*9be0*/  BSYNC.RECONVERGENT B1 ;  /* 0x0000000000017941 */ /* 0x000fea0003800200 */
.L_x_998:
        /* <DEDUP_REMOVED lines=121> */
.L_x_1001:
[----:B------:R-:W-:Y:S05]  /*a380*/  BSYNC.RECONVERGENT B1 ;  /* 0x0000000000017941 */ /* 0x000fea0003800200 */
.L_x_1000:
        /* <DEDUP_REMOVED lines=117> */
.L_x_1003:
[----:B------:R-:W-:Y:S05]  /*aae0*/  BSYNC.RECONVERGENT B1 ;  /* 0x0000000000017941 */ /* 0x000fea0003800200 */
.L_x_1002:
        /* <DEDUP_REMOVED lines=121> */
.L_x_1005:
[----:B------:R-:W-:Y:S05]  /*b280*/  BSYNC.RECONVERGENT B1 ;  /* 0x0000000000017941 */ /* 0x000fea0003800200 */
.L_x_1004:
        /* <DEDUP_REMOVED lines=117> */
.L_x_1007:
[----:B------:R-:W-:Y:S05]  /*b9e0*/  BSYNC.RECONVERGENT B1 ;  /* 0x0000000000017941 */ /* 0x000fea0003800200 */
.L_x_1006:
        /* <DEDUP_REMOVED lines=60> */
[----:B------:R-:W-:Y:S02]  /*bdb0*/  IMAD.MOV.U32 R2, RZ, RZ, R6 ;  /* 0x000000ffff027224 */ /* 0x000fe400078e0006 */
[----:B------:R2:W3:Y:S01]  /*bdc0*/  LDS.128 R8, [R55+0x2e0] ;  /* 0x0002e00037087984 */ /* 0x0004e20000000c00 */
[----:B------:R-:W-:-:S03]  /*bdd0*/  IMAD.MOV.U32 R3, RZ, RZ, R7 ;  /* 0x000000ffff037224 */ /* 0x000fc600078e0007 */
[----:B------:R2:W4:Y:S04]  /*bde0*/  LDS.128 R12, [R55+0x2f0] ;  /* 0x0002f000370c7984 */ /* 0x0005280000000c00 */
[----:B------:R2:W1:Y:S04]  /*bdf0*/  LDS.128 R16, [R55+0x300] ;  /* 0x0003000037107984 */ /* 0x0004680000000c00 */
        /* <DEDUP_REMOVED lines=36> */
.L_x_941:
[----:B------:R-:W0:Y:S01]  /*c040*/  S2R R0, SR_TID.X ;  /* 0x0000000000007919 */ /* 0x000e220000002100 */
[----:B------:R-:W1:Y:S01]  /*c050*/  LDC.64 R2, c[0x0][0x380] ;  /* 0x0000e000ff027b82 */ /* 0x000e620000000a00 */
[----:B------:R-:W2:Y:S01]  /*c060*/  LDCU.64 UR4, c[0x0][0x388] ;  /* 0x00007100ff0477ac */ /* 0x000ea20008000a00 */
[----:B0-----:R-:W-:-:S04]  /*c070*/  IADD3 R5, P0, PT, R29, R0, RZ ;  /* 0x000000001d057210 */ /* 0x001fc80007f1e0ff */
[----:B------:R-:W-:Y:S01]  /*c080*/  LEA.HI.X.SX32 R4, R29, RZ, 0x1, P0 ;  /* 0x000000ff1d047211 */ /* 0x000fe200000f0eff */
        /* <DEDUP_REMOVED lines=15> */
[----:B------:R-:W-:-:S02]  /*c180*/  ISETP.LE.AND P0, PT, R54, UR6, PT ;  /* 0x0000000636007c0c */ /* 0x000fc4000bf03270 */
[----:B--2---:R-:W-:-:S04]  /*c190*/  IADD3 R28, P1, PT, R5, UR4, RZ ;  /* 0x00000004051c7c10 */ /* 0x004fc8000ff3e0ff */
[----:B------:R-:W-:-:S07]  /*c1a0*/  IADD3.X R4, PT, PT, R4, UR5, RZ, P1, !PT ;  /* 0x0000000504047c10 */ /* 0x000fce0008ffe4ff */
[----:B0-----:R-:W-:Y:S05]  /*c1b0*/  @P0 BRA `(.L_x_1008) ;  /* 0x0000002400cc0947 */ /* 0x001fea0003800000 */
        /* <DEDUP_REMOVED lines=9> */
[----:B------:R-:W-:Y:S01]  /*c250*/  IMAD.U32 R3, RZ, RZ, UR7 ;  /* 0x00000007ff037e24 */ /* 0x000fe2000f8e00ff */
[----:B------:R-:W-:Y:S06]  /*c260*/  @P0 BRA `(.L_x_1010) ;  /* 0x0000000000440947 */ /* 0x000fec0003800000 */
[----:B------:R-:W0:Y:S01]  /*c270*/  S2R R31, SR_LANEID ;  /* 0x00000000001f7919 */ /* 0x000e220000000000 */
[----:B------:R-:W-:Y:S02]  /*c280*/  VOTEU.ANY UR4, UPT, PT ;  /* 0x0000000000047886 */ /* 0x000fe400038e0100 */
[----:B------:R-:W0:Y:S08]  /*c290*/  FLO.U32 R30, UR4 ;  /* 0x00000004001e7d00 */ /* 0x000e3000080e0000 */
[----:B------:R-:W1:Y:S01]  /*c2a0*/  POPC R5, UR4 ;  /* 0x0000000400057d09 */ /* 0x000e620008000000 */
[----:B0-----:R-:W-:Y:S01]  /*c2b0*/  ISETP.EQ.U32.AND P0, PT, R30, R31, PT ;  /* 0x0000001f1e00720c */ /* 0x001fe20003f02070 */
[----:B-1----:R-:W-:-:S12]  /*c2c0*/  IMAD.SHL.U32 R31, R5, 0x100, RZ ;  /* 0x00000100051f7824 */ /* 0x002fd800078e00ff */
[----:B------:R-:W2:Y:S01]  /*c2d0*/  @P0 ATOMG.E.ADD.STRONG.GPU PT, R31, desc[UR10][R2.64], R31 ;  /* 0x8000001f021f09a8 */ /* 0x000ea200081ef10a */
[----:B------:R-:W0:Y:S01]  /*c2e0*/  S2UR UR5, SR_CgaCtaId ;  /* 0x00000000000579c3 */ /* 0x000e220000008800 */
[----:B------:R-:W1:Y:S02]  /*c2f0*/  S2R R32, SR_LTMASK ;  /* 0x0000000000207919 */ /* 0x000e640000003900 */
[----:B-1----:R-:W-:Y:S01]  /*c300*/  LOP3.LUT R32, R32, UR4, RZ, 0xc0, !PT ;  /* 0x0000000420207c12 */ /* 0x002fe2000f8ec0ff */
[----:B------:R-:W-:Y:S02]  /*c310*/  UMOV UR4, 0x400 ;  /* 0x0000040000047882 */ /* 0x000fe40000000000 */
[----:B0-----:R-:W-:-:S03]  /*c320*/  ULEA UR4, UR5, UR4, 0x18 ;  /* 0x0000000405047291 */ /* 0x001fc6000f8ec0ff */
[----:B------:R-:W0:Y:S01]  /*c330*/  POPC R32, R32 ;  /* 0x0000002000207309 */ /* 0x000e220000000000 */
[----:B--2---:R-:W0:Y:S02]  /*c340*/  SHFL.IDX PT, R5, R31, R30, 0x1f ;  /* 0x00001f1e1f057589 */ /* 0x004e2400000e0000 */
[----:B0-----:R-:W-:-:S05]  /*c350*/  LEA R5, R32, R5, 0x8 ;  /* 0x0000000520057211 */ /* 0x001fca00078e40ff */
[----:B------:R-:W-:-:S05]  /*c360*/  VIADD R5, R5, UR6 ;  /* 0x0000000605057c36 */ /* 0x000fca0008000000 */
[----:B------:R0:W-:Y:S02]  /*c370*/  STS [UR4+0x3b0], R5 ;  /* 0x0003b005ff007988 */ /* 0x0001e40008000804 */
.L_x_1010:
[----:B------:R-:W-:Y:S05]  /*c380*/  BSYNC.RECONVERGENT B1 ;  /* 0x0000000000017941 */ /* 0x000fea0003800200 */
.L_x_1009:
[----:B------:R-:W1:Y:S08]  /*c390*/  S2UR UR5, SR_CgaCtaId ;  /* 0x00000000000579c3 */ /* 0x000e700000008800 */
[----:B------:R-:W-:Y:S06]  /*c3a0*/  BAR.SYNC.DEFER_BLOCKING 0x0 ;  /* 0x0000000000007b1d */ /* 0x000fec0000010000 */
[----:B------:R-:W-:-:S02]  /*c3b0*/  UMOV UR4, 0x400 ;  /* 0x0000040000047882 */ /* 0x000fc40000000000 */
[----:B-1----:R-:W-:-:S06]  /*c3c0*/  ULEA UR4, UR5, UR4, 0x18 ;  /* 0x0000000405047291 */ /* 0x002fcc000f8ec0ff */
[----:B------:R-:W-:-:S05]  /*c3d0*/  IMAD.U32 R58, RZ, RZ, UR4 ;  /* 0x00000004ff3a7e24 */ /* 0x000fca000f8e00ff */
[----:B------:R-:W0:Y:S02]  /*c3e0*/  LDS R31, [R58+0x3b0] ;  /* 0x0003b0003a1f7984 */ /* 0x000e240000000800 */
[----:B0-----:R-:W-:-:S05]  /*c3f0*/  VIADD R5, R31, 0x100 ;  /* 0x000001001f057836 */ /* 0x001fca0000000000 */
[----:B------:R-:W-:-:S13]  /*c400*/  ISETP.GT.AND P0, PT, R5, R54, PT ;  /* 0x000000360500720c */ /* 0x000fda0003f04270 */
[----:B------:R-:W-:Y:S05]  /*c410*/  @P0 BRA `(.L_x_1011) ;  /* 0x0000000800340947 */ /* 0x000fea0003800000 */
        /* <DEDUP_REMOVED lines=10> */
[----:B------:R-:W0:Y:S01]  /*c4c0*/  LDCU UR7, c[0x0][0x398] ;  /* 0x00007300ff0777ac */ /* 0x000e220008000800 */
[----:B------:R-:W-:-:S02]  /*c4d0*/  IMAD.MOV.U32 R35, RZ, RZ, R25 ;  /* 0x000000ffff237224 */ /* 0x000fc400078e0019 */
[----:B------:R-:W-:Y:S01]  /*c4e0*/  IMAD.MOV.U32 R36, RZ, RZ, R22 ;  /* 0x000000ffff247224 */ /* 0x000fe200078e0016 */
[----:B------:R-:W1:Y:S01]  /*c4f0*/  LDCU.64 UR8, c[0x0][0x388] ;  /* 0x00007100ff0877ac */ /* 0x000e620008000a00 */
        /* <DEDUP_REMOVED lines=13> */
[----:B01----:R-:W-:-:S07]  /*c5d0*/  IMAD.MOV.U32 R53, RZ, RZ, R7 ;  /* 0x000000ffff357224 */ /* 0x003fce00078e0007 */
.L_x_1016:
[----:B------:R-:W0:Y:S01]  /*c5e0*/  LDC.64 R54, c[0x0][0x380] ;  /* 0x0000e000ff367b82 */ /* 0x000e220000000a00 */
[----:B------:R-:W-:Y:S02]  /*c5f0*/  IADD3 R57, P0, PT, R0, R31, RZ ;  /* 0x0000001f00397210 */ /* 0x000fe40007f1e0ff */
[----:B------:R-:W-:-:S05]  /*c600*/  SHF.R.S32.HI R30, RZ, 0x1f, R31 ;  /* 0x0000001fff1e7819 */ /* 0x000fca000001141f */
[----:B------:R-:W-:Y:S02]  /*c610*/  IMAD.X R56, RZ, RZ, R30, P0 ;  /* 0x000000ffff387224 */ /* 0x000fe400000e061e */
[----:B0-----:R-:W-:-:S04]  /*c620*/  IMAD.WIDE.U32 R54, R57, 0x60, R54 ;  /* 0x0000006039367825 */ /* 0x001fc800078e0036 */
[----:B------:R-:W-:-:S05]  /*c630*/  IMAD R57, R56, 0x60, RZ ;  /* 0x0000006038397824 */ /* 0x000fca00078e02ff */
[----:B------:R-:W-:-:S05]  /*c640*/  IADD3 R55, PT, PT, R55, R57, RZ ;  /* 0x0000003937377210 */ /* 0x000fca0007ffe0ff */
[----:B------:R-:W2:Y:S01]  /*c650*/  LDG.E.64 R56, desc[UR10][R54.64+0x58] ;  /* 0x0000580a36387981 */ /* 0x000ea2000c1e1b00 */
[----:B------:R-:W-:Y:S01]  /*c660*/  BSSY.RECONVERGENT B2, `(.L_x_1012) ;  /* 0x0000031000027945 */ /* 0x000fe20003800200 */
        /* <DEDUP_REMOVED lines=14> */
[----:B------:R-:W-:Y:S01]  /*c750*/  IADD3 R28, P1, P2, R31, UR8, R0 ;  /* 0x000000081f1c7c10 */ /* 0x000fe2000fa3e000 */
[----:B------:R-:W-:-:S02]  /*c760*/  IMAD.MOV.U32 R6, RZ, RZ, R56 ;  /* 0x000000ffff067224 */ /* 0x000fc400078e0038 */
[----:B------:R-:W-:Y:S01]  /*c770*/  IMAD.MOV.U32 R7, RZ, RZ, R57 ;  /* 0x000000ffff077224 */ /* 0x000fe200078e0039 */
        /* <DEDUP_REMOVED lines=31> */
.L_x_1013:
[----:B------:R-:W-:Y:S05]  /*c970*/  BSYNC.RECONVERGENT B2 ;  /* 0x0000000000027941 */ /* 0x000fea0003800200 */
.L_x_1012:
[----:B------:R-:W-:Y:S01]  /*c980*/  BAR.SYNC.DEFER_BLOCKING 0x0 ;  /* 0x0000000000007b1d */ /* 0x000fe20000010000 */
[----:B------:R-:W-:-:S05]  /*c990*/  ISETP.NE.AND P0, PT, R0, RZ, PT ;  /* 0x000000ff0000720c */ /* 0x000fca0003f05270 */
[----:B------:R-:W-:Y:S08]  /*c9a0*/  BSSY.RECONVERGENT B2, `(.L_x_1014) ;  /* 0x0000014000027945 */ /* 0x000ff00003800200 */
[----:B------:R-:W-:Y:S05]  /*c9b0*/  @P0 BRA `(.L_x_1015) ;  /* 0x0000000000480947 */ /* 0x000fea0003800000 */
        /* <DEDUP_REMOVED lines=12> */
[----:B------:R-:W0:Y:S03]  /*ca80*/  POPC R32, R32 ;  /* 0x0000002000207309 */ /* 0x000e260000000000 */
[----:B------:R-:W-:Y:S01]  /*ca90*/  IMAD.U32 R58, RZ, RZ, UR4 ;  /* 0x00000004ff3a7e24 */ /* 0x000fe2000f8e00ff */
[----:B--2---:R-:W0:Y:S02]  /*caa0*/  SHFL.IDX PT, R5, R31, R30, 0x1f ;  /* 0x00001f1e1f057589 */ /* 0x004e2400000e0000 */
[----:B0-----:R-:W-:-:S05]  /*cab0*/  IMAD R5, R32, 0x100, R5 ;  /* 0x0000010020057824 */ /* 0x001fca00078e0205 */
[----:B------:R-:W-:-:S05]  /*cac0*/  IADD3 R5, PT, PT, R5, UR6, RZ ;  /* 0x0000000605057c10 */ /* 0x000fca000fffe0ff */
[----:B------:R0:W-:Y:S02]  /*cad0*/  STS [R58+0x3b0], R5 ;  /* 0x0003b0053a007388 */ /* 0x0001e40000000800 */
.L_x_1015:
[----:B------:R-:W-:Y:S05]  /*cae0*/  BSYNC.RECONVERGENT B2 ;  /* 0x0000000000027941 */ /* 0x000fea0003800200 */
.L_x_1014:
[----:B------:R-:W-:Y:S01]  /*caf0*/  BAR.SYNC.DEFER_BLOCKING 0x0 ;  /* 0x0000000000007b1d */ /* 0x000fe20000010000 */
[----:B------:R-:W-:Y:S01]  /*cb00*/  IMAD.U32 R54, RZ, RZ, UR7 ;  /* 0x00000007ff367e24 */ /* 0x000fe2000f8e00ff */
[----:B-----5:R-:W-:Y:S01]  /*cb10*/  MOV R32, R26 ;  /* 0x0000001a00207202 */ /* 0x020fe20000000f00 */
        /* <DEDUP_REMOVED lines=14> */
[----:B------:R-:W0:Y:S01]  /*cc00*/  LDS R31, [R58+0x3b0] ;  /* 0x0003b0003a1f7984 */ /* 0x000e220000000800 */
        /* <DEDUP_REMOVED lines=10> */
[----:B0-----:R-:W-:-:S05]  /*ccb0*/  VIADD R30, R31, 0x100 ;  /* 0x000001001f1e7836 */ /* 0x001fca0000000000 */
[----:B------:R-:W-:-:S13]  /*ccc0*/  ISETP.GT.AND P0, PT, R30, R54, PT ;  /* 0x000000361e00720c */ /* 0x000fda0003f04270 */
[----:B------:R-:W-:Y:S05]  /*ccd0*/  @!P0 BRA `(.L_x_1016) ;  /* 0xfffffff800408947 */ /* 0x000fea000383ffff */
[----:B------:R-:W-:Y:S05]  /*cce0*/  BSYNC.RECONVERGENT B1 ;  /* 0x0000000000017941 */ /* 0x000fea0003800200 */
.L_x_1011:
[----:B------:R-:W-:Y:S01]  /*ccf0*/  ISETP.GE.AND P0, PT, R31, R54, PT ;  /* 0x000000361f00720c */ /* 0x000fe20003f06270 */
[----:B------:R-:W0:Y:S01]  /*cd00*/  LDCU.64 UR4, c[0x0][0x388] ;  /* 0x00007100ff0477ac */ /* 0x000e220008000a00 */
[----:B------:R-:W-:Y:S01]  /*cd10*/  BSSY.RECONVERGENT B1, `(.L_x_1008) ;  /* 0x00001bd000017945 */ /* 0x000fe20003800200 */
[----:B------:R-:W1:Y:S10]  /*cd20*/  LDCU.64 UR8, c[0x0][0x388] ;  /* 0x00007100ff0877ac */ /* 0x000e740008000a00 */
[----:B------:R-:W-:Y:S05]  /*cd30*/  @P0 BRA `(.L_x_1017) ;  /* 0x0000001800e80947 */ /* 0x000fea0003800000 */
[----:B------:R-:W-:-:S05]  /*cd40*/  IMAD.IADD R5, R54, 0x1, -R31 ;  /* 0x0000000136057824 */ /* 0x000fca00078e0a1f */
[----:B------:R-:W-:-:S13]  /*cd50*/  ISETP.GE.AND P0, PT, R0, R5, PT ;  /* 0x000000050000720c */ /* 0x000fda0003f06270 */
[----:B------:R-:W-:Y:S05]  /*cd60*/  @P0 BRA `(.L_x_1017) ;  /* 0x0000001800dc0947 */ /* 0x000fea0003800000 */
        /* <DEDUP_REMOVED lines=8> */
[----:B------:R-:W-:-:S04]  /*cdf0*/  LOP3.LUT R2, R2, 0x3, RZ, 0xc0, !PT ;  /* 0x0000000302027812 */ /* 0x000fc800078ec0ff */
[----:B------:R-:W-:-:S07]  /*ce00*/  IADD3 R30, PT, PT, -R2, RZ, RZ ;  /* 0x000000ff021e7210 */ /* 0x000fce0007ffe1ff */
.L_x_1022:
[----:B------:R-:W2:Y:S02]  /*ce10*/  LDC.64 R48, c[0x0][0x380] ;  /* 0x0000e000ff307b82 */ /* 0x000ea40000000a00 */
[----:B--2---:R-:W-:-:S05]  /*ce20*/  IMAD.WIDE R48, R55, 0x60, R48 ;  /* 0x0000006037307825 */ /* 0x004fca00078e0230 */
        /* <DEDUP_REMOVED lines=43> */
[----:B------:R-:W-:Y:S01]  /*d0e0*/  LEA.HI.X.SX32 R4, R55, UR5, 0x1, P2 ;  /* 0x0000000537047c11 */ /* 0x000fe200090f0eff */
[----:B------:R-:W-:Y:S02]  /*d0f0*/  IMAD.MOV.U32 R48, RZ, RZ, R29 ;  /* 0x000000ffff307224 */ /* 0x000fe400078e001d */
[----:B------:R-:W-:Y:S02]  /*d100*/  IMAD.MOV.U32 R28, RZ, RZ, R49 ;  /* 0x000000ffff1c7224 */ /* 0x000fe400078e0031 */
[----:B------:R-:W-:Y:S02]  /*d110*/  IMAD.MOV.U32 R6, RZ, RZ, R52 ;  /* 0x000000ffff067224 */ /* 0x000fe400078e0034 */
[----:B------:R-:W-:Y:S01]  /*d120*/  IMAD.MOV.U32 R7, RZ, RZ, R53 ;  /* 0x000000ffff077224 */ /* 0x000fe200078e0035 */
[----:B--2---:R-:W-:Y:S01]  /*d130*/  MOV R29, R103 ;  /* 0x00000067001d7202 */ /* 0x004fe20000000f00 */
[----:B---3--:R-:W-:-:S02]  /*d140*/  IMAD.MOV.U32 R26, RZ, RZ, R2 ;  /* 0x000000ffff1a7224 */ /* 0x008fc400078e0002 */
[----:B------:R-:W-:Y:S02]  /*d150*/  IMAD.MOV.U32 R27, RZ, RZ, R3 ;  /* 0x000000ffff1b7224 */ /* 0x000fe400078e0003 */
[----:B----4-:R-:W-:Y:S02]  /*d160*/  IMAD.MOV.U32 R24, RZ, RZ, R32 ;  /* 0x000000ffff187224 */ /* 0x010fe400078e0020 */
[----:B------:R-:W-:Y:S02]  /*d170*/  IMAD.MOV.U32 R25, RZ, RZ, R33 ;  /* 0x000000ffff197224 */ /* 0x000fe400078e0021 */
[----:B-----5:R-:W-:Y:S01]  /*d180*/  IMAD.MOV.U32 R22, RZ, RZ, R34 ;  /* 0x000000ffff167224 */ /* 0x020fe200078e0022 */
        /* <DEDUP_REMOVED lines=45> */
.L_x_1021:
[----:B01----:R-:W-:Y:S05]  /*d460*/  BSYNC.RECONVERGENT B3 ;  /* 0x0000000000037941 */ /* 0x003fea0003800200 */
.L_x_1020:
[----:B------:R-:W-:Y:S02]  /*d470*/  VIADD R0, R0, 0x100 ;  /* 0x0000010000007836 */ /* 0x000fe40000000000 */
[----:B------:R-:W-:Y:S01]  /*d480*/  VIADD R55, R55, 0x100 ;  /* 0x0000010037377836 */ /* 0x000fe20000000000 */
[----:B------:R-:W-:Y:S06]  /*d490*/  @P1 BRA `(.L_x_1022) ;  /* 0xfffffff8005c1947 */ /* 0x000fec000383ffff */
.L_x_1019:
[----:B01----:R-:W-:Y:S05]  /*d4a0*/  BSYNC.RECONVERGENT B2 ;  /* 0x0000000000027941 */ /* 0x003fea0003800200 */
.L_x_1018:
[----:B------:R-:W0:Y:S01]  /*d4b0*/  S2R R2, SR_TID.X ;  /* 0x0000000000027919 */ /* 0x000e220000002100 */
[----:B------:R-:W1:Y:S01]  /*d4c0*/  LDCU UR6, c[0x0][0x398] ;  /* 0x00007300ff0677ac */ /* 0x000e620008000800 */
[----:B0-----:R-:W-:-:S04]  /*d4d0*/  LOP3.LUT R2, RZ, R2, RZ, 0x33, !PT ;  /* 0x00000002ff027212 */ /* 0x001fc800078e33ff */
[----:B-1----:R-:W-:-:S04]  /*d4e0*/  IADD3 R2, PT, PT, -R31, UR6, R2 ;  /* 0x000000061f027c10 */ /* 0x002fc8000fffe102 */
[----:B------:R-:W-:-:S13]  /*d4f0*/  ISETP.GE.U32.AND P0, PT, R2, 0x300, PT ;  /* 0x000003000200780c */ /* 0x000fda0003f06070 */
[----:B------:R-:W-:Y:S05]  /*d500*/  @!P0 BRA `(.L_x_1017) ;  /* 0x0000001000f48947 */ /* 0x000fea0003800000 */
[----:B------:R-:W-:-:S04]  /*d510*/  IMAD.IADD R30, R0, 0x1, R31 ;  /* 0x00000001001e7824 */ /* 0x000fc800078e021f */
[C---:B------:R-:W-:Y:S01]  /*d520*/  VIADD R57, R30.reuse, 0x200 ;  /* 0x000002001e397836 */ /* 0x040fe20000000000 */
[C---:B------:R-:W-:Y:S01]  /*d530*/  IADD3 R58, PT, PT, R30.reuse, 0x100, RZ ;  /* 0x000001001e3a7810 */ /* 0x040fe20007ffe0ff */
[----:B------:R-:W-:-:S07]  /*d540*/  VIADD R56, R30, 0x300 ;  /* 0x000003001e387836 */ /* 0x000fce0000000000 */
.L_x_1031:
[----:B------:R-:W0:Y:S02]  /*d550*/  LDC.64 R2, c[0x0][0x380] ;  /* 0x0000e000ff027b82 */ /* 0x000e240000000a00 */
[----:B0-----:R-:W-:-:S05]  /*d560*/  IMAD.WIDE R2, R30, 0x60, R2 ;  /* 0x000000601e027825 */ /* 0x001fca00078e0202 */
        /* <DEDUP_REMOVED lines=75> */
.L_x_1024:
[----:B------:R-:W-:Y:S05]  /*da20*/  BSYNC.RECONVERGENT B2 ;  /* 0x0000000000027941 */ /* 0x000fea0003800200 */
.L_x_1023:
        /* <DEDUP_REMOVED lines=75> */
.L_x_1026:
[----:B------:R-:W-:Y:S05]  /*dee0*/  BSYNC.RECONVERGENT B2 ;  /* 0x0000000000027941 */ /* 0x000fea0003800200 */
.L_x_1025:
        /* <DEDUP_REMOVED lines=75> */
.L_x_1028:
[----:B------:R-:W-:Y:S05]  /*e3a0*/  BSYNC.RECONVERGENT B2 ;  /* 0x0000000000027941 */ /* 0x000fea0003800200 */
.L_x_1027:
        /* <DEDUP_REMOVED lines=75> */
.L_x_1030:
[----:B------:R-:W-:Y:S05]  /*e860*/  BSYNC.RECONVERGENT B2 ;  /* 0x0000000000027941 */ /* 0x000fea0003800200 */
.L_x_1029:
[----:B------:R-:W-:Y:S01]  /*e870*/  VIADD R0, R0, 0x400 ;  /* 0x0000040000007836 */ /* 0x000fe20000000000 */
[----:B------:R-:W-:Y:S01]  /*e880*/  IADD3 R56, PT, PT, R56, 0x400, RZ ;  /* 0x0000040038387810 */ /* 0x000fe20007ffe0ff */
[----:B------:R-:W-:Y:S02]  /*e890*/  VIADD R58, R58, 0x400 ;  /* 0x000004003a3a7836 */ /* 0x000fe40000000000 */
[----:B------:R-:W-:Y:S01]  /*e8a0*/  VIADD R57, R57, 0x400 ;  /* 0x0000040039397836 */ /* 0x000fe20000000000 */
[----:B------:R-:W-:Y:S01]  /*e8b0*/  ISETP.GE.AND P0, PT, R0, R5, PT ;  /* 0x000000050000720c */ /* 0x000fe20003f06270 */
[----:B------:R-:W-:-:S12]  /*e8c0*/  VIADD R30, R30, 0x400 ;  /* 0x000004001e1e7836 */ /* 0x000fd80000000000 */
[----:B------:R-:W-:Y:S05]  /*e8d0*/  @!P0 BRA `(.L_x_1031) ;  /* 0xffffffec001c8947 */ /* 0x000fea000383ffff */
.L_x_1017:
[----:B01----:R-:W-:Y:S05]  /*e8e0*/  BSYNC.RECONVERGENT B1 ;  /* 0x0000000000017941 */ /* 0x003fea0003800200 */
.L_x_1008:
        /* <DEDUP_REMOVED lines=111> */
.L_x_1033:
[----:B------:R-:W-:Y:S05]  /*efe0*/  BSYNC.RECONVERGENT B1 ;  /* 0x0000000000017941 */ /* 0x000fea0003800200 */
.L_x_1032:
        /* <DEDUP_REMOVED lines=110> */
.L_x_1035:
[----:B------:R-:W-:Y:S05]  /*f6d0*/  BSYNC.RECONVERGENT B1 ;  /* 0x0000000000017941 */ /* 0x000fea0003800200 */
.L_x_1034:
[----:B0-----:R-:W-:Y:S01]  /*f6e0*/  SHFL.DOWN PT, R46, R24, 0x4, 0x1f ;  /* 0x08801f00182e7f89 */ /* 0x001fe200000e0000 */
[----:B------:R-:W-:Y:S01]  /*f6f0*/  BSSY.RECONVERGENT B1, `(.L_x_1036) ;  /* 0x000006d000017945 */ /* 0x000fe20003800200 */
[----:B------:R-:W-:Y:S01]  /*f700*/  MOV R66, R55 ;  /* 0x0000003700427202 */ /* 0x000fe20000000f00 */
[----:B------:R-:W-:Y:S01]  /*f710*/  IMAD.MOV.U32 R65, RZ, RZ, R54 ;  /* 0x000000ffff417224 */ /* 0x000fe200078e0036 */
[----:B------:R-:W0:Y:S01]  /*f720*/  SHFL.DOWN PT, R47, R25, 0x4, 0x1f ;  /* 0x08801f00192f7f89 */ /* 0x000e2200000e0000 */
[----:B------:R-:W-:Y:S01]  /*f730*/  IMAD.MOV.U32 R64, RZ, RZ, R53 ;  /* 0x000000ffff407224 */ /* 0x000fe200078e0035 */
[----:B------:R-:W-:Y:S01]  /*f740*/  MOV R27, R7 ;  /* 0x00000007001b7202 */ /* 0x000fe20000000f00 */
[----:B------:R-:W-:Y:S01]  /*f750*/  IMAD.MOV.U32 R2, RZ, RZ, R4 ;  /* 0x000000ffff027224 */ /* 0x000fe200078e0004 */
[----:B------:R2:W3:Y:S01]  /*f760*/  SHFL.DOWN PT, R49, R4, 0x4, 0x1f ;  /* 0x08801f0004317f89 */ /* 0x0004e200000e0000 */
[----:B------:R-:W-:Y:S01]  /*f770*/  IMAD.MOV.U32 R3, RZ, RZ, R5 ;  /* 0x000000ffff037224 */ /* 0x000fe200078e0005 */
[----:B-1----:R-:W-:Y:S01]  /*f780*/  MOV R33, R13 ;  /* 0x0000000d00217202 */ /* 0x002fe20000000f00 */
[----:B------:R-:W-:Y:S01]  /*f790*/  IMAD.MOV.U32 R26, RZ, RZ, R6 ;  /* 0x000000ffff1a7224 */ /* 0x000fe200078e0006 */
[----:B------:R2:W1:Y:S01]  /*f7a0*/  SHFL.DOWN PT, R48, R5, 0x4, 0x1f ;  /* 0x08801f0005307f89 */ /* 0x00046200000e0000 */
        /* <DEDUP_REMOVED lines=97> */
.L_x_1037:
[----:B------:R-:W-:Y:S05]  /*fdc0*/  BSYNC.RECONVERGENT B1 ;  /* 0x0000000000017941 */ /* 0x000fea0003800200 */
.L_x_1036:
[----:B--2---:R-:W-:Y:S01]  /*fdd0*/  SHFL.DOWN PT, R8, R44, 0x8, 0x1f ;  /* 0x09001f002c087f89 */ /* 0x004fe200000e0000 */
        /* <DEDUP_REMOVED lines=109> */
.L_x_1039:
[----:B------:R-:W-:Y:S05]  /*104b0*/  BSYNC.RECONVERGENT B1 ;  /* 0x0000000000017941 */ /* 0x000fea0003800200 */
.L_x_1038:
        /* <DEDUP_REMOVED lines=112> */
.L_x_1041:
[----:B------:R-:W-:Y:S05]  /*10bc0*/  BSYNC.RECONVERGENT B1 ;  /* 0x0000000000017941 */ /* 0x000fea0003800200 */
.L_x_1040:
[----:B------:R-:W-:Y:S04]  /*10bd0*/  BSSY.RECONVERGENT B1, `(.L_x_1042) ;  /* 0x0000015000017945 */ /* 0x000fe80003800200 */
[----:B------:R-:W-:Y:S05]  /*10be0*/  @P1 BRA `(.L_x_1043) ;  /* 0x00000000004c1947 */ /* 0x000fea0003800000 */
[----:B------:R-:W1:Y:S01]  /*10bf0*/  S2R R5, SR_CgaCtaId ;  /* 0x0000000000057919 */ /* 0x000e620000008800 */
[----:B------:R-:W-:Y:S02]  /*10c00*/  MOV R4, 0x400 ;  /* 0x0000040000047802 */ /* 0x000fe40000000f00 */
[----:B0-----:R-:W-:Y:S02]  /*10c10*/  SHF.R.U32.HI R0, RZ, 0x5, R76 ;  /* 0x00000005ff007819 */ /* 0x001fe4000001164c */
[----:B------:R-:W-:Y:S02]  /*10c20*/  MOV R31, R29 ;  /* 0x0000001d001f7202 */ /* 0x000fe40000000f00 */
        /* <DEDUP_REMOVED lines=15> */
.L_x_1043:
[----:B------:R-:W-:Y:S05]  /*10d20*/  BSYNC.RECONVERGENT B1 ;  /* 0x0000000000017941 */ /* 0x000fea0003800200 */
.L_x_1042:
        /* <DEDUP_REMOVED lines=11> */
[----:B--2---:R-:W-:Y:S01]  /*10de0*/  MOV R46, R22 ;  /* 0x00000016002e7202 */ /* 0x004fe20000000f00 */
        /* <DEDUP_REMOVED lines=65> */
.L_x_1045:
[----:B------:R-:W-:Y:S05]  /*11200*/  BSYNC.RECONVERGENT B1 ;  /* 0x0000000000017941 */ /* 0x000fea0003800200 */
.L_x_1044:
        /* <DEDUP_REMOVED lines=91> */
.L_x_1047:
[----:B------:R-:W-:Y:S05]  /*117c0*/  BSYNC.RECONVERGENT B1 ;  /* 0x0000000000017941 */ /* 0x000fea0003800200 */
.L_x_1046:
        /* <DEDUP_REMOVED lines=91> */
.L_x_1049:
[----:B------:R-:W-:Y:S05]  /*11d80*/  BSYNC.RECONVERGENT B1 ;  /* 0x0000000000017941 */ /* 0x000fea0003800200 */
.L_x_1048:
        /* <DEDUP_REMOVED lines=88> */
.L_x_1051:
[----:B------:R-:W-:Y:S05]  /*12310*/  BSYNC.RECONVERGENT B1 ;  /* 0x0000000000017941 */ /* 0x000fea0003800200 */
.L_x_1050:
        /* <DEDUP_REMOVED lines=91> */
.L_x_1053:
[----:B------:R-:W-:Y:S05]  /*128d0*/  BSYNC.RECONVERGENT B1 ;  /* 0x0000000000017941 */ /* 0x000fea0003800200 */
.L_x_1052:
        /* <DEDUP_REMOVED lines=88> */
.L_x_1055:
[----:B------:R-:W-:Y:S05]  /*12e60*/  BSYNC.RECONVERGENT B1 ;  /* 0x0000000000017941 */ /* 0x000fea0003800200 */
.L_x_1054:
        /* <DEDUP_REMOVED lines=32> */
[----:B------:R1:W2:Y:S04]  /*13070*/  LDS.128 R8, [R0+0x2e0] ;  /* 0x0002e00000087984 */ /* 0x0002a80000000c00 */
[----:B------:R1:W3:Y:S04]  /*13080*/  LDS.128 R12, [R0+0x2f0] ;  /* 0x0002f000000c7984 */ /* 0x0002e80000000c00 */
[----:B------:R1:W4:Y:S04]  /*13090*/  LDS.128 R16, [R0+0x300] ;  /* 0x0003000000107984 */ /* 0x0003280000000c00 */
[----:B------:R1:W1:Y:S04]  /*130a0*/  LDS.128 R20, [R0+0x310] ;  /* 0x0003100000147984 */ /* 0x0002680000000c00 */
[----:B------:R0:W1:Y:S04]  /*130b0*/  LDS.128 R24, [R0+0x320] ;  /* 0x0003200000187984 */ /* 0x0000680000000c00 */
[----:B------:R0:W1:Y:S02]  /*130c0*/  LDS R28, [R0+0x330] ;  /* 0x00033000001c7984 */ /* 0x0000640000000800 */
[----:B0-----:R-:W-:-:S02]  /*130d0*/  IMAD.MOV.U32 R30, RZ, RZ, R6 ;  /* 0x000000ffff1e7224 */ /* 0x001fc400078e0006 */
[----:B------:R-:W-:Y:S01]  /*130e0*/  IMAD.MOV.U32 R29, RZ, RZ, R7 ;  /* 0x000000ffff1d7224 */ /* 0x000fe200078e0007 */
[----:B------:R-:W-:Y:S06]  /*130f0*/  @!P0 BRA `(.L_x_971) ;  /* 0x0000000000748947 */ /* 0x000fec0003800000 */
[CC--:B------:R-:W-:Y:S02]  /*13100*/  ISETP.GE.U32.AND P0, PT, R31.reuse, R6.reuse, PT ;  /* 0x000000061f00720c */ /* 0x0c0fe40003f06070 */
[----:B------:R-:W-:Y:S02]  /*13110*/  ISETP.LT.U32.AND P2, PT, R31, R6, PT ;  /* 0x000000061f00720c */ /* 0x000fe40003f41070 */
[CC--:B------:R-:W-:Y:S02]  /*13120*/  ISETP.GE.AND.EX P0, PT, R74.reuse, R7.reuse, PT, P0 ;  /* 0x000000074a00720c */ /* 0x0c0fe40003f06300 */
[----:B------:R-:W-:Y:S02]  /*13130*/  ISETP.LT.AND.EX P2, PT, R74, R7, PT, P2 ;  /* 0x000000074a00720c */ /* 0x000fe40003f41320 */
        /* <DEDUP_REMOVED lines=12> */
[----:B-1----:R-:W-:Y:S02]  /*13200*/  FSEL R20, R62, R20, !P0 ;  /* 0x000000143e147208 */ /* 0x002fe40004000000 */
        /* <DEDUP_REMOVED lines=12> */
.L_x_971:
[----:B------:R-:W-:Y:S05]  /*132d0*/  BSYNC.RECONVERGENT B0 ;  /* 0x0000000000007941 */ /* 0x000fea0003800200 */
.L_x_940:
[----:B------:R-:W-:Y:S05]  /*132e0*/  @P1 EXIT ;  /* 0x000000000000194d */ /* 0x000fea0003800000 */
[----:B0-2---:R-:W0:Y:S01]  /*132f0*/  S2R R7, SR_CTAID.X ;  /* 0x0000000000077919 */ /* 0x005e220000002500 */
[----:B-1----:R-:W0:Y:S01]  /*13300*/  LDC.64 R4, c[0x0][0x390] ;  /* 0x0000e400ff047b82 */ /* 0x002e220000000a00 */
[----:B------:R-:W-:Y:S02]  /*13310*/  IMAD.MOV.U32 R31, RZ, RZ, R29 ;  /* 0x000000ffff1f7224 */ /* 0x000fe400078e001d */
[----:B0-----:R-:W-:-:S05]  /*13320*/  IMAD.WIDE.U32 R4, R7, 0x68, R4 ;  /* 0x0000006807047825 */ /* 0x001fca00078e0004 */
        /* <DEDUP_REMOVED lines=14> */
.L_x_1056:
        /* <DEDUP_REMOVED lines=15> */
.L_x_1265:


//--------------------- .text._ZN6thrust24THRUST_300001_SM_1000_NS8cuda_cub4core6detail13_kernel_agentINS1_8__reduce11ReduceAgentINS0_12zip_iteratorIN4cuda3std3__45tupleIJP8DataNodeNS0_17counting_iteratorIlNS0_11use_defaultESF_SF_EEEEEEEPNSB_IJSC_lEEESJ_iNS1_9__extrema9arg_min_fISC_l12cmp_impurityEEEEJSI_SK_iSO_EEEvDpT0_ --------------------------
	.section	.text._ZN6thrust24THRUST_300001_SM_1000_NS8cuda_cub4core6detail13_kernel_agentINS1_8__reduce11ReduceAgentINS0_12zip_iteratorIN4cuda3std3__45tupleIJP8DataNodeNS0_17counting_iteratorIlNS0_11use_defaultESF_SF_EEEEEEEPNSB_IJSC_lEEESJ_iNS1_9__extrema9arg_min_fISC_l12cmp_impurityEEEEJSI_SK_iSO_EEEvDpT0_,"ax",@progbits
	.align	128
        .global         _ZN6thrust24THRUST_300001_SM_1000_NS8cuda_cub4core6detail13_kernel_agentINS1_8__reduce11ReduceAgentINS0_12zip_iteratorIN4cuda3std3__45tupleIJP8DataNodeNS0_17counting_iteratorIlNS0_11use_defaultESF_SF_EEEEEEEPNSB_IJSC_lEEESJ_iNS1_9__extrema9arg_min_fISC_l12cmp_impurityEEEEJSI_SK_iSO_EEEvDpT0_
        .type           _ZN6thrust24THRUST_300001_SM_1000_NS8cuda_cub4core6detail13_kernel_agentINS1_8__reduce11ReduceAgentINS0_12zip_iteratorIN4cuda3std3__45tupleIJP8DataNodeNS0_17counting_iteratorIlNS0_11use_defaultESF_SF_EEEEEEEPNSB_IJSC_lEEESJ_iNS1_9__extrema9arg_min_fISC_l12cmp_impurityEEEEJSI_SK_iSO_EEEvDpT0_,@function
        .size           _ZN6thrust24THRUST_300001_SM_1000_NS8cuda_cub4core6detail13_kernel_agentINS1_8__reduce11ReduceAgentINS0_12zip_iteratorIN4cuda3std3__45tupleIJP8DataNodeNS0_17counting_iteratorIlNS0_11use_defaultESF_SF_EEEEEEEPNSB_IJSC_lEEESJ_iNS1_9__extrema9arg_min_fISC_l12cmp_impurityEEEEJSI_SK_iSO_EEEvDpT0_,(.L_x_1266 - _ZN6thrust24THRUST_300001_SM_1000_NS8cuda_cub4core6detail13_kernel_agentINS1_8__reduce11ReduceAgentINS0_12zip_iteratorIN4cuda3std3__45tupleIJP8DataNodeNS0_17counting_iteratorIlNS0_11use_defaultESF_SF_EEEEEEEPNSB_IJSC_lEEESJ_iNS1_9__extrema9arg_min_fISC_l12cmp_impurityEEEEJSI_SK_iSO_EEEvDpT0_)
        .other          _ZN6thrust24THRUST_300001_SM_1000_NS8cuda_cub4core6detail13_kernel_agentINS1_8__reduce11ReduceAgentINS0_12zip_iteratorIN4cuda3std3__45tupleIJP8DataNodeNS0_17counting_iteratorIlNS0_11use_defaultESF_SF_EEEEEEEPNSB_IJSC_lEEESJ_iNS1_9__extrema9arg_min_fISC_l12cmp_impurityEEEEJSI_SK_iSO_EEEvDpT0_,@"STO_CUDA_ENTRY STV_DEFAULT"
_ZN6thrust24THRUST_300001_SM_1000_NS8cuda_cub4core6detail13_kernel_agentINS1_8__reduce11ReduceAgentINS0_12zip_iteratorIN4cuda3std3__45tupleIJP8DataNodeNS0_17counting_iteratorIlNS0_11use_defaultESF_SF_EEEEEEEPNSB_IJSC_lEEESJ_iNS1_9__extrema9arg_min_fISC_l12cmp_impurityEEEEJSI_SK_iSO_EEEvDpT0_:
.text._ZN6thrust24THRUST_300001_SM_1000_NS8cuda_cub4core6detail13_kernel_agentINS1_8__reduce11ReduceAgentINS0_12zip_iteratorIN4cuda3std3__45tupleIJP8DataNodeNS0_17counting_iteratorIlNS0_11use_defaultESF_SF_EEEEEEEPNSB_IJSC_lEEESJ_iNS1_9__extrema9arg_min_fISC_l12cmp_impurityEEEEJSI_SK_iSO_EEEvDpT0_:
        /* <DEDUP_REMOVED lines=23> */
[----:B------:R-:W1:Y:S08]  /*0170*/  @!P0 LDC.64 R26, c[0x0][0x380] ;  /* 0x0000e000ff1a8b82 */ /* 0x000e700000000a00 */
        /* <DEDUP_REMOVED lines=14> */
[C---:B---3--:R-:W-:Y:S01]  /*0260*/  @!P0 IADD3 R24, P2, PT, R51.reuse, R28, RZ ;  /* 0x0000001c33188210 */ /* 0x048fe20007f5e0ff */
[----:B------:R-:W-:Y:S01]  /*0270*/  @!P0 VIADD R51, R51, 0x100 ;  /* 0x0000010033338836 */ /* 0x000fe20000000000 */
[----:B------:R-:W-:Y:S01]  /*0280*/  BSSY.RECONVERGENT B1, `(.L_x_1059) ;  /* 0x00001c4000017945 */ /* 0x000fe20003800200 */
[----:B------:R-:W-:-:S02]  /*0290*/  IMAD.MOV.U32 R0, RZ, RZ, RZ ;  /* 0x000000ffff007224 */ /* 0x000fc400078e00ff */
[----:B------:R-:W-:Y:S01]  /*02a0*/  @!P0 IMAD.X R0, RZ, RZ, R29, P2 ;  /* 0x000000ffff008224 */ /* 0x000fe200010e061d */
        /* <DEDUP_REMOVED lines=11> */
[----:B------:R-:W-:-:S04]  /*0360*/  LOP3.LUT R28, R28, 0x3, RZ, 0xc0, !PT ;  /* 0x000000031c1c7812 */ /* 0x000fc800078ec0ff */
[----:B------:R-:W-:Y:S02]  /*0370*/  IADD3 R50, PT, PT, -R28, RZ, RZ ;  /* 0x000000ff1c327210 */ /* 0x000fe40007ffe1ff */
[C---:B-1----:R-:W-:Y:S01]  /*0380*/  IADD3 R97, P1, PT, R51.reuse, UR8, RZ ;  /* 0x0000000833617c10 */ /* 0x042fe2000ff3e0ff */
[----:B0-----:R-:W-:-:S04]  /*0390*/  IMAD.WIDE.U32 R26, R51, 0x60, R26 ;  /* 0x00000060331a7825 */ /* 0x001fc800078e001a */
[----:B------:R-:W-:Y:S01]  /*03a0*/  IMAD.X R99, RZ, RZ, UR9, P1 ;  /* 0x00000009ff637e24 */ /* 0x000fe200088e06ff */
[----:B------:R-:W-:-:S05]  /*03b0*/  IADD3 R26, P0, PT, R26, 0x30, RZ ;  /* 0x000000301a1a7810 */ /* 0x000fca0007f1e0ff */
[----:B------:R-:W-:-:S08]  /*03c0*/  IMAD.X R27, RZ, RZ, R27, P0 ;  /* 0x000000ffff1b7224 */ /* 0x000fd000000e061b */
.L_x_1065:
        /* <DEDUP_REMOVED lines=98> */
.L_x_1064:
[----:B------:R-:W-:Y:S05]  /*09f0*/  BSYNC.RECONVERGENT B3 ;  /* 0x0000000000037941 */ /* 0x000fea0003800200 */
.L_x_1063:
[----:B------:R-:W-:Y:S02]  /*0a00*/  IADD3 R26, P2, PT, R26, 0x6000, RZ ;  /* 0x000060001a1a7810 */ /* 0x000fe40007f5e0ff */
[----:B------:R-:W-:Y:S02]  /*0a10*/  IADD3 R97, P0, PT, R97, 0x100, RZ ;  /* 0x0000010061617810 */ /* 0x000fe40007f1e0ff */
[----:B------:R-:W-:Y:S01]  /*0a20*/  IADD3 R51, PT, PT, R51, 0x100, RZ ;  /* 0x0000010033337810 */ /* 0x000fe20007ffe0ff */
[----:B------:R-:W-:Y:S02]  /*0a30*/  IMAD.X R27, RZ, RZ, R27, P2 ;  /* 0x000000ffff1b7224 */ /* 0x000fe400010e061b */
[----:B------:R-:W-:Y:S01]  /*0a40*/  IMAD.X R99, RZ, RZ, R99, P0 ;  /* 0x000000ffff637224 */ /* 0x000fe200000e0663 */
[----:B------:R-:W-:Y:S07]  /*0a50*/  @P1 BRA `(.L_x_1065) ;  /* 0xfffffff8005c1947 */ /* 0x000fee000383ffff */
.L_x_1062:
[----:B------:R-:W-:Y:S05]  /*0a60*/  BSYNC.RECONVERGENT B2 ;  /* 0x0000000000027941 */ /* 0x000fea0003800200 */
.L_x_1061:
[----:B------:R-:W-:-:S13]  /*0a70*/  ISETP.GE.U32.AND P0, PT, R58, 0x300, PT ;  /* 0x000003003a00780c */ /* 0x000fda0003f06070 */
[----:B------:R-:W-:Y:S05]  /*0a80*/  @!P0 BRA `(.L_x_1060) ;  /* 0x00000014000c8947 */ /* 0x000fea0003800000 */
[----:B------:R-:W-:-:S07]  /*0a90*/  VIADD R30, R51, 0x200 ;  /* 0x00000200331e7836 */ /* 0x000fce0000000000 */
.L_x_1074:
[----:B------:R-:W0:Y:S01]  /*0aa0*/  LDC.64 R26, c[0x0][0x380] ;  /* 0x0000e000ff1a7b82 */ /* 0x000e220000000a00 */
[----:B------:R-:W-:-:S07]  /*0ab0*/  VIADD R59, R30, 0xfffffe00 ;  /* 0xfffffe001e3b7836 */ /* 0x000fce0000000000 */
        /* <DEDUP_REMOVED lines=79> */
.L_x_1067:
[----:B------:R-:W-:Y:S05]  /*0fb0*/  BSYNC.RECONVERGENT B2 ;  /* 0x0000000000027941 */ /* 0x000fea0003800200 */
.L_x_1066:
[----:B------:R-:W2:Y:S01]  /*0fc0*/  LDG.E.64 R56, desc[UR6][R26.64+0x6058] ;  /* 0x006058061a387981 */ /* 0x000ea2000c1e1b00 */
[----:B------:R-:W-:Y:S01]  /*0fd0*/  VIADD R0, R30, 0xffffff00 ;  /* 0xffffff001e007836 */ /* 0x000fe20000000000 */
        /* <DEDUP_REMOVED lines=76> */
.L_x_1069:
[----:B------:R-:W-:Y:S05]  /*14a0*/  BSYNC.RECONVERGENT B2 ;  /* 0x0000000000027941 */ /* 0x000fea0003800200 */
.L_x_1068:
[----:B------:R-:W2:Y:S01]  /*14b0*/  LDG.E.64 R56, desc[UR6][R26.64+0xc058] ;  /* 0x00c058061a387981 */ /* 0x000ea2000c1e1b00 */
[C---:B------:R-:W-:Y:S01]  /*14c0*/  IADD3 R59, P0, PT, R30.reuse, R28, RZ ;  /* 0x0000001c1e3b7210 */ /* 0x040fe20007f1e0ff */
[----:B------:R-:W-:Y:S01]  /*14d0*/  BSSY.RECONVERGENT B2, `(.L_x_1070) ;  /* 0x000004b000027945 */ /* 0x000fe20003800200 */
[----:B------:R-:W-:Y:S01]  /*14e0*/  IMAD.MOV.U32 R55, RZ, RZ, R0 ;  /* 0x000000ffff377224 */ /* 0x000fe200078e0000 */
        /* <DEDUP_REMOVED lines=73> */
.L_x_1071:
[----:B------:R-:W-:Y:S05]  /*1980*/  BSYNC.RECONVERGENT B2 ;  /* 0x0000000000027941 */ /* 0x000fea0003800200 */
.L_x_1070:
[----:B------:R-:W2:Y:S01]  /*1990*/  LDG.E.64 R56, desc[UR6][R26.64+0x12058] ;  /* 0x012058061a387981 */ /* 0x000ea2000c1e1b00 */
[----:B------:R-:W-:Y:S01]  /*19a0*/  VIADD R0, R30, 0x100 ;  /* 0x000001001e007836 */ /* 0x000fe20000000000 */
[----:B------:R-:W-:Y:S01]  /*19b0*/  BSSY.RECONVERGENT B2, `(.L_x_1072) ;  /* 0x000004c000027945 */ /* 0x000fe20003800200 */
[----:B------:R-:W-:Y:S01]  /*19c0*/  IMAD.MOV.U32 R24, RZ, RZ, R55 ;  /* 0x000000ffff187224 */ /* 0x000fe200078e0037 */
[----:B------:R-:W-:Y:S01]  /*19d0*/  MOV R2, R32 ;  /* 0x0000002000027202 */ /* 0x000fe20000000f00 */
[----:B-----5:R-:W-:Y:S01]  /*19e0*/  IMAD.MOV.U32 R25, RZ, RZ, R31 ;  /* 0x000000ffff197224 */ /* 0x020fe200078e001f */
        /* <DEDUP_REMOVED lines=72> */
.L_x_1073:
[----:B------:R-:W-:Y:S05]  /*1e70*/  BSYNC.RECONVERGENT B2 ;  /* 0x0000000000027941 */ /* 0x000fea0003800200 */
.L_x_1072:
[C---:B------:R-:W-:Y:S02]  /*1e80*/  VIADD R26, R30.reuse, 0x200 ;  /* 0x000002001e1a7836 */ /* 0x040fe40000000000 */
[----:B------:R-:W-:-:S03]  /*1e90*/  VIADD R30, R30, 0x400 ;  /* 0x000004001e1e7836 */ /* 0x000fc60000000000 */
[----:B------:R-:W-:-:S13]  /*1ea0*/  ISETP.GE.AND P0, PT, R26, UR5, PT ;  /* 0x000000051a007c0c */ /* 0x000fda000bf06270 */
[----:B------:R-:W-:Y:S05]  /*1eb0*/  @!P0 BRA `(.L_x_1074) ;  /* 0xffffffe800f88947 */ /* 0x000fea000383ffff */
.L_x_1060:
[----:B------:R-:W-:Y:S05]  /*1ec0*/  BSYNC.RECONVERGENT B1 ;  /* 0x0000000000017941 */ /* 0x000fea0003800200 */
.L_x_1059:
[----:B------:R-:W0:Y:S01]  /*1ed0*/  S2R R51, SR_TID.X ;  /* 0x0000000000337919 */ /* 0x000e220000002100 */
[----:B------:R-:W1:Y:S01]  /*1ee0*/  LDCU UR4, c[0x0][0x398] ;  /* 0x00007300ff0477ac */ /* 0x000e620008000800 */
        /* <DEDUP_REMOVED lines=20> */
[----:B0-----:R-:W-:Y:S01]  /*2030*/  LOP3.LUT R26, R51, 0x3e0, RZ, 0xc0, !PT ;  /* 0x000003e0331a7812 */ /* 0x001fe200078ec0ff */
[----:B------:R-:W-:Y:S02]  /*2040*/  IMAD.MOV.U32 R34, RZ, RZ, R16 ;  /* 0x000000ffff227224 */ /* 0x000fe400078e0010 */
[----:B------:R-:W-:Y:S02]  /*2050*/  IMAD.MOV.U32 R32, RZ, RZ, R18 ;  /* 0x000000ffff207224 */ /* 0x000fe400078e0012 */
[----:B------:R-:W-:Y:S01]  /*2060*/  VIADD R27, R26, 0x20 ;  /* 0x000000201a1b7836 */ /* 0x000fe20000000000 */
[----:B------:R-:W-:Y:S01]  /*2070*/  LOP3.LUT R26, RZ, R26, RZ, 0x33, !PT ;  /* 0x0000001aff1a7212 */ /* 0x000fe200078e33ff */
[----:B------:R-:W-:-:S02]  /*2080*/  IMAD.MOV.U32 R33, RZ, RZ, R19 ;  /* 0x000000ffff217224 */ /* 0x000fc400078e0013 */
[----:B------:R-:W-:Y:S01]  /*2090*/  IMAD.MOV.U32 R30, RZ, RZ, R20 ;  /* 0x000000ffff1e7224 */ /* 0x000fe200078e0014 */
[----:B-1----:R-:W-:Y:S01]  /*20a0*/  ISETP.GT.AND P0, PT, R27, UR4, PT ;  /* 0x000000041b007c0c */ /* 0x002fe2000bf04270 */
[----:B------:R-:W-:Y:S02]  /*20b0*/  VIADD R26, R26, UR4 ;  /* 0x000000041a1a7c36 */ /* 0x000fe40008000000 */
[----:B------:R-:W-:Y:S02]  /*20c0*/  IMAD.MOV.U32 R31, RZ, RZ, R21 ;  /* 0x000000ffff1f7224 */ /* 0x000fe400078e0015 */
[----:B------:R-:W-:Y:S01]  /*20d0*/  IMAD.MOV.U32 R28, RZ, RZ, R22 ;  /* 0x000000ffff1c7224 */ /* 0x000fe200078e0016 */
        /* <DEDUP_REMOVED lines=34> */
[----:B------:R-:W-:Y:S01]  /*2300*/  MOV R34, R63 ;  /* 0x0000003f00227202 */ /* 0x000fe20000000f00 */
[----:B0-----:R-:W-:Y:S01]  /*2310*/  IMAD.MOV.U32 R54, RZ, RZ, R77 ;  /* 0x000000ffff367224 */ /* 0x001fe200078e004d */
        /* <DEDUP_REMOVED lines=50> */
.L_x_1076:
[----:B------:R-:W-:Y:S05]  /*2640*/  BSYNC.RECONVERGENT B1 ;  /* 0x0000000000017941 */ /* 0x000fea0003800200 */
.L_x_1075:
        /* <DEDUP_REMOVED lines=111> */
.L_x_1078:
[----:B------:R-:W-:Y:S05]  /*2d40*/  BSYNC.RECONVERGENT B1 ;  /* 0x0000000000017941 */ /* 0x000fea0003800200 */
.L_x_1077:
        /* <DEDUP_REMOVED lines=111> */
.L_x_1080:
[----:B------:R-:W-:Y:S05]  /*3440*/  BSYNC.RECONVERGENT B1 ;  /* 0x0000000000017941 */ /* 0x000fea0003800200 */
.L_x_1079:
        /* <DEDUP_REMOVED lines=111> */
.L_x_1082:
[----:B------:R-:W-:Y:S05]  /*3b40*/  BSYNC.RECONVERGENT B1 ;  /* 0x0000000000017941 */ /* 0x000fea0003800200 */
.L_x_1081:
[----:B------:R-:W-:Y:S01]  /*3b50*/  SHFL.DOWN PT, R24, R4, 0x10, R27 ;  /* 0x0a00000004187989 */ /* 0x000fe200000e001b */
[C---:B------:R-:W-:Y:S01]  /*3b60*/  VIADD R2, R26.reuse, 0x10 ;  /* 0x000000101a027836 */ /* 0x040fe20000000000 */
[----:B------:R-:W-:Y:S01]  /*3b70*/  ISETP.NE.AND P1, PT, R26, RZ, PT ;  /* 0x000000ff1a00720c */ /* 0x000fe20003f25270 */
[----:B------:R-:W-:Y:S01]  /*3b80*/  BSSY.RECONVERGENT B1, `(.L_x_1083) ;  /* 0x000006d000017945 */ /* 0x000fe20003800200 */
[----:B------:R-:W1:Y:S01]  /*3b90*/  SHFL.DOWN PT, R25, R5, 0x10, R27 ;  /* 0x0a00000005197989 */ /* 0x000e6200000e001b */
[----:B0-----:R-:W-:Y:S01]  /*3ba0*/  MOV R50, R58 ;  /* 0x0000003a00327202 */ /* 0x001fe20000000f00 */
        /* <DEDUP_REMOVED lines=106> */
.L_x_1084:
[----:B------:R-:W-:Y:S05]  /*4250*/  BSYNC.RECONVERGENT B1 ;  /* 0x0000000000017941 */ /* 0x000fea0003800200 */
.L_x_1083:
        /* <DEDUP_REMOVED lines=22> */
.L_x_1086:
[----:B------:R-:W-:Y:S05]  /*43c0*/  BSYNC.RECONVERGENT B1 ;  /* 0x0000000000017941 */ /* 0x000fea0003800200 */
.L_x_1085:
[----:B------:R-:W-:Y:S01]  /*43d0*/  BAR.SYNC.DEFER_BLOCKING 0x0 ;  /* 0x0000000000007b1d */ /* 0x000fe20000010000 */
[----:B------:R-:W-:-:S13]  /*43e0*/  ISETP.NE.AND P1, PT, R51, RZ, PT ;  /* 0x000000ff3300720c */ /* 0x000fda0003f25270 */
[----:B------:R-:W-:Y:S05]  /*43f0*/  @P1 BRA `(.L_x_1087) ;  /* 0x000000a000681947 */ /* 0x000fea0003800000 */
[----:B------:R-:W-:Y:S01]  /*4400*/  UISETP.GE.AND UP0, UPT, UR4, 0x21, UPT ;  /* 0x000000210400788c */ /* 0x000fe2000bf06270 */
[----:B-1----:R-:W-:Y:S01]  /*4410*/  IMAD.MOV.U32 R0, RZ, RZ, R48 ;  /* 0x000000ffff007224 */ /* 0x002fe200078e0030 */
        /* <DEDUP_REMOVED lines=63> */
[----:B------:R4:W4:Y:S04]  /*4810*/  LDS R0, [R51+0xc0] ;  /* 0x0000c00033007984 */ /* 0x0009280000000800 */
[----:B------:R0:W4:Y:S02]  /*4820*/  LDS.64 R26, [R51+0xd0] ;  /* 0x0000d000331a7984 */ /* 0x0001240000000a00 */
        /* <DEDUP_REMOVED lines=50> */
.L_x_1089:
[----:B------:R-:W-:Y:S05]  /*4b50*/  BSYNC.RECONVERGENT B1 ;  /* 0x0000000000017941 */ /* 0x000fea0003800200 */
.L_x_1088:
[----:B------:R-:W-:Y:S01]  /*4b60*/  UISETP.GE.AND UP0, UPT, UR4, 0x41, UPT ;  /* 0x000000410400788c */ /* 0x000fe2000bf06270 */
[----:B------:R-:W-:Y:S01]  /*4b70*/  IMAD.MOV.U32 R92, RZ, RZ, R0 ;  /* 0x000000ffff5c7224 */ /* 0x000fe200078e0000 */
[----:B--2---:R-:W-:Y:S01]  /*4b80*/  MOV R31, R53 ;  /* 0x00000035001f7202 */ /* 0x004fe20000000f00 */
        /* <DEDUP_REMOVED lines=65> */
[----:B------:R4:W3:Y:S04]  /*4fa0*/  LDS.64 R30, [R2+0xd8] ;  /* 0x0000d800021e7984 */ /* 0x0008e80000000a00 */
[----:B------:R4:W3:Y:S04]  /*4fb0*/  LDS R92, [R2+0x128] ;  /* 0x00012800025c7984 */ /* 0x0008e80000000800 */
[----:B------:R4:W4:Y:S01]  /*4fc0*/  LDS.64 R72, [R2+0x120] ;  /* 0x0001200002487984 */ /* 0x0009220000000a00 */
        /* <DEDUP_REMOVED lines=10> */
[----:B------:R-:W-:Y:S02]  /*5070*/  IMAD.MOV.U32 R81, RZ, RZ, R17 ;  /* 0x000000ffff517224 */ /* 0x000fe400078e0011 */
[----:B------:R-:W-:Y:S02]  /*5080*/  IMAD.MOV.U32 R79, RZ, RZ, R19 ;  /* 0x000000ffff4f7224 */ /* 0x000fe400078e0013 */
[----:B---3--:R-:W-:Y:S02]  /*5090*/  IMAD.MOV.U32 R76, RZ, RZ, R20 ;  /* 0x000000ffff4c7224 */ /* 0x008fe400078e0014 */
[----:B------:R-:W-:Y:S02]  /*50a0*/  IMAD.MOV.U32 R77, RZ, RZ, R21 ;  /* 0x000000ffff4d7224 */ /* 0x000fe400078e0015 */
[----:B------:R-:W-:-:S02]  /*50b0*/  IMAD.MOV.U32 R74, RZ, RZ, R22 ;  /* 0x000000ffff4a7224 */ /* 0x000fc400078e0016 */
        /* <DEDUP_REMOVED lines=31> */
.L_x_1091:
[----:B------:R-:W-:Y:S05]  /*52b0*/  BSYNC.RECONVERGENT B1 ;  /* 0x0000000000017941 */ /* 0x000fea0003800200 */
.L_x_1090:
[----:B------:R-:W-:Y:S01]  /*52c0*/  UISETP.GE.AND UP0, UPT, UR4, 0x61, UPT ;  /* 0x000000610400788c */ /* 0x000fe2000bf06270 */
        /* <DEDUP_REMOVED lines=65> */
[----:B------:R-:W-:Y:S04]  /*56e0*/  LDS.128 R20, [R26+0x180] ;  /* 0x000180001a147984 */ /* 0x000fe80000000c00 */
[----:B------:R-:W4:Y:S04]  /*56f0*/  LDS.64 R68, [R26+0x1a0] ;  /* 0x0001a0001a447984 */ /* 0x000f280000000a00 */
        /* <DEDUP_REMOVED lines=14> */
[----:B------:R-:W-:Y:S01]  /*57e0*/  IMAD.MOV.U32 R38, RZ, RZ, R16 ;  /* 0x000000ffff267224 */ /* 0x000fe200078e0010 */
[----:B----4-:R-:W-:Y:S01]  /*57f0*/  MOV R67, R68 ;  /* 0x0000004400437202 */ /* 0x010fe20000000f00 */
[----:B------:R-:W-:Y:S02]  /*5800*/  IMAD.MOV.U32 R39, RZ, RZ, R17 ;  /* 0x000000ffff277224 */ /* 0x000fe400078e0011 */
[----:B------:R-:W-:Y:S02]  /*5810*/  IMAD.MOV.U32 R37, RZ, RZ, R19 ;  /* 0x000000ffff257224 */ /* 0x000fe400078e0013 */
[----:B------:R-:W-:-:S02]  /*5820*/  IMAD.MOV.U32 R34, RZ, RZ, R20 ;  /* 0x000000ffff227224 */ /* 0x000fc400078e0014 */
        /* <DEDUP_REMOVED lines=33> */
.L_x_1093:
[----:B------:R-:W-:Y:S05]  /*5a40*/  BSYNC.RECONVERGENT B1 ;  /* 0x0000000000017941 */ /* 0x000fea0003800200 */
.L_x_1092:
        /* <DEDUP_REMOVED lines=117> */
.L_x_1095:
[----:B------:R-:W-:Y:S05]  /*61a0*/  BSYNC.RECONVERGENT B1 ;  /* 0x0000000000017941 */ /* 0x000fea0003800200 */
.L_x_1094:
        /* <DEDUP_REMOVED lines=121> */
.L_x_1097:
[----:B------:R-:W-:Y:S05]  /*6940*/  BSYNC.RECONVERGENT B1 ;  /* 0x0000000000017941 */ /* 0x000fea0003800200 */
.L_x_1096:
        /* <DEDUP_REMOVED lines=101> */
.L_x_1099:
[----:B------:R-:W-:Y:S05]  /*6fa0*/  BSYNC.RECONVERGENT B1 ;  /* 0x0000000000017941 */ /* 0x000fea0003800200 */
.L_x_1098:
[----:B------:R-:W-:Y:S01]  /*6fb0*/  UISETP.GE.AND UP0, UPT, UR4, 0xe1, UPT ;  /* 0x000000e10400788c */ /* 0x000fe2000bf06270 */
[----:B------:R-:W-:Y:S01]  /*6fc0*/  IMAD.MOV.U32 R50, RZ, RZ, R55 ;  /* 0x000000ffff327224 */ /* 0x000fe200078e0037 */
[----:B0-----:R-:W-:Y:S01]  /*6fd0*/  MOV R46, R26 ;  /* 0x0000001a002e7202 */ /* 0x001fe20000000f00 */
[----:B------:R-:W-:Y:S01]  /*6fe0*/  IMAD.MOV.U32 R49, RZ, RZ, R0 ;  /* 0x000000ffff317224 */ /* 0x000fe200078e0000 */
[----:B----4-:R-:W-:Y:S01]  /*6ff0*/  MOV R40, R18 ;  /* 0x0000001200287202 */ /* 0x010fe20000000f00 */
[----:B------:R-:W-:Y:S01]  /*7000*/  IMAD.MOV.U32 R48, RZ, RZ, R54 ;  /* 0x000000ffff307224 */ /* 0x000fe200078e0036 */
[----:B---3--:R-:W-:Y:S01]  /*7010*/  MOV R34, R12 ;  /* 0x0000000c00227202 */ /* 0x008fe20000000f00 */
        /* <DEDUP_REMOVED lines=54> */
[----:B------:R3:W4:Y:S01]  /*7380*/  LDS.128 R28, [R6+0x2e0] ;  /* 0x0002e000061c7984 */ /* 0x0007220000000c00 */
[----:B------:R-:W-:-:S03]  /*7390*/  IMAD.MOV.U32 R3, RZ, RZ, R5 ;  /* 0x000000ffff037224 */ /* 0x000fc600078e0005 */
        /* <DEDUP_REMOVED lines=37> */
.L_x_1058:
        /* <DEDUP_REMOVED lines=18> */
[----:B------:R-:W-:-:S03]  /*7710*/  IMAD.MOV.U32 R36, RZ, RZ, 0x100 ;  /* 0x00000100ff247424 */ /* 0x000fc600078e00ff */
[----:B------:R-:W-:Y:S01]  /*7720*/  IADD3.X R58, PT, PT, RZ, UR9, RZ, P0, !PT ;  /* 0x00000009ff3a7c10 */ /* 0x000fe200087fe4ff */
[----:B------:R-:W-:-:S04]  /*7730*/  IMAD.MOV.U32 R27, RZ, RZ, R101 ;  /* 0x000000ffff1b7224 */ /* 0x000fc800078e0065 */
[----:B------:R-:W-:Y:S01]  /*7740*/  IMAD.MOV.U32 R26, RZ, RZ, R58 ;  /* 0x000000ffff1a7224 */ /* 0x000fe200078e003a */
[----:B0-----:R-:W-:Y:S06]  /*7750*/  BRA.U !UP0, `(.L_x_1100) ;  /* 0x0000000508b07547 */ /* 0x001fec000b800000 */
[----:B------:R-:W-:Y:S01]  /*7760*/  IMAD.MOV.U32 R36, RZ, RZ, 0x100 ;  /* 0x00000100ff247424 */ /* 0x000fe200078e00ff */
[----:B------:R-:W-:Y:S01]  /*7770*/  MOV R26, R58 ;  /* 0x0000003a001a7202 */ /* 0x000fe20000000f00 */
[----:B------:R-:W-:Y:S01]  /*7780*/  IMAD.MOV.U32 R27, RZ, RZ, R101 ;  /* 0x000000ffff1b7224 */ /* 0x000fe200078e0065 */
[----:B------:R-:W0:Y:S06]  /*7790*/  LDCU UR4, c[0x0][0x398] ;  /* 0x00007300ff0477ac */ /* 0x000e2c0008000800 */
.L_x_1103:
[----:B------:R-:W-:-:S05]  /*77a0*/  IMAD.WIDE.U32 R52, R36, 0x60, R30 ;  /* 0x0000006024347825 */ /* 0x000fca00078e001e */
[----:B------:R-:W2:Y:S01]  /*77b0*/  LDG.E.64 R56, desc[UR6][R52.64+0x58] ;  /* 0x0000580634387981 */ /* 0x000ea2000c1e1b00 */
[C---:B------:R-:W-:Y:S01]  /*77c0*/  VIADD R0, R36.reuse, 0x200 ;  /* 0x0000020024007836 */ /* 0x040fe20000000000 */
[----:B------:R-:W-:Y:S01]  /*77d0*/  BSSY.RECONVERGENT B1, `(.L_x_1101) ;  /* 0x0000062000017945 */ /* 0x000fe20003800200 */
[----:B------:R-:W-:-:S03]  /*77e0*/  VIADD R2, R36, 0x100 ;  /* 0x0000010024027836 */ /* 0x000fc60000000000 */
[----:B0-----:R-:W-:Y:S01]  /*77f0*/  ISETP.GT.AND P1, PT, R0, UR4, PT ;  /* 0x0000000400007c0c */ /* 0x001fe2000bf24270 */
        /* <DEDUP_REMOVED lines=37> */
[----:B0-----:R-:W-:-:S02]  /*7a50*/  IMAD.MOV.U32 R53, RZ, RZ, R25 ;  /* 0x000000ffff357224 */ /* 0x001fc400078e0019 */
[----:B------:R-:W-:Y:S02]  /*7a60*/  IMAD.MOV.U32 R36, RZ, RZ, R27 ;  /* 0x000000ffff247224 */ /* 0x000fe400078e001b */
[----:B------:R-:W-:Y:S02]  /*7a70*/  IMAD.MOV.U32 R99, RZ, RZ, R26 ;  /* 0x000000ffff637224 */ /* 0x000fe400078e001a */
[----:B------:R-:W-:Y:S02]  /*7a80*/  IMAD.MOV.U32 R0, RZ, RZ, R28 ;  /* 0x000000ffff007224 */ /* 0x000fe400078e001c */
[----:B------:R-:W-:Y:S02]  /*7a90*/  IMAD.X R26, RZ, RZ, R58, P2 ;  /* 0x000000ffff1a7224 */ /* 0x000fe400010e063a */
        /* <DEDUP_REMOVED lines=53> */
.L_x_1102:
[----:B------:R-:W-:Y:S05]  /*7df0*/  BSYNC.RECONVERGENT B1 ;  /* 0x0000000000017941 */ /* 0x000fea0003800200 */
.L_x_1101:
[----:B------:R-:W-:Y:S01]  /*7e00*/  IMAD.MOV.U32 R36, RZ, RZ, R2 ;  /* 0x000000ffff247224 */ /* 0x000fe200078e0002 */
[----:B------:R-:W-:Y:S06]  /*7e10*/  @!P1 BRA `(.L_x_1103) ;  /* 0xfffffff800609947 */ /* 0x000fec000383ffff */
.L_x_1100:
[----:B------:R-:W-:-:S13]  /*7e20*/  ISETP.GE.AND P0, PT, R36, UR4, PT ;  /* 0x0000000424007c0c */ /* 0x000fda000bf06270 */
[----:B------:R-:W-:Y:S05]  /*7e30*/  @P0 BRA `(.L_x_1104) ;  /* 0x0000001c00500947 */ /* 0x000fea0003800000 */
[----:B------:R-:W-:Y:S01]  /*7e40*/  IADD3 R0, PT, PT, -R36, UR4, RZ ;  /* 0x0000000424007c10 */ /* 0x000fe2000fffe1ff */
[----:B------:R-:W0:Y:S01]  /*7e50*/  LDCU.64 UR12, c[0x0][0x388] ;  /* 0x00007100ff0c77ac */ /* 0x000e220008000a00 */
[----:B------:R-:W-:Y:S02]  /*7e60*/  BSSY.RECONVERGENT B1, `(.L_x_1104) ;  /* 0x00001d1000017945 */ /* 0x000fe40003800200 */
[----:B------:R-:W-:-:S13]  /*7e70*/  ISETP.GE.AND P0, PT, R3, R0, PT ;  /* 0x000000000300720c */ /* 0x000fda0003f06270 */
[----:B------:R-:W-:Y:S05]  /*7e80*/  @P0 BRA `(.L_x_1105) ;  /* 0x0000001c00380947 */ /* 0x000fea0003800000 */
[----:B------:R-:W-:Y:S01]  /*7e90*/  LOP3.LUT R29, RZ, R3, RZ, 0x33, !PT ;  /* 0x00000003ff1d7212 */ /* 0x000fe200078e33ff */
[----:B------:R-:W-:Y:S03]  /*7ea0*/  BSSY.RECONVERGENT B2, `(.L_x_1106) ;  /* 0x0000079000027945 */ /* 0x000fe60003800200 */
[----:B------:R-:W-:-:S04]  /*7eb0*/  IADD3 R2, PT, PT, -R36, UR4, R29 ;  /* 0x0000000424027c10 */ /* 0x000fc8000fffe11d */
[----:B------:R-:W-:-:S04]  /*7ec0*/  LOP3.LUT R29, R2, 0x300, RZ, 0xc0, !PT ;  /* 0x00000300021d7812 */ /* 0x000fc800078ec0ff */
[----:B------:R-:W-:-:S13]  /*7ed0*/  ISETP.NE.AND P0, PT, R29, 0x300, PT ;  /* 0x000003001d00780c */ /* 0x000fda0003f05270 */
[----:B------:R-:W-:Y:S05]  /*7ee0*/  @!P0 BRA `(.L_x_1107) ;  /* 0x0000000400d08947 */ /* 0x000fea0003800000 */
[----:B------:R-:W1:Y:S01]  /*7ef0*/  LDC.64 R30, c[0x0][0x380] ;  /* 0x0000e000ff1e7b82 */ /* 0x000e620000000a00 */
[----:B------:R-:W2:Y:S01]  /*7f00*/  LDCU.64 UR8, c[0x0][0x388] ;  /* 0x00007100ff0877ac */ /* 0x000ea20008000a00 */
[----:B------:R-:W-:Y:S02]  /*7f10*/  IADD3 R29, PT, PT, R3, R36, RZ ;  /* 0x00000024031d7210 */ /* 0x000fe40007ffe0ff */
[----:B------:R-:W-:-:S04]  /*7f20*/  LEA.HI R2, R2, 0x1, RZ, 0x18 ;  /* 0x0000000102027811 */ /* 0x000fc800078fc0ff */
[----:B------:R-:W-:-:S05]  /*7f30*/  LOP3.LUT R2, R2, 0x3, RZ, 0xc0, !PT ;  /* 0x0000000302027812 */ /* 0x000fca00078ec0ff */
[----:B------:R-:W-:Y:S01]  /*7f40*/  IMAD.MOV R2, RZ, RZ, -R2 ;  /* 0x000000ffff027224 */ /* 0x000fe200078e0a02 */
[C---:B--2---:R-:W-:Y:S01]  /*7f50*/  IADD3 R99, P0, PT, R29.reuse, UR8, RZ ;  /* 0x000000081d637c10 */ /* 0x044fe2000ff1e0ff */
[----:B-1----:R-:W-:-:S04]  /*7f60*/  IMAD.WIDE.U32 R30, R29, 0x60, R30 ;  /* 0x000000601d1e7825 */ /* 0x002fc800078e001e */
[----:B------:R-:W-:Y:S01]  /*7f70*/  IMAD.X R101, RZ, RZ, UR9, P0 ;  /* 0x00000009ff657e24 */ /* 0x000fe200080e06ff */
[----:B------:R-:W-:-:S05]  /*7f80*/  IADD3 R30, P1, PT, R30, 0x30, RZ ;  /* 0x000000301e1e7810 */ /* 0x000fca0007f3e0ff */
[----:B------:R-:W-:-:S08]  /*7f90*/  IMAD.X R31, RZ, RZ, R31, P1 ;  /* 0x000000ffff1f7224 */ /* 0x000fd000008e061f */
.L_x_1110:
        /* <DEDUP_REMOVED lines=98> */
.L_x_1109:
[----:B0-----:R-:W-:Y:S05]  /*85c0*/  BSYNC.RECONVERGENT B3 ;  /* 0x0000000000037941 */ /* 0x001fea0003800200 */
.L_x_1108:
[----:B------:R-:W-:Y:S01]  /*85d0*/  IADD3 R30, P2, PT, R30, 0x6000, RZ ;  /* 0x000060001e1e7810 */ /* 0x000fe20007f5e0ff */
[----:B------:R-:W-:Y:S01]  /*85e0*/  VIADD R3, R3, 0x100 ;  /* 0x0000010003037836 */ /* 0x000fe20000000000 */
[----:B------:R-:W-:-:S03]  /*85f0*/  IADD3 R99, P0, PT, R99, 0x100, RZ ;  /* 0x0000010063637810 */ /* 0x000fc60007f1e0ff */
[----:B------:R-:W-:Y:S02]  /*8600*/  IMAD.X R31, RZ, RZ, R31, P2 ;  /* 0x000000ffff1f7224 */ /* 0x000fe400010e061f */
[----:B------:R-:W-:Y:S01]  /*8610*/  IMAD.X R101, RZ, RZ, R101, P0 ;  /* 0x000000ffff657224 */ /* 0x000fe200000e0665 */
[----:B------:R-:W-:Y:S07]  /*8620*/  @P1 BRA `(.L_x_1110) ;  /* 0xfffffff8005c1947 */ /* 0x000fee000383ffff */
.L_x_1107:
[----:B0-----:R-:W-:Y:S05]  /*8630*/  BSYNC.RECONVERGENT B2 ;  /* 0x0000000000027941 */ /* 0x001fea0003800200 */
.L_x_1106:
[----:B------:R-:W0:Y:S01]  /*8640*/  S2R R29, SR_TID.X ;  /* 0x00000000001d7919 */ /* 0x000e220000002100 */
[----:B------:R-:W1:Y:S01]  /*8650*/  LDCU UR5, c[0x0][0x398] ;  /* 0x00007300ff0577ac */ /* 0x000e620008000800 */
[----:B0-----:R-:W-:-:S04]  /*8660*/  LOP3.LUT R29, RZ, R29, RZ, 0x33, !PT ;  /* 0x0000001dff1d7212 */ /* 0x001fc800078e33ff */
[----:B-1----:R-:W-:-:S04]  /*8670*/  IADD3 R29, PT, PT, -R36, UR5, R29 ;  /* 0x00000005241d7c10 */ /* 0x002fc8000fffe11d */
[----:B------:R-:W-:-:S13]  /*8680*/  ISETP.GE.U32.AND P0, PT, R29, 0x300, PT ;  /* 0x000003001d00780c */ /* 0x000fda0003f06070 */
[----:B------:R-:W-:Y:S05]  /*8690*/  @!P0 BRA `(.L_x_1105) ;  /* 0x0000001400348947 */ /* 0x000fea0003800000 */
[----:B------:R-:W0:Y:S01]  /*86a0*/  LDCU.64 UR10, c[0x0][0x388] ;  /* 0x00007100ff0a77ac */ /* 0x000e220008000a00 */
[C---:B------:R-:W-:Y:S01]  /*86b0*/  IMAD.IADD R29, R36.reuse, 0x1, R3 ;  /* 0x00000001241d7824 */ /* 0x040fe200078e0203 */
[----:B------:R-:W-:Y:S01]  /*86c0*/  IADD3 R36, P1, PT, R36, R3, RZ ;  /* 0x0000000324247210 */ /* 0x000fe20007f3e0ff */
[----:B------:R-:W-:Y:S01]  /*86d0*/  VIADD R32, R3, 0x200 ;  /* 0x0000020003207836 */ /* 0x000fe20000000000 */
[----:B------:R-:W1:Y:S01]  /*86e0*/  LDCU.64 UR8, c[0x0][0x380] ;  /* 0x00007000ff0877ac */ /* 0x000e620008000a00 */
[----:B------:R-:W-:Y:S02]  /*86f0*/  IMAD.MOV.U32 R31, RZ, RZ, R29 ;  /* 0x000000ffff1f7224 */ /* 0x000fe400078e001d */
[----:B------:R-:W-:Y:S01]  /*8700*/  IMAD.X R62, RZ, RZ, RZ, P1 ;  /* 0x000000ffff3e7224 */ /* 0x000fe200008e06ff */
[----:B0-----:R-:W-:Y:S01]  /*8710*/  IADD3 R30, P0, PT, R29, UR10, RZ ;  /* 0x0000000a1d1e7c10 */ /* 0x001fe2000ff1e0ff */
[----:B-1----:R-:W-:Y:S01]  /*8720*/  IMAD.U32 R34, RZ, RZ, UR8 ;  /* 0x00000008ff227e24 */ /* 0x002fe2000f8e00ff */
[----:B------:R-:W-:-:S03]  /*8730*/  MOV R35, UR9 ;  /* 0x0000000900237c02 */ /* 0x000fc60008000f00 */
[----:B------:R-:W-:-:S08]  /*8740*/  IMAD.X R33, RZ, RZ, UR11, P0 ;  /* 0x0000000bff217e24 */ /* 0x000fd000080e06ff */
.L_x_1119:
[----:B------:R-:W-:-:S05]  /*8750*/  IMAD.WIDE.U32 R64, R29, 0x60, R34 ;  /* 0x000000601d407825 */ /* 0x000fca00078e0022 */
[----:B------:R-:W2:Y:S01]  /*8760*/  LDG.E.64 R66, desc[UR6][R64.64+0x58] ;  /* 0x0000580640427981 */ /* 0x000ea2000c1e1b00 */
[----:B------:R-:W-:Y:S01]  /*8770*/  IMAD R37, R62, 0x60, RZ ;  /* 0x000000603e257824 */ /* 0x000fe200078e02ff */
[----:B------:R-:W-:Y:S01]  /*8780*/  BSSY.RECONVERGENT B2, `(.L_x_1111) ;  /* 0x000004c000027945 */ /* 0x000fe20003800200 */
[----:B------:R-:W-:Y:S01]  /*8790*/  IMAD.WIDE.U32 R2, R36, 0x60, R34 ;  /* 0x0000006024027825 */ /* 0x000fe200078e0022 */
[----:B-----5:R-:W-:Y:S02]  /*87a0*/  MOV R39, R7 ;  /* 0x0000000700277202 */ /* 0x020fe40000000f00 */
[----:B------:R-:W-:Y:S01]  /*87b0*/  MOV R55, R13 ;  /* 0x0000000d00377202 */ /* 0x000fe20000000f00 */
[----:B------:R-:W-:Y:S01]  /*87c0*/  IMAD.IADD R3, R3, 0x1, R37 ;  /* 0x0000000103037824 */ /* 0x000fe200078e0225 */
        /* <DEDUP_REMOVED lines=71> */
.L_x_1112:
[----:B------:R-:W-:Y:S05]  /*8c40*/  BSYNC.RECONVERGENT B2 ;  /* 0x0000000000027941 */ /* 0x000fea0003800200 */
.L_x_1111:
        /* <DEDUP_REMOVED lines=41> */
[----:B------:R-:W-:Y:S01]  /*8ee0*/  IADD3 R26, PT, PT, R31, 0x100, RZ ;  /* 0x000001001f1a7810 */ /* 0x000fe20007ffe0ff */
[----:B------:R-:W-:-:S02]  /*8ef0*/  IMAD.MOV.U32 R4, RZ, RZ, R64 ;  /* 0x000000ffff047224 */ /* 0x000fc400078e0040 */
[----:B------:R-:W-:Y:S01]  /*8f00*/  IMAD.MOV.U32 R5, RZ, RZ, R65 ;  /* 0x000000ffff057224 */ /* 0x000fe200078e0041 */
[----:B------:R-:W-:-:S05]  /*8f10*/  IADD3 R28, P1, PT, R26, UR12, RZ ;  /* 0x0000000c1a1c7c10 */ /* 0x000fca000ff3e0ff */
[----:B------:R-:W-:Y:S02]  /*8f20*/  IMAD.X R27, RZ, RZ, UR13, P1 ;  /* 0x0000000dff1b7e24 */ /* 0x000fe400088e06ff */
[----:B--2---:R-:W-:Y:S02]  /*8f30*/  IMAD.MOV.U32 R26, RZ, RZ, R63 ;  /* 0x000000ffff1a7224 */ /* 0x004fe400078e003f */
        /* <DEDUP_REMOVED lines=30> */
.L_x_1114:
[----:B------:R-:W-:Y:S05]  /*9120*/  BSYNC.RECONVERGENT B2 ;  /* 0x0000000000027941 */ /* 0x000fea0003800200 */
.L_x_1113:
        /* <DEDUP_REMOVED lines=77> */
.L_x_1116:
[----:B------:R-:W-:Y:S05]  /*9600*/  BSYNC.RECONVERGENT B2 ;  /* 0x0000000000027941 */ /* 0x000fea0003800200 */
.L_x_1115:
        /* <DEDUP_REMOVED lines=41> */
[----:B------:R-:W-:Y:S01]  /*98a0*/  IADD3 R26, PT, PT, R31, 0x300, RZ ;  /* 0x000003001f1a7810 */ /* 0x000fe20007ffe0ff */
[----:B------:R-:W-:-:S02]  /*98b0*/  IMAD.MOV.U32 R4, RZ, RZ, R64 ;  /* 0x000000ffff047224 */ /* 0x000fc400078e0040 */
[----:B------:R-:W-:Y:S01]  /*98c0*/  IMAD.MOV.U32 R5, RZ, RZ, R65 ;  /* 0x000000ffff057224 */ /* 0x000fe200078e0041 */
[----:B------:R-:W-:-:S05]  /*98d0*/  IADD3 R27, P1, PT, R26, UR12, RZ ;  /* 0x0000000c1a1b7c10 */ /* 0x000fca000ff3e0ff */
[----:B------:R-:W-:-:S04]  /*98e0*/  IMAD.X R26, RZ, RZ, UR13, P1 ;  /* 0x0000000dff1a7e24 */ /* 0x000fc800088e06ff */
        /* <DEDUP_REMOVED lines=30> */
.L_x_1118:
[----:B------:R-:W-:Y:S05]  /*9ad0*/  BSYNC.RECONVERGENT B2 ;  /* 0x0000000000027941 */ /* 0x000fea0003800200 */
.L_x_1117:
[----:B------:R-:W-:Y:S01]  /*9ae0*/  VIADD R3, R32, 0x200 ;  /* 0x0000020020037836 */ /* 0x000fe20000000000 */
[----:B------:R-:W-:Y:S01]  /*9af0*/  IADD3 R30, P1, PT, R30, 0x400, RZ ;  /* 0x000004001e1e7810 */ /* 0x000fe20007f3e0ff */
[----:B------:R-:W-:Y:S01]  /*9b00*/  VIADD R32, R32, 0x400 ;  /* 0x0000040020207836 */ /* 0x000fe20000000000 */
[----:B------:R-:W-:Y:S02]  /*9b10*/  IADD3 R34, P2, PT, R34, 0x18000, RZ ;  /* 0x0001800022227810 */ /* 0x000fe40007f5e0ff */
[----:B------:R-:W-:Y:S01]  /*9b20*/  ISETP.GE.AND P0, PT, R3, R0, PT ;  /* 0x000000000300720c */ /* 0x000fe20003f06270 */
[----:B------:R-:W-:Y:S01]  /*9b30*/  IMAD.X R33, RZ, RZ, R33, P1 ;  /* 0x000000ffff217224 */ /* 0x000fe200008e0621 */
[----:B------:R-:W-:Y:S01]  /*9b40*/  IADD3 R31, PT, PT, R31, 0x400, RZ ;  /* 0x000004001f1f7810 */ /* 0x000fe20007ffe0ff */
[----:B------:R-:W-:-:S10]  /*9b50*/  IMAD.X R35, RZ, RZ, R35, P2 ;  /* 0x000000ffff237224 */ /* 0x000fd400010e0623 */
[----:B------:R-:W-:Y:S05]  /*9b60*/  @!P0 BRA `(.L_x_1119) ;  /* 0xffffffe800f88947 */ /* 0x000fea000383ffff */
.L_x_1105:
[----:B0-----:R-:W-:Y:S05]  /*9b70*/  BSYNC.RECONVERGENT B1 ;  /* 0x0000000000017941 */ /* 0x001fea0003800200 */
.L_x_1104:
        /* <DEDUP_REMOVED lines=111> */
.L_x_1121:
[----:B------:R-:W-:Y:S05]  /*a270*/  BSYNC.RECONVERGENT B1 ;  /* 0x0000000000017941 */ /* 0x000fea0003800200 */
.L_x_1120:
        /* <DEDUP_REMOVED lines=110> */
.L_x_1123:
[----:B------:R-:W-:Y:S05]  /*a960*/  BSYNC.RECONVERGENT B1 ;  /* 0x0000000000017941 */ /* 0x000fea0003800200 */
.L_x_1122:
        /* <DEDUP_REMOVED lines=110> */
.L_x_1125:
[----:B------:R-:W-:Y:S05]  /*b050*/  BSYNC.RECONVERGENT B1 ;  /* 0x0000000000017941 */ /* 0x000fea0003800200 */
.L_x_1124:
        /* <DEDUP_REMOVED lines=110> */
.L_x_1127:
[----:B------:R-:W-:Y:S05]  /*b740*/  BSYNC.RECONVERGENT B1 ;  /* 0x0000000000017941 */ /* 0x000fea0003800200 */
.L_x_1126:
        /* <DEDUP_REMOVED lines=112> */
.L_x_1129:
[----:B------:R-:W-:Y:S05]  /*be50*/  BSYNC.RECONVERGENT B1 ;  /* 0x0000000000017941 */ /* 0x000fea0003800200 */
.L_x_1128:
        /* <DEDUP_REMOVED lines=21> */
.L_x_1131:
[----:B------:R-:W-:Y:S05]  /*bfb0*/  BSYNC.RECONVERGENT B1 ;  /* 0x0000000000017941 */ /* 0x000fea0003800200 */
.L_x_1130:
        /* <DEDUP_REMOVED lines=97> */
.L_x_1133:
[----:B------:R-:W-:Y:S05]  /*c5d0*/  BSYNC.RECONVERGENT B1 ;  /* 0x0000000000017941 */ /* 0x000fea0003800200 */
.L_x_1132:
        /* <DEDUP_REMOVED lines=91> */
.L_x_1135:
[----:B------:R-:W-:Y:S05]  /*cb90*/  BSYNC.RECONVERGENT B1 ;  /* 0x0000000000017941 */ /* 0x000fea0003800200 */
.L_x_1134:
        /* <DEDUP_REMOVED lines=92> */
.L_x_1137:
[----:B------:R-:W-:Y:S05]  /*d160*/  BSYNC.RECONVERGENT B1 ;  /* 0x0000000000017941 */ /* 0x000fea0003800200 */
.L_x_1136:
        /* <DEDUP_REMOVED lines=88> */
.L_x_1139:
[----:B------:R-:W-:Y:S05]  /*d6f0*/  BSYNC.RECONVERGENT B1 ;  /* 0x0000000000017941 */ /* 0x000fea0003800200 */
.L_x_1138:
        /* <DEDUP_REMOVED lines=91> */
.L_x_1141:
[----:B------:R-:W-:Y:S05]  /*dcb0*/  BSYNC.RECONVERGENT B1 ;  /* 0x0000000000017941 */ /* 0x000fea0003800200 */
.L_x_1140:
        /* <DEDUP_REMOVED lines=72> */
.L_x_1143:
[----:B------:R-:W-:Y:S05]  /*e140*/  BSYNC.RECONVERGENT B1 ;  /* 0x0000000000017941 */ /* 0x000fea0003800200 */
.L_x_1142:
        /* <DEDUP_REMOVED lines=69> */
.L_x_1087:
[----:B------:R-:W-:Y:S05]  /*e5a0*/  BSYNC.RECONVERGENT B0 ;  /* 0x0000000000007941 */ /* 0x000fea0003800200 */
.L_x_1057:
        /* <DEDUP_REMOVED lines=17> */
.L_x_1144:
        /* <DEDUP_REMOVED lines=12> */
.L_x_1266:


//--------------------- .text._Z11calImpurityP8DataNodeiiii --------------------------
	.section	.text._Z11calImpurityP8DataNodeiiii,"ax",@progbits
	.align	128
        .global         _Z11calImpurityP8DataNodeiiii
        .type           _Z11calImpurityP8DataNodeiiii,@function
        .size           _Z11calImpurityP8DataNodeiiii,(.L_x_1245 - _Z11calImpurityP8DataNodeiiii)
        .other          _Z11calImpurityP8DataNodeiiii,@"STO_CUDA_ENTRY STV_DEFAULT"
_Z11calImpurityP8DataNodeiiii:
.text._Z11calImpurityP8DataNodeiiii:
[----:B------:R-:W0:Y:S01]  /*0000*/  LDC R1, c[0x0][0x37c] ;  /* 0x0000df00ff017b82 */ /* 0x000e220000000800 */
[----:B------:R-:W1:Y:S07]  /*0010*/  S2R R27, SR_TID.X ;  /* 0x00000000001b7919 */ /* 0x000e6e0000002100 */
[----:B------:R-:W2:Y:S01]  /*0020*/  S2UR UR38, SR_CTAID.X ;  /* 0x00000000002679c3 */ /* 0x000ea20000002500 */
[----:B------:R-:W3:Y:S01]  /*0030*/  LDCU UR39, c[0x0][0x2fc] ;  /* 0x00005f80ff2777ac */ /* 0x000ee20008000800 */
[----:B0-----:R-:W-:Y:S01]  /*0040*/  VIADD R1, R1, 0xffffff40 ;  /* 0xffffff4001017836 */ /* 0x001fe20000000000 */
[----:B------:R-:W2:Y:S05]  /*0050*/  LDCU UR4, c[0x0][0x360] ;  /* 0x00006c00ff0477ac */ /* 0x000eaa0008000800 */
[----:B------:R-:W0:Y:S01]  /*0060*/  LDC.64 R24, c[0x0][0x380] ;  /* 0x0000e000ff187b82 */ /* 0x000e220000000a00 */
[----:B------:R-:W4:Y:S01]  /*0070*/  LDCU.64 UR6, c[0x0][0x390] ;  /* 0x00007200ff0677ac */ /* 0x000f220008000a00 */
[----:B------:R-:W5:Y:S01]  /*0080*/  LDCU.64 UR36, c[0x0][0x358] ;  /* 0x00006b00ff2477ac */ /* 0x000f620008000a00 */
[----:B--2---:R-:W-:-:S02]  /*0090*/  UIMAD UR38, UR38, UR4, URZ ;  /* 0x00000004262672a4 */ /* 0x004fc4000f8e02ff */
[----:B----4-:R-:W-:-:S04]  /*00a0*/  UIADD3 UR5, UPT, UPT, UR7, -UR6, URZ ;  /* 0x8000000607057290 */ /* 0x010fc8000fffe0ff */
[----:B-1----:R-:W-:-:S04]  /*00b0*/  VIADD R16, R27, UR38 ;  /* 0x000000261b107c36 */ /* 0x002fc80008000000 */
[C---:B0-----:R-:W-:Y:S01]  /*00c0*/  IMAD.WIDE R24, R16.reuse, 0x60, R24 ;  /* 0x0000006010187825 */ /* 0x041fe200078e0218 */
[C---:B------:R-:W-:Y:S01]  /*00d0*/  ISETP.GE.AND P0, PT, R16.reuse, UR7, PT ;  /* 0x0000000710007c0c */ /* 0x040fe2000bf06270 */
[----:B------:R-:W5:Y:S03]  /*00e0*/  I2F.F64 R2, UR5 ;  /* 0x0000000500027d12 */ /* 0x000f660008201c00 */
[----:B------:R-:W-:Y:S01]  /*00f0*/  ISETP.LE.OR P0, PT, R16, UR6, P0 ;  /* 0x0000000610007c0c */ /* 0x000fe20008703670 */
[----:B-----5:R0:W-:-:S12]  /*0100*/  STG.E.64 desc[UR36][R24.64+0x58], R2 ;  /* 0x0000580218007986 */ /* 0x0201d8000c101b24 */
[----:B---3--:R-:W-:Y:S05]  /*0110*/  @P0 EXIT ;  /* 0x000000000000094d */ /* 0x008fea0003800000 */
[----:B------:R-:W1:Y:S01]  /*0120*/  LDC R5, c[0x0][0x38c] ;  /* 0x0000e300ff057b82 */ /* 0x000e620000000800 */
[----:B0-----:R-:W-:-:S05]  /*0130*/  IADD3 R2, P0, PT, R24, 0x58, RZ ;  /* 0x0000005818027810 */ /* 0x001fca0007f1e0ff */
[----:B------:R-:W-:Y:S02]  /*0140*/  IMAD.X R3, RZ, RZ, R25, P0 ;  /* 0x000000ffff037224 */ /* 0x000fe400000e0619 */
[----:B-1----:R-:W-:-:S05]  /*0150*/  IMAD.WIDE R2, R5, 0x8, R2 ;  /* 0x0000000805027825 */ /* 0x002fca00078e0202 */
[----:B------:R-:W2:Y:S04]  /*0160*/  LDG.E.64 R4, desc[UR36][R2.64+-0x58] ;  /* 0xffffa82402047981 */ /* 0x000ea8000c1e1b00 */
[----:B------:R-:W2:Y:S02]  /*0170*/  LDG.E.64 R6, desc[UR36][R2.64+-0xb8] ;  /* 0xffff482402067981 */ /* 0x000ea4000c1e1b00 */
[----:B--2---:R-:W-:-:S14]  /*0180*/  DSETP.NEU.AND P0, PT, R4, R6, PT ;  /* 0x000000060400722a */ /* 0x004fdc0003f0d000 */
[----:B------:R-:W-:Y:S05]  /*0190*/  @!P0 EXIT ;  /* 0x000000000000894d */ /* 0x000fea0003800000 */
[----:B------:R0:W-:Y:S01]  /*01a0*/  STL.128 [R1], RZ ;  /* 0x000000ff01007387 */ /* 0x0001e20000100c00 */
[----:B------:R-:W1:Y:S01]  /*01b0*/  LDC R6, c[0x0][0x2f8] ;  /* 0x0000be00ff067b82 */ /* 0x000e620000000800 */
[C---:B------:R-:W-:Y:S01]  /*01c0*/  IADD3 R18, PT, PT, R16.reuse, -UR6, RZ ;  /* 0x8000000610127c10 */ /* 0x040fe2000fffe0ff */
[----:B------:R-:W2:Y:S01]  /*01d0*/  LDCU UR4, c[0x0][0x390] ;  /* 0x00007200ff0477ac */ /* 0x000ea20008000800 */
[----:B------:R0:W-:Y:S01]  /*01e0*/  STL.128 [R1+0x10], RZ ;  /* 0x000010ff01007387 */ /* 0x0001e20000100c00 */
[----:B------:R-:W-:Y:S01]  /*01f0*/  IADD3 R0, PT, PT, -R16, UR6, RZ ;  /* 0x0000000610007c10 */ /* 0x000fe2000fffe1ff */
[----:B------:R-:W-:Y:S01]  /*0200*/  BSSY.RECONVERGENT B0, `(.L_x_1145) ;  /* 0x0000021000007945 */ /* 0x000fe20003800200 */
[----:B------:R-:W-:Y:S01]  /*0210*/  LOP3.LUT P0, R3, R18, 0x3, RZ, 0xc0, !PT ;  /* 0x0000000312037812 */ /* 0x000fe2000780c0ff */
[----:B------:R0:W-:Y:S01]  /*0220*/  STL.128 [R1+0x20], RZ ;  /* 0x000020ff01007387 */ /* 0x0001e20000100c00 */
[----:B------:R-:W3:Y:S01]  /*0230*/  LDC.64 R4, c[0x0][0x380] ;  /* 0x0000e000ff047b82 */ /* 0x000ee20000000a00 */
[----:B------:R-:W-:Y:S01]  /*0240*/  ISETP.GT.U32.AND P1, PT, R0, -0x4, PT ;  /* 0xfffffffc0000780c */ /* 0x000fe20003f24070 */
[----:B------:R-:W-:Y:S01]  /*0250*/  IMAD.MOV.U32 R2, RZ, RZ, R1 ;  /* 0x000000ffff027224 */ /* 0x000fe200078e0001 */
[----:B------:R0:W-:Y:S04]  /*0260*/  STL.128 [R1+0x30], RZ ;  /* 0x000030ff01007387 */ /* 0x0001e80000100c00 */
[----:B------:R0:W-:Y:S04]  /*0270*/  STL.128 [R1+0x40], RZ ;  /* 0x000040ff01007387 */ /* 0x0001e80000100c00 */
[----:B------:R0:W-:Y:S01]  /*0280*/  STL.128 [R1+0x50], RZ ;  /* 0x000050ff01007387 */ /* 0x0001e20000100c00 */
[----:B--2---:R-:W-:-:S03]  /*0290*/  IMAD.U32 R0, RZ, RZ, UR4 ;  /* 0x00000004ff007e24 */ /* 0x004fc6000f8e00ff */
[----:B------:R0:W-:Y:S04]  /*02a0*/  STL.128 [R1+0x60], RZ ;  /* 0x000060ff01007387 */ /* 0x0001e80000100c00 */
[----:B------:R0:W-:Y:S04]  /*02b0*/  STL.128 [R1+0x70], RZ ;  /* 0x000070ff01007387 */ /* 0x0001e80000100c00 */
[----:B------:R0:W-:Y:S04]  /*02c0*/  STL.128 [R1+0x80], RZ ;  /* 0x000080ff01007387 */ /* 0x0001e80000100c00 */
[----:B------:R0:W-:Y:S01]  /*02d0*/  STL.128 [R1+0x90], RZ ;  /* 0x000090ff01007387 */ /* 0x0001e20000100c00 */
[----:B------:R-:W-:Y:S05]  /*02e0*/  @!P0 BRA `(.L_x_1146) ;  /* 0x0000000000488947 */ /* 0x000fea0003800000 */
[----:B------:R-:W-:Y:S01]  /*02f0*/  MOV R13, 0x0 ;  /* 0x00000000000d7802 */ /* 0x000fe20000000f00 */
[----:B------:R-:W-:Y:S02]  /*0300*/  IMAD.MOV.U32 R12, RZ, RZ, 0x50 ;  /* 0x00000050ff0c7424 */ /* 0x000fe400078e00ff */
[----:B------:R-:W-:Y:S02]  /*0310*/  IMAD.MOV R3, RZ, RZ, -R3 ;  /* 0x000000ffff037224 */ /* 0x000fe400078e0a03 */
[----:B---3--:R-:W-:-:S04]  /*0320*/  IMAD.WIDE.U32 R12, R4, 0x1, R12 ;  /* 0x00000001040c7825 */ /* 0x008fc800078e000c */
[----:B------:R-:W-:Y:S02]  /*0330*/  IMAD.U32 R0, RZ, RZ, UR4 ;  /* 0x00000004ff007e24 */ /* 0x000fe4000f8e00ff */
[----:B------:R-:W-:-:S07]  /*0340*/  IMAD.IADD R15, R13, 0x1, R5 ;  /* 0x000000010d0f7824 */ /* 0x000fce00078e0205 */
.L_x_1147:
[----:B------:R-:W-:Y:S01]  /*0350*/  MOV R8, R12 ;  /* 0x0000000c00087202 */ /* 0x000fe20000000f00 */
[----:B------:R-:W-:-:S04]  /*0360*/  IMAD.MOV.U32 R9, RZ, RZ, R15 ;  /* 0x000000ffff097224 */ /* 0x000fc800078e000f */
[----:B------:R-:W-:-:S06]  /*0370*/  IMAD.WIDE R8, R0, 0x60, R8 ;  /* 0x0000006000087825 */ /* 0x000fcc00078e0208 */
[----:B--2---:R-:W2:Y:S02]  /*0380*/  LDG.E R9, desc[UR36][R8.64] ;  /* 0x0000002408097981 */ /* 0x004ea4000c1e1900 */
[----:B--2---:R-:W-:-:S05]  /*0390*/  IMAD R7, R9, 0x8, R2 ;  /* 0x0000000809077824 */ /* 0x004fca00078e0202 */
[----:B------:R-:W2:Y:S01]  /*03a0*/  LDL.64 R10, [R7] ;  /* 0x00000000070a7983 */ /* 0x000ea20000100a00 */
[----:B------:R-:W-:Y:S01]  /*03b0*/  VIADD R3, R3, 0x1 ;  /* 0x0000000103037836 */ /* 0x000fe20000000000 */
[----:B------:R-:W-:-:S04]  /*03c0*/  IADD3 R0, PT, PT, R0, 0x1, RZ ;  /* 0x0000000100007810 */ /* 0x000fc80007ffe0ff */
[----:B------:R-:W-:Y:S01]  /*03d0*/  ISETP.NE.AND P0, PT, R3, RZ, PT ;  /* 0x000000ff0300720c */ /* 0x000fe20003f05270 */
[----:B--2---:R-:W-:-:S07]  /*03e0*/  DADD R10, R10, 1 ;  /* 0x3ff000000a0a7429 */ /* 0x004fce0000000000 */
[----:B------:R2:W-:Y:S05]  /*03f0*/  STL.64 [R7], R10 ;  /* 0x0000000a07007387 */ /* 0x0005ea0000100a00 */
[----:B------:R-:W-:Y:S05]  /*0400*/  @P0 BRA `(.L_x_1147) ;  /* 0xfffffffc00d00947 */ /* 0x000fea000383ffff */
.L_x_1146:
[----:B------:R-:W-:Y:S05]  /*0410*/  BSYNC.RECONVERGENT B0 ;  /* 0x0000000000007941 */ /* 0x000fea0003800200 */
.L_x_1145:
[----:B------:R-:W-:Y:S01]  /*0420*/  BSSY.RECONVERGENT B0, `(.L_x_1148) ;  /* 0x00000bb000007945 */ /* 0x000fe20003800200 */
[----:B------:R-:W-:-:S03]  /*0430*/  VIADD R19, R1, 0x20 ;  /* 0x0000002001137836 */ /* 0x000fc60000000000 */
[----:B------:R-:W-:Y:S05]  /*0440*/  @P1 BRA `(.L_x_1149) ;  /* 0x0000000800e01947 */ /* 0x000fea0003800000 */
[----:B------:R-:W-:Y:S01]  /*0450*/  IADD3 R3, PT, PT, R0, -UR38, -R27 ;  /* 0x8000002600037c10 */ /* 0x000fe2000fffe81b */
[----:B------:R-:W-:Y:S01]  /*0460*/  BSSY.RELIABLE B1, `(.L_x_1150) ;  /* 0x000009d000017945 */ /* 0x000fe20003800100 */
[----:B---3--:R-:W-:Y:S02]  /*0470*/  IADD3 R4, P1, PT, R4, 0x110, RZ ;  /* 0x0000011004047810 */ /* 0x008fe40007f3e0ff */
[----:B------:R-:W-:-:S03]  /*0480*/  ISETP.GE.AND P0, PT, R3, RZ, PT ;  /* 0x000000ff0300720c */ /* 0x000fc60003f06270 */
[----:B------:R-:W-:-:S10]  /*0490*/  IMAD.X R5, RZ, RZ, R5, P1 ;  /* 0x000000ffff057224 */ /* 0x000fd400008e0605 */
[----:B------:R-:W-:Y:S05]  /*04a0*/  @P0 BRA `(.L_x_1151) ;  /* 0x0000000800600947 */ /* 0x000fea0003800000 */
[----:B--2---:R-:W-:Y:S01]  /*04b0*/  IMAD.MOV R7, RZ, RZ, -R3 ;  /* 0x000000ffff077224 */ /* 0x004fe200078e0a03 */
[----:B------:R-:W-:Y:S01]  /*04c0*/  BSSY.RECONVERGENT B2, `(.L_x_1152) ;  /* 0x0000060000027945 */ /* 0x000fe20003800200 */
[----:B------:R-:W-:-:S03]  /*04d0*/  PLOP3.LUT P0, PT, PT, PT, PT, 0x80, 0x8 ;  /* 0x000000000008781c */ /* 0x000fc60003f0f070 */
[----:B------:R-:W-:-:S13]  /*04e0*/  ISETP.GT.AND P1, PT, R7, 0xc, PT ;  /* 0x0000000c0700780c */ /* 0x000fda0003f24270 */
[----:B------:R-:W-:Y:S05]  /*04f0*/  @!P1 BRA `(.L_x_1153) ;  /* 0x0000000400709947 */ /* 0x000fea0003800000 */
[----:B------:R-:W-:-:S13]  /*0500*/  PLOP3.LUT P0, PT, PT, PT, PT, 0x8, 0x80 ;  /* 0x000000000080781c */ /* 0x000fda0003f0e170 */
.L_x_1154:
[----:B0-----:R-:W-:-:S05]  /*0510*/  IMAD.WIDE R8, R0, 0x60, R4 ;  /* 0x0000006000087825 */ /* 0x001fca00078e0204 */
[----:B------:R-:W2:Y:S04]  /*0520*/  LDG.E R7, desc[UR36][R8.64+-0xc0] ;  /* 0xffff402408077981 */ /* 0x000ea8000c1e1900 */
[----:B------:R-:W3:Y:S04]  /*0530*/  LDG.E R13, desc[UR36][R8.64+-0x60] ;  /* 0xffffa024080d7981 */ /* 0x000ee8000c1e1900 */
[----:B------:R-:W4:Y:S04]  /*0540*/  LDG.E R15, desc[UR36][R8.64] ;  /* 0x00000024080f7981 */ /* 0x000f28000c1e1900 */
[----:B------:R-:W5:Y:S01]  /*0550*/  LDG.E R21, desc[UR36][R8.64+0x60] ;  /* 0x0000602408157981 */ /* 0x000f62000c1e1900 */
[----:B--2---:R-:W-:-:S05]  /*0560*/  LEA R7, R7, R2, 0x3 ;  /* 0x0000000207077211 */ /* 0x004fca00078e18ff */
[----:B------:R-:W2:Y:S01]  /*0570*/  LDL.64 R10, [R7] ;  /* 0x00000000070a7983 */ /* 0x000ea20000100a00 */
[----:B---3--:R-:W-:Y:S01]  /*0580*/  IMAD R17, R13, 0x8, R2 ;  /* 0x000000080d117824 */ /* 0x008fe200078e0202 */
[----:B--2---:R-:W-:-:S07]  /*0590*/  DADD R10, R10, 1 ;  /* 0x3ff000000a0a7429 */ /* 0x004fce0000000000 */
[----:B------:R2:W-:Y:S04]  /*05a0*/  STL.64 [R7], R10 ;  /* 0x0000000a07007387 */ /* 0x0005e80000100a00 */
[----:B------:R-:W3:Y:S01]  /*05b0*/  LDL.64 R12, [R17] ;  /* 0x00000000110c7983 */ /* 0x000ee20000100a00 */
[----:B----4-:R-:W-:Y:S01]  /*05c0*/  IMAD R23, R15, 0x8, R2 ;  /* 0x000000080f177824 */ /* 0x010fe200078e0202 */
[----:B---3--:R-:W-:-:S07]  /*05d0*/  DADD R12, R12, 1 ;  /* 0x3ff000000c0c7429 */ /* 0x008fce0000000000 */
[----:B------:R3:W-:Y:S04]  /*05e0*/  STL.64 [R17], R12 ;  /* 0x0000000c11007387 */ /* 0x0007e80000100a00 */
[----:B------:R-:W4:Y:S01]  /*05f0*/  LDL.64 R14, [R23] ;  /* 0x00000000170e7983 */ /* 0x000f220000100a00 */
[----:B------:R-:W-:Y:S01]  /*0600*/  VIADD R31, R0, 0x4 ;  /* 0x00000004001f7836 */ /* 0x000fe20000000000 */
[----:B-----5:R-:W-:-:S03]  /*0610*/  LEA R29, R21, R2, 0x3 ;  /* 0x00000002151d7211 */ /* 0x020fc600078e18ff */
[----:B------:R-:W-:-:S05]  /*0620*/  IMAD.WIDE R20, R31, 0x60, R4 ;  /* 0x000000601f147825 */ /* 0x000fca00078e0204 */
[----:B--2---:R-:W2:Y:S04]  /*0630*/  LDG.E R7, desc[UR36][R20.64+-0xc0] ;  /* 0xffff402414077981 */ /* 0x004ea8000c1e1900 */
[----:B---3--:R-:W3:Y:S01]  /*0640*/  LDG.E R13, desc[UR36][R20.64+-0x60] ;  /* 0xffffa024140d7981 */ /* 0x008ee2000c1e1900 */
[----:B----4-:R-:W-:-:S07]  /*0650*/  DADD R14, R14, 1 ;  /* 0x3ff000000e0e7429 */ /* 0x010fce0000000000 */
[----:B------:R4:W-:Y:S04]  /*0660*/  STL.64 [R23], R14 ;  /* 0x0000000e17007387 */ /* 0x0009e80000100a00 */
[----:B------:R-:W5:Y:S01]  /*0670*/  LDL.64 R10, [R29] ;  /* 0x000000001d0a7983 */ /* 0x000f620000100a00 */
[--C-:B--2---:R-:W-:Y:S02]  /*0680*/  IMAD R7, R7, 0x8, R2.reuse ;  /* 0x0000000807077824 */ /* 0x104fe400078e0202 */
[----:B---3--:R-:W-:Y:S01]  /*0690*/  IMAD R17, R13, 0x8, R2 ;  /* 0x000000080d117824 */ /* 0x008fe200078e0202 */
[----:B----4-:R-:W2:Y:S01]  /*06a0*/  LDG.E R15, desc[UR36][R20.64] ;  /* 0x00000024140f7981 */ /* 0x010ea2000c1e1900 */
[----:B-----5:R-:W-:-:S07]  /*06b0*/  DADD R10, R10, 1 ;  /* 0x3ff000000a0a7429 */ /* 0x020fce0000000000 */
[----:B------:R3:W-:Y:S04]  /*06c0*/  STL.64 [R29], R10 ;  /* 0x0000000a1d007387 */ /* 0x0007e80000100a00 */
[----:B------:R-:W4:Y:S02]  /*06d0*/  LDL.64 R8, [R7] ;  /* 0x0000000007087983 */ /* 0x000f240000100a00 */
[----:B----4-:R-:W-:-:S07]  /*06e0*/  DADD R8, R8, 1 ;  /* 0x3ff0000008087429 */ /* 0x010fce0000000000 */
[----:B------:R4:W-:Y:S04]  /*06f0*/  STL.64 [R7], R8 ;  /* 0x0000000807007387 */ /* 0x0009e80000100a00 */
[----:B------:R-:W5:Y:S01]  /*0700*/  LDL.64 R12, [R17] ;  /* 0x00000000110c7983 */ /* 0x000f620000100a00 */
[----:B--2---:R-:W-:-:S03]  /*0710*/  IMAD R23, R15, 0x8, R2 ;  /* 0x000000080f177824 */ /* 0x004fc600078e0202 */
[----:B------:R-:W2:Y:S01]  /*0720*/  LDG.E R15, desc[UR36][R20.64+0x60] ;  /* 0x00006024140f7981 */ /* 0x000ea2000c1e1900 */
[----:B-----5:R-:W-:-:S07]  /*0730*/  DADD R12, R12, 1 ;  /* 0x3ff000000c0c7429 */ /* 0x020fce0000000000 */
[----:B------:R5:W-:Y:S04]  /*0740*/  STL.64 [R17], R12 ;  /* 0x0000000c11007387 */ /* 0x000be80000100a00 */
[----:B---3--:R-:W3:Y:S01]  /*0750*/  LDL.64 R10, [R23] ;  /* 0x00000000170a7983 */ /* 0x008ee20000100a00 */
[----:B------:R-:W-:Y:S01]  /*0760*/  IADD3 R31, PT, PT, R0, 0x8, RZ ;  /* 0x00000008001f7810 */ /* 0x000fe20007ffe0ff */
[----:B--2---:R-:W-:-:S04]  /*0770*/  IMAD R29, R15, 0x8, R2 ;  /* 0x000000080f1d7824 */ /* 0x004fc800078e0202 */
[----:B------:R-:W-:-:S05]  /*0780*/  IMAD.WIDE R14, R31, 0x60, R4 ;  /* 0x000000601f0e7825 */ /* 0x000fca00078e0204 */
[----:B----4-:R-:W2:Y:S04]  /*0790*/  LDG.E R7, desc[UR36][R14.64+-0xc0] ;  /* 0xffff40240e077981 */ /* 0x010ea8000c1e1900 */
[----:B-----5:R-:W4:Y:S04]  /*07a0*/  LDG.E R17, desc[UR36][R14.64+-0x60] ;  /* 0xffffa0240e117981 */ /* 0x020f28000c1e1900 */
[----:B------:R-:W5:Y:S01]  /*07b0*/  LDG.E R21, desc[UR36][R14.64] ;  /* 0x000000240e157981 */ /* 0x000f62000c1e1900 */
[----:B---3--:R-:W-:-:S07]  /*07c0*/  DADD R10, R10, 1 ;  /* 0x3ff000000a0a7429 */ /* 0x008fce0000000000 */
[----:B------:R3:W-:Y:S04]  /*07d0*/  STL.64 [R23], R10 ;  /* 0x0000000a17007387 */ /* 0x0007e80000100a00 */
[----:B------:R-:W4:Y:S01]  /*07e0*/  LDL.64 R8, [R29] ;  /* 0x000000001d087983 */ /* 0x000f220000100a00 */
[----:B--2---:R-:W-:Y:S01]  /*07f0*/  IMAD R7, R7, 0x8, R2 ;  /* 0x0000000807077824 */ /* 0x004fe200078e0202 */
[----:B----4-:R-:W-:-:S07]  /*0800*/  DADD R8, R8, 1 ;  /* 0x3ff0000008087429 */ /* 0x010fce0000000000 */
[----:B------:R2:W-:Y:S04]  /*0810*/  STL.64 [R29], R8 ;  /* 0x000000081d007387 */ /* 0x0005e80000100a00 */
[----:B------:R-:W4:Y:S01]  /*0820*/  LDL.64 R12, [R7] ;  /* 0x00000000070c7983 */ /* 0x000f220000100a00 */
[----:B------:R-:W-:Y:S01]  /*0830*/  IMAD R17, R17, 0x8, R2 ;  /* 0x0000000811117824 */ /* 0x000fe200078e0202 */
[----:B----4-:R-:W-:-:S07]  /*0840*/  DADD R12, R12, 1 ;  /* 0x3ff000000c0c7429 */ /* 0x010fce0000000000 */
[----:B------:R4:W-:Y:S04]  /*0850*/  STL.64 [R7], R12 ;  /* 0x0000000c07007387 */ /* 0x0009e80000100a00 */
[----:B---3--:R-:W3:Y:S01]  /*0860*/  LDL.64 R10, [R17] ;  /* 0x00000000110a7983 */ /* 0x008ee20000100a00 */
[----:B-----5:R-:W-:-:S03]  /*0870*/  LEA R23, R21, R2, 0x3 ;  /* 0x0000000215177211 */ /* 0x020fc600078e18ff */
[----:B------:R-:W5:Y:S01]  /*0880*/  LDG.E R21, desc[UR36][R14.64+0x60] ;  /* 0x000060240e157981 */ /* 0x000f62000c1e1900 */
[----:B---3--:R-:W-:-:S07]  /*0890*/  DADD R10, R10, 1 ;  /* 0x3ff000000a0a7429 */ /* 0x008fce0000000000 */
[----:B------:R3:W-:Y:S04]  /*08a0*/  STL.64 [R17], R10 ;  /* 0x0000000a11007387 */ /* 0x0007e80000100a00 */
[----:B--2---:R-:W2:Y:S01]  /*08b0*/  LDL.64 R8, [R23] ;  /* 0x0000000017087983 */ /* 0x004ea20000100a00 */
[----:B------:R-:W-:Y:S02]  /*08c0*/  VIADD R31, R0, 0xc ;  /* 0x0000000c001f7836 */ /* 0x000fe40000000000 */
[----:B-----5:R-:W-:Y:S02]  /*08d0*/  IMAD R29, R21, 0x8, R2 ;  /* 0x00000008151d7824 */ /* 0x020fe400078e0202 */
[----:B------:R-:W-:-:S05]  /*08e0*/  IMAD.WIDE R20, R31, 0x60, R4 ;  /* 0x000000601f147825 */ /* 0x000fca00078e0204 */
[----:B----4-:R-:W4:Y:S04]  /*08f0*/  LDG.E R7, desc[UR36][R20.64+-0xc0] ;  /* 0xffff402414077981 */ /* 0x010f28000c1e1900 */
[----:B------:R-:W5:Y:S04]  /*0900*/  LDG.E R15, desc[UR36][R20.64+-0x60] ;  /* 0xffffa024140f7981 */ /* 0x000f68000c1e1900 */
[----:B---3--:R-:W3:Y:S01]  /*0910*/  LDG.E R17, desc[UR36][R20.64] ;  /* 0x0000002414117981 */ /* 0x008ee2000c1e1900 */
[----:B--2---:R-:W-:-:S07]  /*0920*/  DADD R8, R8, 1 ;  /* 0x3ff0000008087429 */ /* 0x004fce0000000000 */
[----:B------:R2:W-:Y:S04]  /*0930*/  STL.64 [R23], R8 ;  /* 0x0000000817007387 */ /* 0x0005e80000100a00 */
[----:B------:R-:W2:Y:S01]  /*0940*/  LDL.64 R12, [R29] ;  /* 0x000000001d0c7983 */ /* 0x000ea20000100a00 */
[--C-:B----4-:R-:W-:Y:S01]  /*0950*/  IMAD R7, R7, 0x8, R2.reuse ;  /* 0x0000000807077824 */ /* 0x110fe200078e0202 */
[----:B-----5:R-:W-:Y:S01]  /*0960*/  LEA R15, R15, R2, 0x3 ;  /* 0x000000020f0f7211 */ /* 0x020fe200078e18ff */
[----:B---3--:R-:W-:Y:S01]  /*0970*/  IMAD R17, R17, 0x8, R2 ;  /* 0x0000000811117824 */ /* 0x008fe200078e0202 */
[----:B--2---:R-:W2:Y:S01]  /*0980*/  LDG.E R23, desc[UR36][R20.64+0x60] ;  /* 0x0000602414177981 */ /* 0x004ea2000c1e1900 */
[----:B------:R-:W-:-:S07]  /*0990*/  DADD R12, R12, 1 ;  /* 0x3ff000000c0c7429 */ /* 0x000fce0000000000 */
[----:B------:R3:W-:Y:S04]  /*09a0*/  STL.64 [R29], R12 ;  /* 0x0000000c1d007387 */ /* 0x0007e80000100a00 */
[----:B------:R-:W4:Y:S02]  /*09b0*/  LDL.64 R10, [R7] ;  /* 0x00000000070a7983 */ /* 0x000f240000100a00 */
[----:B----4-:R-:W-:-:S07]  /*09c0*/  DADD R10, R10, 1 ;  /* 0x3ff000000a0a7429 */ /* 0x010fce0000000000 */
[----:B------:R4:W-:Y:S04]  /*09d0*/  STL.64 [R7], R10 ;  /* 0x0000000a07007387 */ /* 0x0009e80000100a00 */
[----:B------:R-:W5:Y:S02]  /*09e0*/  LDL.64 R8, [R15] ;  /* 0x000000000f087983 */ /* 0x000f640000100a00 */
[----:B-----5:R-:W-:-:S07]  /*09f0*/  DADD R8, R8, 1 ;  /* 0x3ff0000008087429 */ /* 0x020fce0000000000 */
[----:B------:R0:W-:Y:S04]  /*0a00*/  STL.64 [R15], R8 ;  /* 0x000000080f007387 */ /* 0x0001e80000100a00 */
[----:B---3--:R-:W3:Y:S01]  /*0a10*/  LDL.64 R12, [R17] ;  /* 0x00000000110c7983 */ /* 0x008ee20000100a00 */
[----:B--2---:R-:W-:Y:S01]  /*0a20*/  IMAD R23, R23, 0x8, R2 ;  /* 0x0000000817177824 */ /* 0x004fe200078e0202 */
[----:B---3--:R-:W-:-:S07]  /*0a30*/  DADD R12, R12, 1 ;  /* 0x3ff000000c0c7429 */ /* 0x008fce0000000000 */
[----:B------:R0:W-:Y:S04]  /*0a40*/  STL.64 [R17], R12 ;  /* 0x0000000c11007387 */ /* 0x0001e80000100a00 */
[----:B----4-:R-:W2:Y:S01]  /*0a50*/  LDL.64 R10, [R23] ;  /* 0x00000000170a7983 */ /* 0x010ea20000100a00 */
[----:B------:R-:W-:-:S05]  /*0a60*/  VIADD R3, R3, 0x10 ;  /* 0x0000001003037836 */ /* 0x000fca0000000000 */
[----:B------:R-:W-:Y:S02]  /*0a70*/  ISETP.GE.AND P1, PT, R3, -0xc, PT ;  /* 0xfffffff40300780c */ /* 0x000fe40003f26270 */
[----:B------:R-:W-:Y:S01]  /*0a80*/  IADD3 R0, PT, PT, R0, 0x10, RZ ;  /* 0x0000001000007810 */ /* 0x000fe20007ffe0ff */
[----:B--2---:R-:W-:-:S07]  /*0a90*/  DADD R10, R10, 1 ;  /* 0x3ff000000a0a7429 */ /* 0x004fce0000000000 */
[----:B------:R0:W-:Y:S03]  /*0aa0*/  STL.64 [R23], R10 ;  /* 0x0000000a17007387 */ /* 0x0001e60000100a00 */
[----:B------:R-:W-:Y:S05]  /*0ab0*/  @!P1 BRA `(.L_x_1154) ;  /* 0xfffffff800949947 */ /* 0x000fea000383ffff */
.L_x_1153:
[----:B------:R-:W-:Y:S05]  /*0ac0*/  BSYNC.RECONVERGENT B2 ;  /* 0x0000000000027941 */ /* 0x000fea0003800200 */
.L_x_1152:
[----:B------:R-:W-:Y:S01]  /*0ad0*/  IMAD.MOV R7, RZ, RZ, -R3 ;  /* 0x000000ffff077224 */ /* 0x000fe200078e0a03 */
[----:B------:R-:W-:Y:S04]  /*0ae0*/  BSSY.RECONVERGENT B2, `(.L_x_1155) ;  /* 0x0000031000027945 */ /* 0x000fe80003800200 */
[----:B------:R-:W-:-:S13]  /*0af0*/  ISETP.GT.AND P1, PT, R7, 0x4, PT ;  /* 0x000000040700780c */ /* 0x000fda0003f24270 */
[----:B------:R-:W-:Y:S05]  /*0b00*/  @!P1 BRA `(.L_x_1156) ;  /* 0x0000000000b89947 */ /* 0x000fea0003800000 */
[----:B0-----:R-:W-:-:S05]  /*0b10*/  IMAD.WIDE R8, R0, 0x60, R4 ;  /* 0x0000006000087825 */ /* 0x001fca00078e0204 */
[----:B------:R-:W2:Y:S04]  /*0b20*/  LDG.E R7, desc[UR36][R8.64+-0xc0] ;  /* 0xffff402408077981 */ /* 0x000ea8000c1e1900 */
[----:B------:R-:W3:Y:S04]  /*0b30*/  LDG.E R13, desc[UR36][R8.64+-0x60] ;  /* 0xffffa024080d7981 */ /* 0x000ee8000c1e1900 */
[----:B------:R-:W4:Y:S04]  /*0b40*/  LDG.E R15, desc[UR36][R8.64] ;  /* 0x00000024080f7981 */ /* 0x000f28000c1e1900 */
[----:B------:R-:W5:Y:S01]  /*0b50*/  LDG.E R21, desc[UR36][R8.64+0x60] ;  /* 0x0000602408157981 */ /* 0x000f62000c1e1900 */
[----:B--2---:R-:W-:-:S05]  /*0b60*/  IMAD R7, R7, 0x8, R2 ;  /* 0x0000000807077824 */ /* 0x004fca00078e0202 */
[----:B------:R-:W2:Y:S01]  /*0b70*/  LDL.64 R10, [R7] ;  /* 0x00000000070a7983 */ /* 0x000ea20000100a00 */
[----:B---3--:R-:W-:Y:S01]  /*0b80*/  IMAD R17, R13, 0x8, R2 ;  /* 0x000000080d117824 */ /* 0x008fe200078e0202 */
[----:B--2---:R-:W-:-:S07]  /*0b90*/  DADD R10, R10, 1 ;  /* 0x3ff000000a0a7429 */ /* 0x004fce0000000000 */
[----:B------:R0:W-:Y:S04]  /*0ba0*/  STL.64 [R7], R10 ;  /* 0x0000000a07007387 */ /* 0x0001e80000100a00 */
[----:B------:R-:W2:Y:S01]  /*0bb0*/  LDL.64 R12, [R17] ;  /* 0x00000000110c7983 */ /* 0x000ea20000100a00 */
[----:B----4-:R-:W-:Y:S01]  /*0bc0*/  LEA R23, R15, R2, 0x3 ;  /* 0x000000020f177211 */ /* 0x010fe200078e18ff */
[----:B--2---:R-:W-:-:S07]  /*0bd0*/  DADD R12, R12, 1 ;  /* 0x3ff000000c0c7429 */ /* 0x004fce0000000000 */
[----:B------:R2:W-:Y:S04]  /*0be0*/  STL.64 [R17], R12 ;  /* 0x0000000c11007387 */ /* 0x0005e80000100a00 */
[----:B------:R-:W3:Y:S01]  /*0bf0*/  LDL.64 R14, [R23] ;  /* 0x00000000170e7983 */ /* 0x000ee20000100a00 */
[----:B------:R-:W-:Y:S02]  /*0c00*/  VIADD R31, R0, 0x4 ;  /* 0x00000004001f7836 */ /* 0x000fe40000000000 */
[----:B-----5:R-:W-:Y:S02]  /*0c10*/  IMAD R29, R21, 0x8, R2 ;  /* 0x00000008151d7824 */ /* 0x020fe400078e0202 */
[----:B------:R-:W-:-:S05]  /*0c20*/  IMAD.WIDE R20, R31, 0x60, R4 ;  /* 0x000000601f147825 */ /* 0x000fca00078e0204 */
[----:B0-----:R-:W4:Y:S04]  /*0c30*/  LDG.E R7, desc[UR36][R20.64+-0xc0] ;  /* 0xffff402414077981 */ /* 0x001f28000c1e1900 */
[----:B--2---:R-:W2:Y:S01]  /*0c40*/  LDG.E R13, desc[UR36][R20.64+-0x60] ;  /* 0xffffa024140d7981 */ /* 0x004ea2000c1e1900 */
[----:B---3--:R-:W-:-:S07]  /*0c50*/  DADD R14, R14, 1 ;  /* 0x3ff000000e0e7429 */ /* 0x008fce0000000000 */
[----:B------:R0:W-:Y:S04]  /*0c60*/  STL.64 [R23], R14 ;  /* 0x0000000e17007387 */ /* 0x0001e80000100a00 */
[----:B------:R-:W3:Y:S01]  /*0c70*/  LDL.64 R10, [R29] ;  /* 0x000000001d0a7983 */ /* 0x000ee20000100a00 */
[----:B----4-:R-:W-:Y:S01]  /*0c80*/  IMAD R7, R7, 0x8, R2 ;  /* 0x0000000807077824 */ /* 0x010fe200078e0202 */
[----:B--2---:R-:W-:Y:S02]  /*0c90*/  LEA R17, R13, R2, 0x3 ;  /* 0x000000020d117211 */ /* 0x004fe400078e18ff */
[----:B0-----:R-:W2:Y:S04]  /*0ca0*/  LDG.E R15, desc[UR36][R20.64] ;  /* 0x00000024140f7981 */ /* 0x001ea8000c1e1900 */
[----:B------:R-:W4:Y:S01]  /*0cb0*/  LDG.E R23, desc[UR36][R20.64+0x60] ;  /* 0x0000602414177981 */ /* 0x000f22000c1e1900 */
[----:B---3--:R-:W-:-:S07]  /*0cc0*/  DADD R10, R10, 1 ;  /* 0x3ff000000a0a7429 */ /* 0x008fce0000000000 */
[----:B------:R0:W-:Y:S04]  /*0cd0*/  STL.64 [R29], R10 ;  /* 0x0000000a1d007387 */ /* 0x0001e80000100a00 */
[----:B------:R-:W3:Y:S02]  /*0ce0*/  LDL.64 R8, [R7] ;  /* 0x0000000007087983 */ /* 0x000ee40000100a00 */
[----:B---3--:R-:W-:-:S07]  /*0cf0*/  DADD R8, R8, 1 ;  /* 0x3ff0000008087429 */ /* 0x008fce0000000000 */
[----:B------:R3:W-:Y:S04]  /*0d00*/  STL.64 [R7], R8 ;  /* 0x0000000807007387 */ /* 0x0007e80000100a00 */
[----:B------:R-:W5:Y:S01]  /*0d10*/  LDL.64 R12, [R17] ;  /* 0x00000000110c7983 */ /* 0x000f620000100a00 */
[----:B--2---:R-:W-:Y:S01]  /*0d20*/  IMAD R15, R15, 0x8, R2 ;  /* 0x000000080f0f7824 */ /* 0x004fe200078e0202 */
[----:B-----5:R-:W-:-:S07]  /*0d30*/  DADD R12, R12, 1 ;  /* 0x3ff000000c0c7429 */ /* 0x020fce0000000000 */
[----:B------:R2:W-:Y:S04]  /*0d40*/  STL.64 [R17], R12 ;  /* 0x0000000c11007387 */ /* 0x0005e80000100a00 */
[----:B0-----:R-:W5:Y:S01]  /*0d50*/  LDL.64 R10, [R15] ;  /* 0x000000000f0a7983 */ /* 0x001f620000100a00 */
[----:B----4-:R-:W-:Y:S01]  /*0d60*/  IMAD R23, R23, 0x8, R2 ;  /* 0x0000000817177824 */ /* 0x010fe200078e0202 */
[----:B-----5:R-:W-:-:S07]  /*0d70*/  DADD R10, R10, 1 ;  /* 0x3ff000000a0a7429 */ /* 0x020fce0000000000 */
[----:B------:R2:W-:Y:S04]  /*0d80*/  STL.64 [R15], R10 ;  /* 0x0000000a0f007387 */ /* 0x0005e80000100a00 */
[----:B---3--:R-:W3:Y:S01]  /*0d90*/  LDL.64 R8, [R23] ;  /* 0x0000000017087983 */ /* 0x008ee20000100a00 */
[----:B------:R-:W-:Y:S01]  /*0da0*/  PLOP3.LUT P0, PT, PT, PT, PT, 0x8, 0x80 ;  /* 0x000000000080781c */ /* 0x000fe20003f0e170 */
[----:B------:R-:W-:Y:S01]  /*0db0*/  VIADD R3, R3, 0x8 ;  /* 0x0000000803037836 */ /* 0x000fe20000000000 */
[----:B------:R-:W-:Y:S01]  /*0dc0*/  IADD3 R0, PT, PT, R0, 0x8, RZ ;  /* 0x0000000800007810 */ /* 0x000fe20007ffe0ff */
[----:B---3--:R-:W-:-:S07]  /*0dd0*/  DADD R8, R8, 1 ;  /* 0x3ff0000008087429 */ /* 0x008fce0000000000 */
[----:B------:R2:W-:Y:S04]  /*0de0*/  STL.64 [R23], R8 ;  /* 0x0000000817007387 */ /* 0x0005e80000100a00 */
.L_x_1156:
[----:B------:R-:W-:Y:S05]  /*0df0*/  BSYNC.RECONVERGENT B2 ;  /* 0x0000000000027941 */ /* 0x000fea0003800200 */
.L_x_1155:
[----:B------:R-:W-:-:S13]  /*0e00*/  ISETP.EQ.AND P1, PT, R3, RZ, PT ;  /* 0x000000ff0300720c */ /* 0x000fda0003f22270 */
[----:B------:R-:W-:Y:S05]  /*0e10*/  @!P0 BREAK.RELIABLE P1, B1 ;  /* 0x0000000000018942 */ /* 0x000fea0000800100 */
[----:B------:R-:W-:Y:S05]  /*0e20*/  @!P0 BRA P1, `(.L_x_1149) ;  /* 0x0000000000688947 */ /* 0x000fea0000800000 */
.L_x_1151:
[----:B------:R-:W-:Y:S05]  /*0e30*/  BSYNC.RELIABLE B1 ;  /* 0x0000000000017941 */ /* 0x000fea0003800100 */
.L_x_1150:
[----:B0-2---:R-:W-:-:S05]  /*0e40*/  IMAD.WIDE R14, R0, 0x60, R4 ;  /* 0x00000060000e7825 */ /* 0x005fca00078e0204 */
[----:B------:R-:W2:Y:S04]  /*0e50*/  LDG.E R7, desc[UR36][R14.64+-0xc0] ;  /* 0xffff40240e077981 */ /* 0x000ea8000c1e1900 */
[----:B----4-:R-:W3:Y:S04]  /*0e60*/  LDG.E R11, desc[UR36][R14.64+-0x60] ;  /* 0xffffa0240e0b7981 */ /* 0x010ee8000c1e1900 */
        /* <DEDUP_REMOVED lines=8> */
[----:B----4-:R-:W-:Y:S01]  /*0ef0*/  IMAD R21, R13, 0x8, R2 ;  /* 0x000000080d157824 */ /* 0x010fe200078e0202 */
[----:B--2---:R-:W-:-:S07]  /*0f00*/  DADD R10, R10, 1 ;  /* 0x3ff000000a0a7429 */ /* 0x004fce0000000000 */
[----:B------:R4:W-:Y:S04]  /*0f10*/  STL.64 [R17], R10 ;  /* 0x0000000a11007387 */ /* 0x0009e80000100a00 */
[----:B------:R-:W2:Y:S01]  /*0f20*/  LDL.64 R12, [R21] ;  /* 0x00000000150c7983 */ /* 0x000ea20000100a00 */
[----:B-----5:R-:W-:Y:S01]  /*0f30*/  LEA R23, R23, R2, 0x3 ;  /* 0x0000000217177211 */ /* 0x020fe200078e18ff */
[----:B--2---:R-:W-:-:S07]  /*0f40*/  DADD R12, R12, 1 ;  /* 0x3ff000000c0c7429 */ /* 0x004fce0000000000 */
[----:B------:R4:W-:Y:S04]  /*0f50*/  STL.64 [R21], R12 ;  /* 0x0000000c15007387 */ /* 0x0009e80000100a00 */
[----:B0-----:R-:W2:Y:S01]  /*0f60*/  LDL.64 R8, [R23] ;  /* 0x0000000017087983 */ /* 0x001ea20000100a00 */
[----:B------:R-:W-:-:S05]  /*0f70*/  VIADD R3, R3, 0x4 ;  /* 0x0000000403037836 */ /* 0x000fca0000000000 */
[----:B------:R-:W-:Y:S01]  /*0f80*/  ISETP.NE.AND P0, PT, R3, RZ, PT ;  /* 0x000000ff0300720c */ /* 0x000fe20003f05270 */
[----:B------:R-:W-:Y:S01]  /*0f90*/  VIADD R0, R0, 0x4 ;  /* 0x0000000400007836 */ /* 0x000fe20000000000 */
[----:B--2---:R-:W-:-:S07]  /*0fa0*/  DADD R8, R8, 1 ;  /* 0x3ff0000008087429 */ /* 0x004fce0000000000 */
[----:B------:R4:W-:Y:S04]  /*0fb0*/  STL.64 [R23], R8 ;  /* 0x0000000817007387 */ /* 0x0009e80000100a00 */
[----:B------:R-:W-:Y:S05]  /*0fc0*/  @P0 BRA `(.L_x_1150) ;  /* 0xfffffffc009c0947 */ /* 0x000fea000383ffff */
.L_x_1149:
[----:B------:R-:W-:Y:S05]  /*0fd0*/  BSYNC.RECONVERGENT B0 ;  /* 0x0000000000007941 */ /* 0x000fea0003800200 */
.L_x_1148:
[----:B------:R-:W-:Y:S05]  /*0fe0*/  WARPSYNC.ALL ;  /* 0x0000000000007948 */ /* 0x000fea0003800000 */
[----:B------:R-:W5:Y:S01]  /*0ff0*/  LDCU UR4, c[0x0][0x388] ;  /* 0x00007100ff0477ac */ /* 0x000f620008000800 */
[----:B0-2---:R-:W-:Y:S01]  /*1000*/  CS2R R14, SRZ ;  /* 0x00000000000e7805 */ /* 0x005fe2000001ff00 */
[----:B-----5:R-:W-:-:S09]  /*1010*/  UISETP.GE.AND UP0, UPT, UR4, 0x1, UPT ;  /* 0x000000010400788c */ /* 0x020fd2000bf06270 */
[----:B------:R-:W-:Y:S05]  /*1020*/  BRA.U !UP0, `(.L_x_1157) ;  /* 0x0000001908587547 */ /* 0x000fea000b800000 */
[----:B----4-:R0:W2:Y:S01]  /*1030*/  I2F.F64 R20, R18 ;  /* 0x0000001200147312 */ /* 0x0100a20000201c00 */
[----:B------:R-:W-:Y:S01]  /*1040*/  UISETP.GE.U32.AND UP0, UPT, UR4, 0x8, UPT ;  /* 0x000000080400788c */ /* 0x000fe2000bf06070 */
[----:B------:R-:W-:Y:S01]  /*1050*/  IMAD.MOV.U32 R3, RZ, RZ, RZ ;  /* 0x000000ffff037224 */ /* 0x000fe200078e00ff */
[----:B------:R-:W-:Y:S01]  /*1060*/  CS2R R14, SRZ ;  /* 0x00000000000e7805 */ /* 0x000fe2000001ff00 */
[----:B------:R-:W-:-:S06]  /*1070*/  ULOP3.LUT UR5, UR4, 0x7, URZ, 0xc0, !UPT ;  /* 0x0000000704057892 */ /* 0x000fcc000f8ec0ff */
[----:B0-----:R-:W-:Y:S06]  /*1080*/  BRA.U !UP0, `(.L_x_1158) ;  /* 0x0000000d08547547 */ /* 0x001fec000b800000 */
[----:B------:R-:W-:Y:S01]  /*1090*/  ULOP3.LUT UR4, UR4, 0x7ffffff8, URZ, 0xc0, !UPT ;  /* 0x7ffffff804047892 */ /* 0x000fe2000f8ec0ff */
[----:B------:R-:W-:Y:S02]  /*10a0*/  MOV R0, R19 ;  /* 0x0000001300007202 */ /* 0x000fe40000000f00 */
[----:B------:R-:W-:Y:S01]  /*10b0*/  CS2R R14, SRZ ;  /* 0x00000000000e7805 */ /* 0x000fe2000001ff00 */
[----:B------:R-:W-:Y:S02]  /*10c0*/  UIADD3 UR6, UPT, UPT, -UR4, URZ, URZ ;  /* 0x000000ff04067290 */ /* 0x000fe4000fffe1ff */
[----:B------:R-:W-:-:S10]  /*10d0*/  IMAD.U32 R3, RZ, RZ, UR4 ;  /* 0x00000004ff037e24 */ /* 0x000fd4000f8e00ff */
.L_x_1175:
[----:B------:R-:W4:Y:S01]  /*10e0*/  LDL.128 R8, [R0+-0x20] ;  /* 0xffffe00000087983 */ /* 0x000f220000100c00 */
[----:B--23--:R-:W0:Y:S01]  /*10f0*/  MUFU.RCP64H R5, R21 ;  /* 0x0000001500057308 */ /* 0x00ce220000001800 */
[----:B------:R-:W-:Y:S01]  /*1100*/  IMAD.MOV.U32 R4, RZ, RZ, 0x1 ;  /* 0x00000001ff047424 */ /* 0x000fe200078e00ff */
[----:B------:R-:W-:Y:S01]  /*1110*/  UIADD3 UR6, UPT, UPT, UR6, 0x8, URZ ;  /* 0x0000000806067890 */ /* 0x000fe2000fffe0ff */
[----:B------:R-:W-:Y:S03]  /*1120*/  BSSY.RECONVERGENT B1, `(.L_x_1159) ;  /* 0x0000016000017945 */ /* 0x000fe60003800200 */
[----:B------:R-:W-:Y:S01]  /*1130*/  UISETP.NE.AND UP0, UPT, UR6, URZ, UPT ;  /* 0x000000ff0600728c */ /* 0x000fe2000bf05270 */
[----:B0-----:R-:W-:-:S08]  /*1140*/  DFMA R12, -R20, R4, 1 ;  /* 0x3ff00000140c742b */ /* 0x001fd00000000104 */
[----:B------:R-:W-:-:S08]  /*1150*/  DFMA R12, R12, R12, R12 ;  /* 0x0000000c0c0c722b */ /* 0x000fd0000000000c */
[----:B------:R-:W-:-:S08]  /*1160*/  DFMA R12, R4, R12, R4 ;  /* 0x0000000c040c722b */ /* 0x000fd00000000004 */
[----:B------:R-:W-:-:S08]  /*1170*/  DFMA R4, -R20, R12, 1 ;  /* 0x3ff000001404742b */ /* 0x000fd0000000010c */
[----:B------:R-:W-:-:S08]  /*1180*/  DFMA R4, R12, R4, R12 ;  /* 0x000000040c04722b */ /* 0x000fd0000000000c */
[----:B----4-:R-:W-:Y:S01]  /*1190*/  DMUL R12, R8, R4 ;  /* 0x00000004080c7228 */ /* 0x010fe20000000000 */
[----:B------:R-:W-:-:S07]  /*11a0*/  FSETP.GEU.AND P1, PT, |R9|, 6.5827683646048100446e-37, PT ;  /* 0x036000000900780b */ /* 0x000fce0003f2e200 */
[----:B------:R-:W-:-:S08]  /*11b0*/  DFMA R22, -R20, R12, R8 ;  /* 0x0000000c1416722b */ /* 0x000fd00000000108 */
[----:B------:R-:W-:-:S10]  /*11c0*/  DFMA R4, R4, R22, R12 ;  /* 0x000000160404722b */ /* 0x000fd4000000000c */
[----:B------:R-:W-:-:S05]  /*11d0*/  FFMA R7, RZ, R21, R5 ;  /* 0x00000015ff077223 */ /* 0x000fca0000000005 */
[----:B------:R-:W-:-:S13]  /*11e0*/  FSETP.GT.AND P0, PT, |R7|, 1.469367938527859385e-39, PT ;  /* 0x001000000700780b */ /* 0x000fda0003f04200 */
[----:B------:R-:W-:Y:S05]  /*11f0*/  @P0 BRA P1, `(.L_x_1160) ;  /* 0x0000000000200947 */ /* 0x000fea0000800000 */
[----:B------:R-:W-:Y:S01]  /*1200*/  IMAD.MOV.U32 R22, RZ, RZ, R8 ;  /* 0x000000ffff167224 */ /* 0x000fe200078e0008 */
[----:B------:R-:W-:Y:S01]  /*1210*/  MOV R23, R9 ;  /* 0x0000000900177202 */ /* 0x000fe20000000f00 */
[----:B------:R-:W-:Y:S01]  /*1220*/  IMAD.MOV.U32 R12, RZ, RZ, R20 ;  /* 0x000000ffff0c7224 */ /* 0x000fe200078e0014 */
[----:B------:R-:W-:Y:S01]  /*1230*/  MOV R26, 0x1260 ;  /* 0x00001260001a7802 */ /* 0x000fe20000000f00 */
[----:B------:R-:W-:-:S07]  /*1240*/  IMAD.MOV.U32 R13, RZ, RZ, R21 ;  /* 0x000000ffff0d7224 */ /* 0x000fce00078e0015 */
[----:B-1----:R-:W-:Y:S05]  /*1250*/  CALL.REL.NOINC `($__internal_0_$__cuda_sm20_div_rn_f64_full) ;  /* 0x0000003c00e87944 */ /* 0x002fea0003c00000 */
[----:B------:R-:W-:Y:S01]  /*1260*/  IMAD.MOV.U32 R4, RZ, RZ, R30 ;  /* 0x000000ffff047224 */ /* 0x000fe200078e001e */
[----:B------:R-:W-:-:S07]  /*1270*/  MOV R5, R31 ;  /* 0x0000001f00057202 */ /* 0x000fce0000000f00 */
.L_x_1160:
[----:B------:R-:W-:Y:S05]  /*1280*/  BSYNC.RECONVERGENT B1 ;  /* 0x0000000000017941 */ /* 0x000fea0003800200 */
.L_x_1159:
[----:B------:R-:W0:Y:S01]  /*1290*/  MUFU.RCP64H R9, R21 ;  /* 0x0000001500097308 */ /* 0x000e220000001800 */
[----:B------:R-:W-:Y:S01]  /*12a0*/  IMAD.MOV.U32 R8, RZ, RZ, 0x1 ;  /* 0x00000001ff087424 */ /* 0x000fe200078e00ff */
[----:B------:R-:W-:Y:S01]  /*12b0*/  FSETP.GEU.AND P1, PT, |R11|, 6.5827683646048100446e-37, PT ;  /* 0x036000000b00780b */ /* 0x000fe20003f2e200 */
[----:B------:R-:W-:Y:S01]  /*12c0*/  BSSY.RECONVERGENT B1, `(.L_x_1161) ;  /* 0x0000015000017945 */ /* 0x000fe20003800200 */
[----:B------:R-:W-:-:S03]  /*12d0*/  DFMA R34, R4, R4, R14 ;  /* 0x000000040422722b */ /* 0x000fc6000000000e */
[----:B0-----:R-:W-:-:S08]  /*12e0*/  DFMA R12, -R20, R8, 1 ;  /* 0x3ff00000140c742b */ /* 0x001fd00000000108 */
[----:B------:R-:W-:-:S08]  /*12f0*/  DFMA R12, R12, R12, R12 ;  /* 0x0000000c0c0c722b */ /* 0x000fd0000000000c */
[----:B------:R-:W-:-:S08]  /*1300*/  DFMA R12, R8, R12, R8 ;  /* 0x0000000c080c722b */ /* 0x000fd00000000008 */
[----:B------:R-:W-:-:S08]  /*1310*/  DFMA R8, -R20, R12, 1 ;  /* 0x3ff000001408742b */ /* 0x000fd0000000010c */
[----:B------:R-:W-:-:S08]  /*1320*/  DFMA R22, R12, R8, R12 ;  /* 0x000000080c16722b */ /* 0x000fd0000000000c */
[----:B------:R-:W-:-:S08]  /*1330*/  DMUL R8, R10, R22 ;  /* 0x000000160a087228 */ /* 0x000fd00000000000 */
        /* <DEDUP_REMOVED lines=11> */
[----:B------:R-:W-:Y:S02]  /*13f0*/  IMAD.MOV.U32 R8, RZ, RZ, R30 ;  /* 0x000000ffff087224 */ /* 0x000fe400078e001e */
[----:B------:R-:W-:-:S07]  /*1400*/  IMAD.MOV.U32 R9, RZ, RZ, R31 ;  /* 0x000000ffff097224 */ /* 0x000fce00078e001f */
.L_x_1162:
[----:B------:R-:W-:Y:S05]  /*1410*/  BSYNC.RECONVERGENT B1 ;  /* 0x0000000000017941 */ /* 0x000fea0003800200 */
.L_x_1161:
[----:B------:R-:W2:Y:S01]  /*1420*/  LDL.128 R12, [R0+-0x10] ;  /* 0xfffff000000c7983 */ /* 0x000ea20000100c00 */
[----:B------:R-:W0:Y:S01]  /*1430*/  MUFU.RCP64H R5, R21 ;  /* 0x0000001500057308 */ /* 0x000e220000001800 */
[----:B------:R-:W-:Y:S01]  /*1440*/  MOV R4, 0x1 ;  /* 0x0000000100047802 */ /* 0x000fe20000000f00 */
[----:B------:R-:W-:Y:S05]  /*1450*/  BSSY.RECONVERGENT B1, `(.L_x_1163) ;  /* 0x0000016000017945 */ /* 0x000fea0003800200 */
[----:B0-----:R-:W-:-:S08]  /*1460*/  DFMA R10, -R20, R4, 1 ;  /* 0x3ff00000140a742b */ /* 0x001fd00000000104 */
[----:B------:R-:W-:-:S08]  /*1470*/  DFMA R10, R10, R10, R10 ;  /* 0x0000000a0a0a722b */ /* 0x000fd0000000000a */
[----:B------:R-:W-:-:S08]  /*1480*/  DFMA R10, R4, R10, R4 ;  /* 0x0000000a040a722b */ /* 0x000fd00000000004 */
[----:B------:R-:W-:-:S08]  /*1490*/  DFMA R4, -R20, R10, 1 ;  /* 0x3ff000001404742b */ /* 0x000fd0000000010a */
[----:B------:R-:W-:-:S08]  /*14a0*/  DFMA R22, R10, R4, R10 ;  /* 0x000000040a16722b */ /* 0x000fd0000000000a */
[----:B--2---:R-:W-:Y:S01]  /*14b0*/  DMUL R4, R22, R12 ;  /* 0x0000000c16047228 */ /* 0x004fe20000000000 */
[----:B------:R-:W-:-:S07]  /*14c0*/  FSETP.GEU.AND P1, PT, |R13|, 6.5827683646048100446e-37, PT ;  /* 0x036000000d00780b */ /* 0x000fce0003f2e200 */
[----:B------:R-:W-:-:S08]  /*14d0*/  DFMA R10, -R20, R4, R12 ;  /* 0x00000004140a722b */ /* 0x000fd0000000010c */
[----:B------:R-:W-:Y:S02]  /*14e0*/  DFMA R4, R22, R10, R4 ;  /* 0x0000000a1604722b */ /* 0x000fe40000000004 */
[----:B------:R-:W-:-:S08]  /*14f0*/  DFMA R10, R8, R8, R34 ;  /* 0x00000008080a722b */ /* 0x000fd00000000022 */
[----:B------:R-:W-:-:S05]  /*1500*/  FFMA R7, RZ, R21, R5 ;  /* 0x00000015ff077223 */ /* 0x000fca0000000005 */
[----:B------:R-:W-:-:S13]  /*1510*/  FSETP.GT.AND P0, PT, |R7|, 1.469367938527859385e-39, PT ;  /* 0x001000000700780b */ /* 0x000fda0003f04200 */
[----:B------:R-:W-:Y:S05]  /*1520*/  @P0 BRA P1, `(.L_x_1164) ;  /* 0x0000000000200947 */ /* 0x000fea0000800000 */
[----:B------:R-:W-:Y:S01]  /*1530*/  IMAD.MOV.U32 R22, RZ, RZ, R12 ;  /* 0x000000ffff167224 */ /* 0x000fe200078e000c */
[----:B------:R-:W-:Y:S01]  /*1540*/  MOV R26, 0x1590 ;  /* 0x00001590001a7802 */ /* 0x000fe20000000f00 */
[----:B------:R-:W-:Y:S01]  /*1550*/  IMAD.MOV.U32 R23, RZ, RZ, R13 ;  /* 0x000000ffff177224 */ /* 0x000fe200078e000d */
[----:B------:R-:W-:Y:S01]  /*1560*/  MOV R13, R21 ;  /* 0x00000015000d7202 */ /* 0x000fe20000000f00 */
[----:B------:R-:W-:-:S07]  /*1570*/  IMAD.MOV.U32 R12, RZ, RZ, R20 ;  /* 0x000000ffff0c7224 */ /* 0x000fce00078e0014 */
[----:B-1----:R-:W-:Y:S05]  /*1580*/  CALL.REL.NOINC `($__internal_0_$__cuda_sm20_div_rn_f64_full) ;  /* 0x0000003c001c7944 */ /* 0x002fea0003c00000 */
[----:B------:R-:W-:Y:S02]  /*1590*/  IMAD.MOV.U32 R4, RZ, RZ, R30 ;  /* 0x000000ffff047224 */ /* 0x000fe400078e001e */
[----:B------:R-:W-:-:S07]  /*15a0*/  IMAD.MOV.U32 R5, RZ, RZ, R31 ;  /* 0x000000ffff057224 */ /* 0x000fce00078e001f */
.L_x_1164:
[----:B------:R-:W-:Y:S05]  /*15b0*/  BSYNC.RECONVERGENT B1 ;  /* 0x0000000000017941 */ /* 0x000fea0003800200 */
.L_x_1163:
        /* <DEDUP_REMOVED lines=16> */
[----:B------:R-:W-:Y:S01]  /*16c0*/  MOV R22, R14 ;  /* 0x0000000e00167202 */ /* 0x000fe20000000f00 */
[----:B------:R-:W-:Y:S01]  /*16d0*/  IMAD.MOV.U32 R23, RZ, RZ, R15 ;  /* 0x000000ffff177224 */ /* 0x000fe200078e000f */
[----:B------:R-:W-:Y:S01]  /*16e0*/  MOV R26, 0x1720 ;  /* 0x00001720001a7802 */ /* 0x000fe20000000f00 */
[----:B------:R-:W-:Y:S02]  /*16f0*/  IMAD.MOV.U32 R12, RZ, RZ, R20 ;  /* 0x000000ffff0c7224 */ /* 0x000fe400078e0014 */
[----:B------:R-:W-:-:S07]  /*1700*/  IMAD.MOV.U32 R13, RZ, RZ, R21 ;  /* 0x000000ffff0d7224 */ /* 0x000fce00078e0015 */
[----:B-1----:R-:W-:Y:S05]  /*1710*/  CALL.REL.NOINC `($__internal_0_$__cuda_sm20_div_rn_f64_full) ;  /* 0x0000003800b87944 */ /* 0x002fea0003c00000 */
[----:B------:R-:W-:Y:S01]  /*1720*/  MOV R8, R30 ;  /* 0x0000001e00087202 */ /* 0x000fe20000000f00 */
[----:B------:R-:W-:-:S07]  /*1730*/  IMAD.MOV.U32 R9, RZ, RZ, R31 ;  /* 0x000000ffff097224 */ /* 0x000fce00078e001f */
.L_x_1166:
[----:B------:R-:W-:Y:S05]  /*1740*/  BSYNC.RECONVERGENT B1 ;  /* 0x0000000000017941 */ /* 0x000fea0003800200 */
.L_x_1165:
[----:B------:R-:W2:Y:S01]  /*1750*/  LDL.128 R12, [R0] ;  /* 0x00000000000c7983 */ /* 0x000ea20000100c00 */
[----:B------:R-:W0:Y:S01]  /*1760*/  MUFU.RCP64H R5, R21 ;  /* 0x0000001500057308 */ /* 0x000e220000001800 */
[----:B------:R-:W-:Y:S01]  /*1770*/  IMAD.MOV.U32 R4, RZ, RZ, 0x1 ;  /* 0x00000001ff047424 */ /* 0x000fe200078e00ff */
[----:B------:R-:W-:Y:S01]  /*1780*/  BSSY.RECONVERGENT B1, `(.L_x_1167) ;  /* 0x0000016000017945 */ /* 0x000fe20003800200 */
[----:B------:R-:W-:-:S04]  /*1790*/  DFMA R10, R8, R8, R10 ;  /* 0x00000008080a722b */ /* 0x000fc8000000000a */
        /* <DEDUP_REMOVED lines=20> */
.L_x_1168:
[----:B------:R-:W-:Y:S05]  /*18e0*/  BSYNC.RECONVERGENT B1 ;  /* 0x0000000000017941 */ /* 0x000fea0003800200 */
.L_x_1167:
        /* <DEDUP_REMOVED lines=24> */
.L_x_1170:
[----:B------:R-:W-:Y:S05]  /*1a70*/  BSYNC.RECONVERGENT B1 ;  /* 0x0000000000017941 */ /* 0x000fea0003800200 */
.L_x_1169:
[----:B------:R-:W2:Y:S01]  /*1a80*/  LDL.128 R12, [R0+0x10] ;  /* 0x00001000000c7983 */ /* 0x000ea20000100c00 */
[----:B------:R-:W0:Y:S01]  /*1a90*/  MUFU.RCP64H R5, R21 ;  /* 0x0000001500057308 */ /* 0x000e220000001800 */
[----:B------:R-:W-:Y:S01]  /*1aa0*/  MOV R4, 0x1 ;  /* 0x0000000100047802 */ /* 0x000fe20000000f00 */
        /* <DEDUP_REMOVED lines=22> */
.L_x_1172:
[----:B------:R-:W-:Y:S05]  /*1c10*/  BSYNC.RECONVERGENT B1 ;  /* 0x0000000000017941 */ /* 0x000fea0003800200 */
.L_x_1171:
        /* <DEDUP_REMOVED lines=24> */
.L_x_1174:
[----:B------:R-:W-:Y:S05]  /*1da0*/  BSYNC.RECONVERGENT B1 ;  /* 0x0000000000017941 */ /* 0x000fea0003800200 */
.L_x_1173:
[----:B------:R-:W-:Y:S01]  /*1db0*/  DFMA R14, R8, R8, R10 ;  /* 0x00000008080e722b */ /* 0x000fe2000000000a */
[----:B------:R-:W-:Y:S01]  /*1dc0*/  VIADD R0, R0, 0x40 ;  /* 0x0000004000007836 */ /* 0x000fe20000000000 */
[----:B------:R-:W-:Y:S09]  /*1dd0*/  BRA.U UP0, `(.L_x_1175) ;  /* 0xfffffff100c07547 */ /* 0x000ff2000b83ffff */
.L_x_1158:
[----:B------:R-:W-:-:S09]  /*1de0*/  UISETP.NE.AND UP0, UPT, UR5, URZ, UPT ;  /* 0x000000ff0500728c */ /* 0x000fd2000bf05270 */
[----:B------:R-:W-:Y:S05]  /*1df0*/  BRA.U !UP0, `(.L_x_1157) ;  /* 0x0000000908e47547 */ /* 0x000fea000b800000 */
[----:B------:R-:W0:Y:S01]  /*1e00*/  LDCU UR4, c[0x0][0x388] ;  /* 0x00007100ff0477ac */ /* 0x000e220008000800 */
[----:B------:R-:W-:Y:S02]  /*1e10*/  UISETP.GE.U32.AND UP0, UPT, UR5, 0x4, UPT ;  /* 0x000000040500788c */ /* 0x000fe4000bf06070 */
[----:B0-----:R-:W-:-:S07]  /*1e20*/  ULOP3.LUT UR4, UR4, 0x3, URZ, 0xc0, !UPT ;  /* 0x0000000304047892 */ /* 0x001fce000f8ec0ff */
[----:B------:R-:W-:Y:S05]  /*1e30*/  BRA.U !UP0, `(.L_x_1176) ;  /* 0x0000000508887547 */ /* 0x000fea000b800000 */
[----:B------:R-:W-:-:S05]  /*1e40*/  IMAD R0, R3, 0x8, R2 ;  /* 0x0000000803007824 */ /* 0x000fca00078e0202 */
[----:B------:R-:W4:Y:S01]  /*1e50*/  LDL.64 R22, [R0] ;  /* 0x0000000000167983 */ /* 0x000f220000100a00 */
[----:B--23--:R-:W0:Y:S01]  /*1e60*/  MUFU.RCP64H R5, R21 ;  /* 0x0000001500057308 */ /* 0x00ce220000001800 */
[----:B------:R-:W-:Y:S01]  /*1e70*/  MOV R4, 0x1 ;  /* 0x0000000100047802 */ /* 0x000fe20000000f00 */
[----:B------:R-:W-:Y:S05]  /*1e80*/  BSSY.RECONVERGENT B1, `(.L_x_1177) ;  /* 0x0000013000017945 */ /* 0x000fea0003800200 */
        /* <DEDUP_REMOVED lines=14> */
[----:B------:R-:W-:-:S07]  /*1f70*/  IMAD.MOV.U32 R13, RZ, RZ, R21 ;  /* 0x000000ffff0d7224 */ /* 0x000fce00078e0015 */
[----:B-1----:R-:W-:Y:S05]  /*1f80*/  CALL.REL.NOINC `($__internal_0_$__cuda_sm20_div_rn_f64_full) ;  /* 0x00000030009c7944 */ /* 0x002fea0003c00000 */
[----:B------:R-:W-:Y:S01]  /*1f90*/  MOV R4, R30 ;  /* 0x0000001e00047202 */ /* 0x000fe20000000f00 */
[----:B------:R-:W-:-:S07]  /*1fa0*/  IMAD.MOV.U32 R5, RZ, RZ, R31 ;  /* 0x000000ffff057224 */ /* 0x000fce00078e001f */
.L_x_1178:
[----:B------:R-:W-:Y:S05]  /*1fb0*/  BSYNC.RECONVERGENT B1 ;  /* 0x0000000000017941 */ /* 0x000fea0003800200 */
.L_x_1177:
[----:B------:R-:W2:Y:S01]  /*1fc0*/  LDL.64 R22, [R0+0x8] ;  /* 0x0000080000167983 */ /* 0x000ea20000100a00 */
        /* <DEDUP_REMOVED lines=16> */
[----:B------:R-:W-:Y:S01]  /*20d0*/  MOV R12, R20 ;  /* 0x00000014000c7202 */ /* 0x000fe20000000f00 */
[----:B------:R-:W-:Y:S01]  /*20e0*/  IMAD.MOV.U32 R13, RZ, RZ, R21 ;  /* 0x000000ffff0d7224 */ /* 0x000fe200078e0015 */
[----:B------:R-:W-:-:S07]  /*20f0*/  MOV R26, 0x2110 ;  /* 0x00002110001a7802 */ /* 0x000fce0000000f00 */
[----:B-1----:R-:W-:Y:S05]  /*2100*/  CALL.REL.NOINC `($__internal_0_$__cuda_sm20_div_rn_f64_full) ;  /* 0x00000030003c7944 */ /* 0x002fea0003c00000 */
[----:B------:R-:W-:Y:S01]  /*2110*/  IMAD.MOV.U32 R8, RZ, RZ, R30 ;  /* 0x000000ffff087224 */ /* 0x000fe200078e001e */
[----:B------:R-:W-:-:S07]  /*2120*/  MOV R9, R31 ;  /* 0x0000001f00097202 */ /* 0x000fce0000000f00 */
.L_x_1180:
[----:B------:R-:W-:Y:S05]  /*2130*/  BSYNC.RECONVERGENT B1 ;  /* 0x0000000000017941 */ /* 0x000fea0003800200 */
.L_x_1179:
        /* <DEDUP_REMOVED lines=18> */
[----:B------:R-:W-:Y:S02]  /*2260*/  MOV R13, R21 ;  /* 0x00000015000d7202 */ /* 0x000fe40000000f00 */
[----:B------:R-:W-:-:S07]  /*2270*/  MOV R26, 0x2290 ;  /* 0x00002290001a7802 */ /* 0x000fce0000000f00 */
[----:B-1----:R-:W-:Y:S05]  /*2280*/  CALL.REL.NOINC `($__internal_0_$__cuda_sm20_div_rn_f64_full) ;  /* 0x0000002c00dc7944 */ /* 0x002fea0003c00000 */
[----:B------:R-:W-:Y:S02]  /*2290*/  IMAD.MOV.U32 R4, RZ, RZ, R30 ;  /* 0x000000ffff047224 */ /* 0x000fe400078e001e */
[----:B------:R-:W-:-:S07]  /*22a0*/  IMAD.MOV.U32 R5, RZ, RZ, R31 ;  /* 0x000000ffff057224 */ /* 0x000fce00078e001f */
.L_x_1182:
[----:B------:R-:W-:Y:S05]  /*22b0*/  BSYNC.RECONVERGENT B1 ;  /* 0x0000000000017941 */ /* 0x000fea0003800200 */
.L_x_1181:
[----:B------:R-:W2:Y:S01]  /*22c0*/  LDL.64 R22, [R0+0x18] ;  /* 0x0000180000167983 */ /* 0x000ea20000100a00 */
        /* <DEDUP_REMOVED lines=22> */
.L_x_1184:
[----:B------:R-:W-:Y:S05]  /*2430*/  BSYNC.RECONVERGENT B1 ;  /* 0x0000000000017941 */ /* 0x000fea0003800200 */
.L_x_1183:
[----:B------:R-:W-:Y:S01]  /*2440*/  DFMA R14, R8, R8, R14 ;  /* 0x00000008080e722b */ /* 0x000fe2000000000e */
[----:B------:R-:W-:-:S10]  /*2450*/  VIADD R3, R3, 0x4 ;  /* 0x0000000403037836 */ /* 0x000fd40000000000 */
.L_x_1176:
[----:B------:R-:W-:-:S09]  /*2460*/  UISETP.NE.AND UP0, UPT, UR4, URZ, UPT ;  /* 0x000000ff0400728c */ /* 0x000fd2000bf05270 */
[----:B------:R-:W-:Y:S05]  /*2470*/  BRA.U !UP0, `(.L_x_1157) ;  /* 0x0000000508447547 */ /* 0x000fea000b800000 */
[----:B------:R-:W-:-:S09]  /*2480*/  UISETP.NE.AND UP0, UPT, UR4, 0x1, UPT ;  /* 0x000000010400788c */ /* 0x000fd2000bf05270 */
[----:B------:R-:W-:Y:S05]  /*2490*/  BRA.U !UP0, `(.L_x_1185) ;  /* 0x0000000108c87547 */ /* 0x000fea000b800000 */
[----:B------:R-:W-:-:S05]  /*24a0*/  LEA R17, R3, R2, 0x3 ;  /* 0x0000000203117211 */ /* 0x000fca00078e18ff */
[----:B------:R-:W4:Y:S01]  /*24b0*/  LDL.64 R22, [R17] ;  /* 0x0000000011167983 */ /* 0x000f220000100a00 */
[----:B--23--:R-:W0:Y:S01]  /*24c0*/  MUFU.RCP64H R5, R21 ;  /* 0x0000001500057308 */ /* 0x00ce220000001800 */
[----:B------:R-:W-:Y:S01]  /*24d0*/  IMAD.MOV.U32 R4, RZ, RZ, 0x1 ;  /* 0x00000001ff047424 */ /* 0x000fe200078e00ff */
        /* <DEDUP_REMOVED lines=19> */
.L_x_1187:
[----:B------:R-:W-:Y:S05]  /*2610*/  BSYNC.RECONVERGENT B1 ;  /* 0x0000000000017941 */ /* 0x000fea0003800200 */
.L_x_1186:
        /* <DEDUP_REMOVED lines=23> */
.L_x_1189:
[----:B------:R-:W-:Y:S05]  /*2790*/  BSYNC.RECONVERGENT B1 ;  /* 0x0000000000017941 */ /* 0x000fea0003800200 */
.L_x_1188:
[----:B------:R-:W-:Y:S01]  /*27a0*/  DFMA R14, R8, R8, R14 ;  /* 0x00000008080e722b */ /* 0x000fe2000000000e */
[----:B------:R-:W-:-:S10]  /*27b0*/  VIADD R3, R3, 0x2 ;  /* 0x0000000203037836 */ /* 0x000fd40000000000 */
.L_x_1185:
[----:B------:R-:W0:Y:S02]  /*27c0*/  LDCU UR4, c[0x0][0x388] ;  /* 0x00007100ff0477ac */ /* 0x000e240008000800 */
[----:B0-----:R-:W-:-:S04]  /*27d0*/  ULOP3.LUT UR4, UR4, 0x1, URZ, 0xc0, !UPT ;  /* 0x0000000104047892 */ /* 0x001fc8000f8ec0ff */
[----:B------:R-:W-:-:S09]  /*27e0*/  UISETP.NE.U32.AND UP0, UPT, UR4, 0x1, UPT ;  /* 0x000000010400788c */ /* 0x000fd2000bf05070 */
[----:B------:R-:W-:Y:S05]  /*27f0*/  BRA.U UP0, `(.L_x_1157) ;  /* 0x0000000100647547 */ /* 0x000fea000b800000 */
[----:B------:R-:W-:-:S06]  /*2800*/  LEA R22, R3, R2, 0x3 ;  /* 0x0000000203167211 */ /* 0x000fcc00078e18ff */
        /* <DEDUP_REMOVED lines=22> */
.L_x_1191:
[----:B------:R-:W-:Y:S05]  /*2970*/  BSYNC.RECONVERGENT B1 ;  /* 0x0000000000017941 */ /* 0x000fea0003800200 */
.L_x_1190:
[----:B------:R-:W-:-:S11]  /*2980*/  DFMA R14, R4, R4, R14 ;  /* 0x00000004040e722b */ /* 0x000fd6000000000e */
.L_x_1157:
[----:B----4-:R-:W-:Y:S01]  /*2990*/  DADD R22, -R14, 1 ;  /* 0x3ff000000e167429 */ /* 0x010fe20000000100 */
[----:B------:R-:W-:Y:S07]  /*29a0*/  BSSY.RECONVERGENT B6, `(.L_x_1192) ;  /* 0x0000011000067945 */ /* 0x000fee0003800200 */
[----:B------:R-:W-:-:S14]  /*29b0*/  DSETP.GEU.AND P0, PT, R22, RZ, PT ;  /* 0x000000ff1600722a */ /* 0x000fdc0003f0e000 */
[----:B------:R-:W-:Y:S05]  /*29c0*/  @P0 BRA `(.L_x_1193) ;  /* 0x0000000000380947 */ /* 0x000fea0003800000 */
[----:B------:R-:W0:Y:S01]  /*29d0*/  LDC R17, c[0x0][0x390] ;  /* 0x0000e400ff117b82 */ /* 0x000e220000000800 */
[----:B------:R-:W-:Y:S01]  /*29e0*/  MOV R0, 0x170 ;  /* 0x0000017000007802 */ /* 0x000fe20000000f00 */
[----:B------:R4:W-:Y:S01]  /*29f0*/  STL.64 [R1+0xa0], R22 ;  /* 0x0000a01601007387 */ /* 0x0009e20000100a00 */
[----:B------:R-:W3:Y:S01]  /*2a00*/  LDCU.64 UR4, c[0x4][0x168] ;  /* 0x01002d00ff0477ac */ /* 0x000ee20008000a00 */
[----:B-1----:R-:W-:-:S04]  /*2a10*/  IADD3 R6, P0, P1, R1, 0xa0, R6 ;  /* 0x000000a001067810 */ /* 0x002fc8000791e006 */
[----:B------:R-:W1:Y:S01]  /*2a20*/  LDC R10, c[0x0][0x388] ;  /* 0x0000e200ff0a7b82 */ /* 0x000e620000000800 */
[----:B------:R-:W-:-:S07]  /*2a30*/  IADD3.X R7, PT, PT, RZ, UR39, RZ, P0, P1 ;  /* 0x00000027ff077c10 */ /* 0x000fce00087e24ff */
[----:B------:R4:W2:Y:S01]  /*2a40*/  LDC.64 R8, c[0x4][R0] ;  /* 0x0100000000087b82 */ /* 0x0008a20000000a00 */
[----:B---3--:R-:W-:Y:S01]  /*2a50*/  MOV R4, UR4 ;  /* 0x0000000400047c02 */ /* 0x008fe20008000f00 */
[----:B------:R-:W-:Y:S01]  /*2a60*/  IMAD.U32 R5, RZ, RZ, UR5 ;  /* 0x00000005ff057e24 */ /* 0x000fe2000f8e00ff */
[----:B0-----:R4:W-:Y:S04]  /*2a70*/  STL.64 [R1+0xa8], R16 ;  /* 0x0000a81001007387 */ /* 0x0019e80000100a00 */
[----:B-1----:R4:W-:Y:S02]  /*2a80*/  STL [R1+0xb0], R10 ;  /* 0x0000b00a01007387 */ /* 0x0029e40000100800 */
[----:B--2---:R-:W-:-:S07]  /*2a90*/  LEPC R20, `(.L_x_1193) ;  /* 0x000000001014794e */ /* 0x004fce0000000000 */
[----:B----4-:R-:W-:Y:S05]  /*2aa0*/  CALL.ABS.NOINC R8 ;  /* 0x0000000008007343 */ /* 0x010fea0003c00000 */
.L_x_1193:
[----:B------:R-:W-:Y:S05]  /*2ab0*/  BSYNC.RECONVERGENT B6 ;  /* 0x0000000000067941 */ /* 0x000fea0003800200 */
.L_x_1192:
[----:B------:R-:W0:Y:S01]  /*2ac0*/  LDC R7, c[0x0][0x394] ;  /* 0x0000e500ff077b82 */ /* 0x000e220000000800 */
[----:B------:R4:W-:Y:S01]  /*2ad0*/  STL.128 [R1], RZ ;  /* 0x000000ff01007387 */ /* 0x0009e20000100c00 */
[----:B---3--:R-:W3:Y:S01]  /*2ae0*/  I2F.F64 R4, R18 ;  /* 0x0000001200047312 */ /* 0x008ee20000201c00 */
[----:B------:R-:W-:Y:S02]  /*2af0*/  BSSY.RECONVERGENT B0, `(.L_x_1194) ;  /* 0x000001e000007945 */ /* 0x000fe40003800200 */
[----:B------:R4:W-:Y:S04]  /*2b00*/  STL.128 [R1+0x10], RZ ;  /* 0x000010ff01007387 */ /* 0x0009e80000100c00 */
[----:B------:R4:W-:Y:S04]  /*2b10*/  STL.128 [R1+0x20], RZ ;  /* 0x000020ff01007387 */ /* 0x0009e80000100c00 */
[----:B------:R4:W-:Y:S04]  /*2b20*/  STL.128 [R1+0x30], RZ ;  /* 0x000030ff01007387 */ /* 0x0009e80000100c00 */
[----:B------:R4:W-:Y:S01]  /*2b30*/  STL.128 [R1+0x40], RZ ;  /* 0x000040ff01007387 */ /* 0x0009e20000100c00 */
[----:B---3--:R-:W-:-:S03]  /*2b40*/  DMUL R4, R22, R4 ;  /* 0x0000000416047228 */ /* 0x008fc60000000000 */
[----:B------:R4:W-:Y:S01]  /*2b50*/  STL.128 [R1+0x50], RZ ;  /* 0x000050ff01007387 */ /* 0x0009e20000100c00 */
[----:B0-----:R-:W-:-:S03]  /*2b60*/  IMAD.IADD R0, R7, 0x1, -R16 ;  /* 0x0000000107007824 */ /* 0x001fc600078e0a10 */
[----:B------:R4:W-:Y:S01]  /*2b70*/  STL.128 [R1+0x60], RZ ;  /* 0x000060ff01007387 */ /* 0x0009e20000100c00 */
[----:B------:R-:W-:-:S03]  /*2b80*/  IADD3 R3, PT, PT, R27, UR38, -R7 ;  /* 0x000000261b037c10 */ /* 0x000fc6000fffe807 */
[----:B------:R4:W-:Y:S01]  /*2b90*/  STL.128 [R1+0x70], RZ ;  /* 0x000070ff01007387 */ /* 0x0009e20000100c00 */
[----:B-1----:R-:W-:Y:S02]  /*2ba0*/  LOP3.LUT P0, R6, R0, 0x3, RZ, 0xc0, !PT ;  /* 0x0000000300067812 */ /* 0x002fe4000780c0ff */
[----:B------:R-:W-:Y:S01]  /*2bb0*/  ISETP.GT.U32.AND P1, PT, R3, -0x4, PT ;  /* 0xfffffffc0300780c */ /* 0x000fe20003f24070 */
[----:B------:R4:W-:Y:S04]  /*2bc0*/  STL.128 [R1+0x80], RZ ;  /* 0x000080ff01007387 */ /* 0x0009e80000100c00 */
[----:B------:R4:W-:Y:S06]  /*2bd0*/  STL.128 [R1+0x90], RZ ;  /* 0x000090ff01007387 */ /* 0x0009ec0000100c00 */
[----:B------:R-:W-:Y:S05]  /*2be0*/  @!P0 BRA `(.L_x_1195) ;  /* 0x0000000000388947 */ /* 0x000fea0003800000 */
[----:B------:R-:W0:Y:S01]  /*2bf0*/  LDC.64 R12, c[0x0][0x380] ;  /* 0x0000e000ff0c7b82 */ /* 0x000e220000000a00 */
[----:B------:R-:W-:Y:S02]  /*2c00*/  IADD3 R6, PT, PT, -R6, RZ, RZ ;  /* 0x000000ff06067210 */ /* 0x000fe40007ffe1ff */
[----:B0-----:R-:W-:-:S05]  /*2c10*/  IADD3 R12, P0, PT, R12, 0x50, RZ ;  /* 0x000000500c0c7810 */ /* 0x001fca0007f1e0ff */
[----:B------:R-:W-:-:S08]  /*2c20*/  IMAD.X R13, RZ, RZ, R13, P0 ;  /* 0x000000ffff0d7224 */ /* 0x000fd000000e060d */
.L_x_1196:
[----:B------:R-:W-:-:S06]  /*2c30*/  IMAD.WIDE R8, R16, 0x60, R12 ;  /* 0x0000006010087825 */ /* 0x000fcc00078e020c */
[----:B------:R-:W3:Y:S02]  /*2c40*/  LDG.E R9, desc[UR36][R8.64] ;  /* 0x0000002408097981 */ /* 0x000ee4000c1e1900 */
[----:B0--3--:R-:W-:-:S05]  /*2c50*/  IMAD R3, R9, 0x8, R2 ;  /* 0x0000000809037824 */ /* 0x009fca00078e0202 */
[----:B------:R-:W3:Y:S01]  /*2c60*/  LDL.64 R10, [R3] ;  /* 0x00000000030a7983 */ /* 0x000ee20000100a00 */
[----:B------:R-:W-:Y:S01]  /*2c70*/  IADD3 R6, PT, PT, R6, 0x1, RZ ;  /* 0x0000000106067810 */ /* 0x000fe20007ffe0ff */
[----:B------:R-:W-:-:S03]  /*2c80*/  VIADD R16, R16, 0x1 ;  /* 0x0000000110107836 */ /* 0x000fc60000000000 */
[----:B------:R-:W-:Y:S01]  /*2c90*/  ISETP.NE.AND P0, PT, R6, RZ, PT ;  /* 0x000000ff0600720c */ /* 0x000fe20003f05270 */
[----:B---3--:R-:W-:-:S07]  /*2ca0*/  DADD R10, R10, 1 ;  /* 0x3ff000000a0a7429 */ /* 0x008fce0000000000 */
[----:B------:R0:W-:Y:S05]  /*2cb0*/  STL.64 [R3], R10 ;  /* 0x0000000a03007387 */ /* 0x0001ea0000100a00 */
[----:B------:R-:W-:Y:S05]  /*2cc0*/  @P0 BRA `(.L_x_1196) ;  /* 0xfffffffc00d80947 */ /* 0x000fea000383ffff */
.L_x_1195:
[----:B------:R-:W-:Y:S05]  /*2cd0*/  BSYNC.RECONVERGENT B0 ;  /* 0x0000000000007941 */ /* 0x000fea0003800200 */
.L_x_1194:
[----:B------:R-:W-:Y:S04]  /*2ce0*/  BSSY.RECONVERGENT B0, `(.L_x_1197) ;  /* 0x00000b2000007945 */ /* 0x000fe80003800200 */
[----:B------:R-:W-:Y:S05]  /*2cf0*/  @P1 BRA `(.L_x_1198) ;  /* 0x0000000800c01947 */ /* 0x000fea0003800000 */
[----:B------:R-:W1:Y:S01]  /*2d00*/  LDCU.64 UR4, c[0x0][0x380] ;  /* 0x00007000ff0477ac */ /* 0x000e620008000a00 */
[----:B0-----:R-:W-:Y:S01]  /*2d10*/  IMAD.IADD R3, R7, 0x1, -R16 ;  /* 0x0000000107037824 */ /* 0x001fe200078e0a10 */
[----:B------:R-:W-:Y:S01]  /*2d20*/  BSSY.RECONVERGENT B1, `(.L_x_1199) ;  /* 0x0000064000017945 */ /* 0x000fe20003800200 */
[----:B------:R-:W-:-:S03]  /*2d30*/  PLOP3.LUT P0, PT, PT, PT, PT, 0x80, 0x8 ;  /* 0x000000000008781c */ /* 0x000fc60003f0f070 */
[----:B------:R-:W-:Y:S01]  /*2d40*/  ISETP.GT.AND P1, PT, R3, 0xc, PT ;  /* 0x0000000c0300780c */ /* 0x000fe20003f24270 */
[----:B-1----:R-:W-:-:S04]  /*2d50*/  UIADD3 UR4, UP0, UPT, UR4, 0x110, URZ ;  /* 0x0000011004047890 */ /* 0x002fc8000ff1e0ff */
[----:B------:R-:W-:Y:S02]  /*2d60*/  UIADD3.X UR5, UPT, UPT, URZ, UR5, URZ, UP0, !UPT ;  /* 0x00000005ff057290 */ /* 0x000fe400087fe4ff */
[----:B------:R-:W-:-:S04]  /*2d70*/  MOV R8, UR4 ;  /* 0x0000000400087c02 */ /* 0x000fc80008000f00 */
[----:B------:R-:W-:Y:S02]  /*2d80*/  IMAD.U32 R9, RZ, RZ, UR5 ;  /* 0x00000005ff097e24 */ /* 0x000fe4000f8e00ff */
[----:B------:R-:W-:Y:S05]  /*2d90*/  @!P1 BRA `(.L_x_1200) ;  /* 0x0000000400709947 */ /* 0x000fea0003800000 */
[----:B------:R-:W-:Y:S01]  /*2da0*/  PLOP3.LUT P0, PT, PT, PT, PT, 0x8, 0x80 ;  /* 0x000000000080781c */ /* 0x000fe20003f0e170 */
[----:B------:R-:W-:-:S12]  /*2db0*/  VIADD R33, R7, 0xfffffff4 ;  /* 0xfffffff407217836 */ /* 0x000fd80000000000 */
.L_x_1201:
[----:B---3--:R-:W-:-:S05]  /*2dc0*/  IMAD.WIDE R10, R16, 0x60, R8 ;  /* 0x00000060100a7825 */ /* 0x008fca00078e0208 */
[----:B------:R-:W3:Y:S04]  /*2dd0*/  LDG.E R3, desc[UR36][R10.64+-0xc0] ;  /* 0xffff40240a037981 */ /* 0x000ee8000c1e1900 */
[----:B------:R-:W5:Y:S04]  /*2de0*/  LDG.E R15, desc[UR36][R10.64+-0x60] ;  /* 0xffffa0240a0f7981 */ /* 0x000f68000c1e1900 */
[----:B--2---:R-:W2:Y:S04]  /*2df0*/  LDG.E R21, desc[UR36][R10.64] ;  /* 0x000000240a157981 */ /* 0x004ea8000c1e1900 */
[----:B------:R-:W4:Y:S01]  /*2e00*/  LDG.E R23, desc[UR36][R10.64+0x60] ;  /* 0x000060240a177981 */ /* 0x000f22000c1e1900 */
[----:B---3--:R-:W-:-:S05]  /*2e10*/  LEA R3, R3, R2, 0x3 ;  /* 0x0000000203037211 */ /* 0x008fca00078e18ff */
[----:B------:R-:W3:Y:S01]  /*2e20*/  LDL.64 R12, [R3] ;  /* 0x00000000030c7983 */ /* 0x000ee20000100a00 */
[----:B-----5:R-:W-:Y:S01]  /*2e30*/  IMAD R17, R15, 0x8, R2 ;  /* 0x000000080f117824 */ /* 0x020fe200078e0202 */
[----:B---3--:R-:W-:-:S07]  /*2e40*/  DADD R12, R12, 1 ;  /* 0x3ff000000c0c7429 */ /* 0x008fce0000000000 */
[----:B------:R0:W-:Y:S04]  /*2e50*/  STL.64 [R3], R12 ;  /* 0x0000000c03007387 */ /* 0x0001e80000100a00 */
[----:B------:R-:W3:Y:S01]  /*2e60*/  LDL.64 R14, [R17] ;  /* 0x00000000110e7983 */ /* 0x000ee20000100a00 */
[----:B--2---:R-:W-:Y:S01]  /*2e70*/  IMAD R27, R21, 0x8, R2 ;  /* 0x00000008151b7824 */ /* 0x004fe200078e0202 */
[----:B---3--:R-:W-:-:S07]  /*2e80*/  DADD R14, R14, 1 ;  /* 0x3ff000000e0e7429 */ /* 0x008fce0000000000 */
[----:B------:R1:W-:Y:S04]  /*2e90*/  STL.64 [R17], R14 ;  /* 0x0000000e11007387 */ /* 0x0003e80000100a00 */
[----:B------:R-:W2:Y:S01]  /*2ea0*/  LDL.64 R20, [R27] ;  /* 0x000000001b147983 */ /* 0x000ea20000100a00 */
[----:B------:R-:W-:Y:S01]  /*2eb0*/  IADD3 R31, PT, PT, R16, 0x4, RZ ;  /* 0x00000004101f7810 */ /* 0x000fe20007ffe0ff */
[----:B----4-:R-:W-:-:S04]  /*2ec0*/  IMAD R29, R23, 0x8, R2 ;  /* 0x00000008171d7824 */ /* 0x010fc800078e0202 */
[----:B------:R-:W-:-:S05]  /*2ed0*/  IMAD.WIDE R22, R31, 0x60, R8 ;  /* 0x000000601f167825 */ /* 0x000fca00078e0208 */
[----:B0-----:R-:W3:Y:S04]  /*2ee0*/  LDG.E R3, desc[UR36][R22.64+-0xc0] ;  /* 0xffff402416037981 */ /* 0x001ee8000c1e1900 */
[----:B-1----:R-:W4:Y:S01]  /*2ef0*/  LDG.E R15, desc[UR36][R22.64+-0x60] ;  /* 0xffffa024160f7981 */ /* 0x002f22000c1e1900 */
[----:B--2---:R-:W-:-:S07]  /*2f00*/  DADD R20, R20, 1 ;  /* 0x3ff0000014147429 */ /* 0x004fce0000000000 */
[----:B------:R0:W-:Y:S04]  /*2f10*/  STL.64 [R27], R20 ;  /* 0x000000141b007387 */ /* 0x0001e80000100a00 */
[----:B------:R-:W2:Y:S01]  /*2f20*/  LDL.64 R12, [R29] ;  /* 0x000000001d0c7983 */ /* 0x000ea20000100a00 */
[----:B---3--:R-:W-:Y:S01]  /*2f30*/  IMAD R3, R3, 0x8, R2 ;  /* 0x0000000803037824 */ /* 0x008fe200078e0202 */
[----:B----4-:R-:W-:Y:S02]  /*2f40*/  LEA R17, R15, R2, 0x3 ;  /* 0x000000020f117211 */ /* 0x010fe400078e18ff */
[----:B0-----:R-:W3:Y:S01]  /*2f50*/  LDG.E R21, desc[UR36][R22.64] ;  /* 0x0000002416157981 */ /* 0x001ee2000c1e1900 */
[----:B--2---:R-:W-:-:S07]  /*2f60*/  DADD R12, R12, 1 ;  /* 0x3ff000000c0c7429 */ /* 0x004fce0000000000 */
[----:B------:R0:W-:Y:S04]  /*2f70*/  STL.64 [R29], R12 ;  /* 0x0000000c1d007387 */ /* 0x0001e80000100a00 */
[----:B------:R-:W2:Y:S02]  /*2f80*/  LDL.64 R10, [R3] ;  /* 0x00000000030a7983 */ /* 0x000ea40000100a00 */
[----:B--2---:R-:W-:-:S07]  /*2f90*/  DADD R10, R10, 1 ;  /* 0x3ff000000a0a7429 */ /* 0x004fce0000000000 */
[----:B------:R1:W-:Y:S04]  /*2fa0*/  STL.64 [R3], R10 ;  /* 0x0000000a03007387 */ /* 0x0003e80000100a00 */
[----:B------:R-:W2:Y:S01]  /*2fb0*/  LDL.64 R14, [R17] ;  /* 0x00000000110e7983 */ /* 0x000ea20000100a00 */
[----:B---3--:R-:W-:-:S03]  /*2fc0*/  IMAD R27, R21, 0x8, R2 ;  /* 0x00000008151b7824 */ /* 0x008fc600078e0202 */
[----:B------:R-:W3:Y:S01]  /*2fd0*/  LDG.E R21, desc[UR36][R22.64+0x60] ;  /* 0x0000602416157981 */ /* 0x000ee2000c1e1900 */
[----:B--2---:R-:W-:-:S07]  /*2fe0*/  DADD R14, R14, 1 ;  /* 0x3ff000000e0e7429 */ /* 0x004fce0000000000 */
[----:B------:R2:W-:Y:S04]  /*2ff0*/  STL.64 [R17], R14 ;  /* 0x0000000e11007387 */ /* 0x0005e80000100a00 */
[----:B0-----:R-:W4:Y:S01]  /*3000*/  LDL.64 R12, [R27] ;  /* 0x000000001b0c7983 */ /* 0x001f220000100a00 */
[----:B------:R-:W-:Y:S01]  /*3010*/  VIADD R31, R16, 0x8 ;  /* 0x00000008101f7836 */ /* 0x000fe20000000000 */
[----:B---3--:R-:W-:-:S03]  /*3020*/  LEA R29, R21, R2, 0x3 ;  /* 0x00000002151d7211 */ /* 0x008fc600078e18ff */
[----:B------:R-:W-:-:S05]  /*3030*/  IMAD.WIDE R20, R31, 0x60, R8 ;  /* 0x000000601f147825 */ /* 0x000fca00078e0208 */
[----:B-1----:R-:W3:Y:S04]  /*3040*/  LDG.E R3, desc[UR36][R20.64+-0xc0] ;  /* 0xffff402414037981 */ /* 0x002ee8000c1e1900 */
[----:B--2---:R-:W2:Y:S04]  /*3050*/  LDG.E R17, desc[UR36][R20.64+-0x60] ;  /* 0xffffa02414117981 */ /* 0x004ea8000c1e1900 */
[----:B------:R-:W5:Y:S01]  /*3060*/  LDG.E R23, desc[UR36][R20.64] ;  /* 0x0000002414177981 */ /* 0x000f62000c1e1900 */
[----:B----4-:R-:W-:-:S07]  /*3070*/  DADD R12, R12, 1 ;  /* 0x3ff000000c0c7429 */ /* 0x010fce0000000000 */
[----:B------:R0:W-:Y:S04]  /*3080*/  STL.64 [R27], R12 ;  /* 0x0000000c1b007387 */ /* 0x0001e80000100a00 */
[----:B------:R-:W4:Y:S01]  /*3090*/  LDL.64 R10, [R29] ;  /* 0x000000001d0a7983 */ /* 0x000f220000100a00 */
[----:B---3--:R-:W-:Y:S01]  /*30a0*/  IMAD R3, R3, 0x8, R2 ;  /* 0x0000000803037824 */ /* 0x008fe200078e0202 */
[----:B----4-:R-:W-:-:S07]  /*30b0*/  DADD R10, R10, 1 ;  /* 0x3ff000000a0a7429 */ /* 0x010fce0000000000 */
[----:B------:R1:W-:Y:S04]  /*30c0*/  STL.64 [R29], R10 ;  /* 0x0000000a1d007387 */ /* 0x0003e80000100a00 */
[----:B------:R-:W3:Y:S01]  /*30d0*/  LDL.64 R14, [R3] ;  /* 0x00000000030e7983 */ /* 0x000ee20000100a00 */
[----:B--2---:R-:W-:Y:S01]  /*30e0*/  IMAD R17, R17, 0x8, R2 ;  /* 0x0000000811117824 */ /* 0x004fe200078e0202 */
[----:B---3--:R-:W-:-:S07]  /*30f0*/  DADD R14, R14, 1 ;  /* 0x3ff000000e0e7429 */ /* 0x008fce0000000000 */
[----:B------:R2:W-:Y:S04]  /*3100*/  STL.64 [R3], R14 ;  /* 0x0000000e03007387 */ /* 0x0005e80000100a00 */
[----:B0-----:R-:W3:Y:S01]  /*3110*/  LDL.64 R12, [R17] ;  /* 0x00000000110c7983 */ /* 0x001ee20000100a00 */
[----:B-----5:R-:W-:-:S03]  /*3120*/  LEA R27, R23, R2, 0x3 ;  /* 0x00000002171b7211 */ /* 0x020fc600078e18ff */
[----:B------:R-:W4:Y:S01]  /*3130*/  LDG.E R23, desc[UR36][R20.64+0x60] ;  /* 0x0000602414177981 */ /* 0x000f22000c1e1900 */
[----:B---3--:R-:W-:-:S07]  /*3140*/  DADD R12, R12, 1 ;  /* 0x3ff000000c0c7429 */ /* 0x008fce0000000000 */
[----:B------:R0:W-:Y:S04]  /*3150*/  STL.64 [R17], R12 ;  /* 0x0000000c11007387 */ /* 0x0001e80000100a00 */
[----:B-1----:R-:W3:Y:S01]  /*3160*/  LDL.64 R10, [R27] ;  /* 0x000000001b0a7983 */ /* 0x002ee20000100a00 */
[----:B------:R-:W-:Y:S02]  /*3170*/  VIADD R31, R16, 0xc ;  /* 0x0000000c101f7836 */ /* 0x000fe40000000000 */
[----:B----4-:R-:W-:Y:S02]  /*3180*/  IMAD R29, R23, 0x8, R2 ;  /* 0x00000008171d7824 */ /* 0x010fe400078e0202 */
[----:B------:R-:W-:-:S05]  /*3190*/  IMAD.WIDE R22, R31, 0x60, R8 ;  /* 0x000000601f167825 */ /* 0x000fca00078e0208 */
[----:B--2---:R-:W2:Y:S04]  /*31a0*/  LDG.E R3, desc[UR36][R22.64+-0xc0] ;  /* 0xffff402416037981 */ /* 0x004ea8000c1e1900 */
[----:B0-----:R-:W4:Y:S04]  /*31b0*/  LDG.E R17, desc[UR36][R22.64+-0x60] ;  /* 0xffffa02416117981 */ /* 0x001f28000c1e1900 */
[----:B------:R-:W5:Y:S01]  /*31c0*/  LDG.E R21, desc[UR36][R22.64] ;  /* 0x0000002416157981 */ /* 0x000f62000c1e1900 */
[----:B---3--:R-:W-:-:S07]  /*31d0*/  DADD R10, R10, 1 ;  /* 0x3ff000000a0a7429 */ /* 0x008fce0000000000 */
[----:B------:R0:W-:Y:S04]  /*31e0*/  STL.64 [R27], R10 ;  /* 0x0000000a1b007387 */ /* 0x0001e80000100a00 */
[----:B------:R-:W3:Y:S01]  /*31f0*/  LDL.64 R14, [R29] ;  /* 0x000000001d0e7983 */ /* 0x000ee20000100a00 */
[----:B--2---:R-:W-:Y:S01]  /*3200*/  LEA R3, R3, R2, 0x3 ;  /* 0x0000000203037211 */ /* 0x004fe200078e18ff */
[--C-:B----4-:R-:W-:Y:S02]  /*3210*/  IMAD R17, R17, 0x8, R2.reuse ;  /* 0x0000000811117824 */ /* 0x110fe400078e0202 */
[----:B-----5:R-:W-:Y:S01]  /*3220*/  IMAD R21, R21, 0x8, R2 ;  /* 0x0000000815157824 */ /* 0x020fe200078e0202 */
[----:B0-----:R-:W2:Y:S01]  /*3230*/  LDG.E R27, desc[UR36][R22.64+0x60] ;  /* 0x00006024161b7981 */ /* 0x001ea2000c1e1900 */
[----:B---3--:R-:W-:-:S07]  /*3240*/  DADD R14, R14, 1 ;  /* 0x3ff000000e0e7429 */ /* 0x008fce0000000000 */
[----:B------:R0:W-:Y:S04]  /*3250*/  STL.64 [R29], R14 ;  /* 0x0000000e1d007387 */ /* 0x0001e80000100a00 */
[----:B------:R-:W3:Y:S02]  /*3260*/  LDL.64 R12, [R3] ;  /* 0x00000000030c7983 */ /* 0x000ee40000100a00 */
[----:B---3--:R-:W-:-:S07]  /*3270*/  DADD R12, R12, 1 ;  /* 0x3ff000000c0c7429 */ /* 0x008fce0000000000 */
[----:B------:R1:W-:Y:S04]  /*3280*/  STL.64 [R3], R12 ;  /* 0x0000000c03007387 */ /* 0x0003e80000100a00 */
[----:B------:R-:W3:Y:S02]  /*3290*/  LDL.64 R10, [R17] ;  /* 0x00000000110a7983 */ /* 0x000ee40000100a00 */
[----:B---3--:R-:W-:-:S07]  /*32a0*/  DADD R10, R10, 1 ;  /* 0x3ff000000a0a7429 */ /* 0x008fce0000000000 */
[----:B------:R3:W-:Y:S04]  /*32b0*/  STL.64 [R17], R10 ;  /* 0x0000000a11007387 */ /* 0x0007e80000100a00 */
[----:B0-----:R-:W4:Y:S01]  /*32c0*/  LDL.64 R14, [R21] ;  /* 0x00000000150e7983 */ /* 0x001f220000100a00 */
[----:B--2---:R-:W-:Y:S01]  /*32d0*/  LEA R27, R27, R2, 0x3 ;  /* 0x000000021b1b7211 */ /* 0x004fe200078e18ff */
[----:B----4-:R-:W-:-:S07]  /*32e0*/  DADD R14, R14, 1 ;  /* 0x3ff000000e0e7429 */ /* 0x010fce0000000000 */
[----:B------:R3:W-:Y:S04]  /*32f0*/  STL.64 [R21], R14 ;  /* 0x0000000e15007387 */ /* 0x0007e80000100a00 */
[----:B-1----:R-:W2:Y:S01]  /*3300*/  LDL.64 R12, [R27] ;  /* 0x000000001b0c7983 */ /* 0x002ea20000100a00 */
[----:B------:R-:W-:-:S05]  /*3310*/  VIADD R16, R16, 0x10 ;  /* 0x0000001010107836 */ /* 0x000fca0000000000 */
[----:B------:R-:W-:Y:S01]  /*3320*/  ISETP.GE.AND P1, PT, R16, R33, PT ;  /* 0x000000211000720c */ /* 0x000fe20003f26270 */
[----:B--2---:R-:W-:-:S07]  /*3330*/  DADD R12, R12, 1 ;  /* 0x3ff000000c0c7429 */ /* 0x004fce0000000000 */
[----:B------:R3:W-:Y:S05]  /*3340*/  STL.64 [R27], R12 ;  /* 0x0000000c1b007387 */ /* 0x0007ea0000100a00 */
[----:B------:R-:W-:Y:S05]  /*3350*/  @!P1 BRA `(.L_x_1201) ;  /* 0xfffffff800989947 */ /* 0x000fea000383ffff */
.L_x_1200:
[----:B------:R-:W-:Y:S05]  /*3360*/  BSYNC.RECONVERGENT B1 ;  /* 0x0000000000017941 */ /* 0x000fea0003800200 */
.L_x_1199:
[----:B------:R-:W-:Y:S01]  /*3370*/  IMAD.IADD R3, R7, 0x1, -R16 ;  /* 0x0000000107037824 */ /* 0x000fe200078e0a10 */
[----:B------:R-:W-:Y:S04]  /*3380*/  BSSY.RECONVERGENT B1, `(.L_x_1202) ;  /* 0x0000030000017945 */ /* 0x000fe80003800200 */
[----:B------:R-:W-:-:S13]  /*3390*/  ISETP.GT.AND P1, PT, R3, 0x4, PT ;  /* 0x000000040300780c */ /* 0x000fda0003f24270 */
[----:B------:R-:W-:Y:S05]  /*33a0*/  @!P1 BRA `(.L_x_1203) ;  /* 0x0000000000b49947 */ /* 0x000fea0003800000 */
        /* <DEDUP_REMOVED lines=25> */
[----:B0-----:R-:W3:Y:S04]  /*3540*/  LDG.E R21, desc[UR36][R22.64] ;  /* 0x0000002416157981 */ /* 0x001ee8000c1e1900 */
[----:B------:R-:W4:Y:S01]  /*3550*/  LDG.E R27, desc[UR36][R22.64+0x60] ;  /* 0x00006024161b7981 */ /* 0x000f22000c1e1900 */
[----:B--2---:R-:W-:-:S07]  /*3560*/  DADD R12, R12, 1 ;  /* 0x3ff000000c0c7429 */ /* 0x004fce0000000000 */
[----:B------:R0:W-:Y:S04]  /*3570*/  STL.64 [R29], R12 ;  /* 0x0000000c1d007387 */ /* 0x0001e80000100a00 */
[----:B------:R-:W2:Y:S02]  /*3580*/  LDL.64 R10, [R3] ;  /* 0x00000000030a7983 */ /* 0x000ea40000100a00 */
[----:B--2---:R-:W-:-:S07]  /*3590*/  DADD R10, R10, 1 ;  /* 0x3ff000000a0a7429 */ /* 0x004fce0000000000 */
[----:B------:R1:W-:Y:S04]  /*35a0*/  STL.64 [R3], R10 ;  /* 0x0000000a03007387 */ /* 0x0003e80000100a00 */
[----:B------:R-:W2:Y:S01]  /*35b0*/  LDL.64 R14, [R17] ;  /* 0x00000000110e7983 */ /* 0x000ea20000100a00 */
[----:B---3--:R-:W-:Y:S01]  /*35c0*/  IMAD R21, R21, 0x8, R2 ;  /* 0x0000000815157824 */ /* 0x008fe200078e0202 */
[----:B--2---:R-:W-:-:S07]  /*35d0*/  DADD R14, R14, 1 ;  /* 0x3ff000000e0e7429 */ /* 0x004fce0000000000 */
[----:B------:R2:W-:Y:S04]  /*35e0*/  STL.64 [R17], R14 ;  /* 0x0000000e11007387 */ /* 0x0005e80000100a00 */
[----:B0-----:R-:W3:Y:S01]  /*35f0*/  LDL.64 R12, [R21] ;  /* 0x00000000150c7983 */ /* 0x001ee20000100a00 */
[----:B----4-:R-:W-:Y:S01]  /*3600*/  IMAD R27, R27, 0x8, R2 ;  /* 0x000000081b1b7824 */ /* 0x010fe200078e0202 */
[----:B---3--:R-:W-:-:S07]  /*3610*/  DADD R12, R12, 1 ;  /* 0x3ff000000c0c7429 */ /* 0x008fce0000000000 */
[----:B------:R2:W-:Y:S04]  /*3620*/  STL.64 [R21], R12 ;  /* 0x0000000c15007387 */ /* 0x0005e80000100a00 */
[----:B-1----:R-:W3:Y:S01]  /*3630*/  LDL.64 R10, [R27] ;  /* 0x000000001b0a7983 */ /* 0x002ee20000100a00 */
[----:B------:R-:W-:Y:S02]  /*3640*/  PLOP3.LUT P0, PT, PT, PT, PT, 0x8, 0x80 ;  /* 0x000000000080781c */ /* 0x000fe40003f0e170 */
[----:B------:R-:W-:Y:S01]  /*3650*/  IADD3 R16, PT, PT, R16, 0x8, RZ ;  /* 0x0000000810107810 */ /* 0x000fe20007ffe0ff */
[----:B---3--:R-:W-:-:S07]  /*3660*/  DADD R10, R10, 1 ;  /* 0x3ff000000a0a7429 */ /* 0x008fce0000000000 */
[----:B------:R2:W-:Y:S04]  /*3670*/  STL.64 [R27], R10 ;  /* 0x0000000a1b007387 */ /* 0x0005e80000100a00 */
.L_x_1203:
[----:B------:R-:W-:Y:S05]  /*3680*/  BSYNC.RECONVERGENT B1 ;  /* 0x0000000000017941 */ /* 0x000fea0003800200 */
.L_x_1202:
[----:B------:R-:W-:-:S13]  /*3690*/  ISETP.LT.OR P0, PT, R16, R7, P0 ;  /* 0x000000071000720c */ /* 0x000fda0000701670 */
[----:B------:R-:W-:Y:S05]  /*36a0*/  @!P0 BRA `(.L_x_1198) ;  /* 0x0000000000548947 */ /* 0x000fea0003800000 */
[----:B------:R-:W-:-:S05]  /*36b0*/  IMAD.WIDE R8, R16, 0x60, R8 ;  /* 0x0000006010087825 */ /* 0x000fca00078e0208 */
[----:B------:R-:W5:Y:S04]  /*36c0*/  LDG.E R3, desc[UR36][R8.64+-0xc0] ;  /* 0xffff402408037981 */ /* 0x000f68000c1e1900 */
[----:B--23--:R-:W2:Y:S04]  /*36d0*/  LDG.E R11, desc[UR36][R8.64+-0x60] ;  /* 0xffffa024080b7981 */ /* 0x00cea8000c1e1900 */
[----:B------:R-:W3:Y:S04]  /*36e0*/  LDG.E R13, desc[UR36][R8.64] ;  /* 0x00000024080d7981 */ /* 0x000ee8000c1e1900 */
[----:B------:R-:W4:Y:S01]  /*36f0*/  LDG.E R21, desc[UR36][R8.64+0x60] ;  /* 0x0000602408157981 */ /* 0x000f22000c1e1900 */
[----:B-----5:R-:W-:-:S05]  /*3700*/  IMAD R3, R3, 0x8, R2 ;  /* 0x0000000803037824 */ /* 0x020fca00078e0202 */
[----:B------:R-:W5:Y:S01]  /*3710*/  LDL.64 R6, [R3] ;  /* 0x0000000003067983 */ /* 0x000f620000100a00 */
[----:B--2---:R-:W-:Y:S01]  /*3720*/  IMAD R15, R11, 0x8, R2 ;  /* 0x000000080b0f7824 */ /* 0x004fe200078e0202 */
[----:B-----5:R-:W-:-:S07]  /*3730*/  DADD R6, R6, 1 ;  /* 0x3ff0000006067429 */ /* 0x020fce0000000000 */
[----:B------:R0:W-:Y:S04]  /*3740*/  STL.64 [R3], R6 ;  /* 0x0000000603007387 */ /* 0x0001e80000100a00 */
[----:B------:R-:W2:Y:S01]  /*3750*/  LDL.64 R10, [R15] ;  /* 0x000000000f0a7983 */ /* 0x000ea20000100a00 */
[----:B---3--:R-:W-:Y:S01]  /*3760*/  LEA R17, R13, R2, 0x3 ;  /* 0x000000020d117211 */ /* 0x008fe200078e18ff */
[----:B--2---:R-:W-:-:S07]  /*3770*/  DADD R10, R10, 1 ;  /* 0x3ff000000a0a7429 */ /* 0x004fce0000000000 */
[----:B------:R1:W-:Y:S04]  /*3780*/  STL.64 [R15], R10 ;  /* 0x0000000a0f007387 */ /* 0x0003e80000100a00 */
[----:B------:R-:W2:Y:S01]  /*3790*/  LDL.64 R12, [R17] ;  /* 0x00000000110c7983 */ /* 0x000ea20000100a00 */
[----:B----4-:R-:W-:Y:S01]  /*37a0*/  IMAD R21, R21, 0x8, R2 ;  /* 0x0000000815157824 */ /* 0x010fe200078e0202 */
[----:B--2---:R-:W-:-:S07]  /*37b0*/  DADD R12, R12, 1 ;  /* 0x3ff000000c0c7429 */ /* 0x004fce0000000000 */
[----:B------:R1:W-:Y:S04]  /*37c0*/  STL.64 [R17], R12 ;  /* 0x0000000c11007387 */ /* 0x0003e80000100a00 */
[----:B0-----:R-:W2:Y:S02]  /*37d0*/  LDL.64 R6, [R21] ;  /* 0x0000000015067983 */ /* 0x001ea40000100a00 */
[----:B--2---:R-:W-:-:S07]  /*37e0*/  DADD R6, R6, 1 ;  /* 0x3ff0000006067429 */ /* 0x004fce0000000000 */
[----:B------:R1:W-:Y:S04]  /*37f0*/  STL.64 [R21], R6 ;  /* 0x0000000615007387 */ /* 0x0003e80000100a00 */
.L_x_1198:
[----:B------:R-:W-:Y:S05]  /*3800*/  BSYNC.RECONVERGENT B0 ;  /* 0x0000000000007941 */ /* 0x000fea0003800200 */
.L_x_1197:
[----:B-1----:R-:W1:Y:S01]  /*3810*/  LDC R6, c[0x0][0x388] ;  /* 0x0000e200ff067b82 */ /* 0x002e620000000800 */
[----:B--23--:R-:W-:Y:S02]  /*3820*/  CS2R R14, SRZ ;  /* 0x00000000000e7805 */ /* 0x00cfe4000001ff00 */
[----:B-1----:R-:W-:-:S13]  /*3830*/  ISETP.GE.AND P0, PT, R6, 0x1, PT ;  /* 0x000000010600780c */ /* 0x002fda0003f06270 */
[----:B------:R-:W-:Y:S05]  /*3840*/  @!P0 BRA `(.L_x_1204) ;  /* 0x0000001800588947 */ /* 0x000fea0003800000 */
[C---:B------:R-:W-:Y:S01]  /*3850*/  ISETP.GE.U32.AND P0, PT, R6.reuse, 0x8, PT ;  /* 0x000000080600780c */ /* 0x040fe20003f06070 */
[----:B------:R1:W2:Y:S01]  /*3860*/  I2F.F64 R16, R0 ;  /* 0x0000000000107312 */ /* 0x0002a20000201c00 */
[----:B------:R-:W-:Y:S01]  /*3870*/  LOP3.LUT R18, R6, 0x7, RZ, 0xc0, !PT ;  /* 0x0000000706127812 */ /* 0x000fe200078ec0ff */
[----:B0-----:R-:W-:Y:S01]  /*3880*/  IMAD.MOV.U32 R3, RZ, RZ, RZ ;  /* 0x000000ffff037224 */ /* 0x001fe200078e00ff */
[----:B------:R-:W-:-:S09]  /*3890*/  CS2R R14, SRZ ;  /* 0x00000000000e7805 */ /* 0x000fd2000001ff00 */
[----:B-1----:R-:W-:Y:S05]  /*38a0*/  @!P0 BRA `(.L_x_1205) ;  /* 0x0000000c00548947 */ /* 0x002fea0003800000 */
[----:B------:R-:W-:Y:S01]  /*38b0*/  LOP3.LUT R3, R6, 0x7ffffff8, RZ, 0xc0, !PT ;  /* 0x7ffffff806037812 */ /* 0x000fe200078ec0ff */
[----:B------:R-:W-:Y:S01]  /*38c0*/  BSSY.RECONVERGENT B1, `(.L_x_1205) ;  /* 0x00000d3000017945 */ /* 0x000fe20003800200 */
[----:B------:R-:W-:Y:S02]  /*38d0*/  CS2R R14, SRZ ;  /* 0x00000000000e7805 */ /* 0x000fe4000001ff00 */
[----:B------:R-:W-:-:S07]  /*38e0*/  IADD3 R20, PT, PT, -R3, RZ, RZ ;  /* 0x000000ff03147210 */ /* 0x000fce0007ffe1ff */
.L_x_1222:
[----:B------:R-:W3:Y:S01]  /*38f0*/  LDL.128 R8, [R19+-0x20] ;  /* 0xffffe00013087983 */ /* 0x000ee20000100c00 */
[----:B--2---:R-:W0:Y:S01]  /*3900*/  MUFU.RCP64H R7, R17 ;  /* 0x0000001100077308 */ /* 0x004e220000001800 */
[----:B------:R-:W-:Y:S01]  /*3910*/  IMAD.MOV.U32 R6, RZ, RZ, 0x1 ;  /* 0x00000001ff067424 */ /* 0x000fe200078e00ff */
[----:B------:R-:W-:Y:S01]  /*3920*/  BSSY.RECONVERGENT B2, `(.L_x_1206) ;  /* 0x0000017000027945 */ /* 0x000fe20003800200 */
[----:B------:R-:W-:-:S05]  /*3930*/  VIADD R20, R20, 0x8 ;  /* 0x0000000814147836 */ /* 0x000fca0000000000 */
[----:B------:R-:W-:Y:S01]  /*3940*/  ISETP.NE.AND P1, PT, R20, RZ, PT ;  /* 0x000000ff1400720c */ /* 0x000fe20003f25270 */
[----:B0-----:R-:W-:-:S08]  /*3950*/  DFMA R12, -R16, R6, 1 ;  /* 0x3ff00000100c742b */ /* 0x001fd00000000106 */
[----:B------:R-:W-:-:S08]  /*3960*/  DFMA R12, R12, R12, R12 ;  /* 0x0000000c0c0c722b */ /* 0x000fd0000000000c */
[----:B------:R-:W-:-:S08]  /*3970*/  DFMA R12, R6, R12, R6 ;  /* 0x0000000c060c722b */ /* 0x000fd00000000006 */
[----:B------:R-:W-:-:S08]  /*3980*/  DFMA R6, -R16, R12, 1 ;  /* 0x3ff000001006742b */ /* 0x000fd0000000010c */
[----:B------:R-:W-:-:S08]  /*3990*/  DFMA R6, R12, R6, R12 ;  /* 0x000000060c06722b */ /* 0x000fd0000000000c */
[----:B---3--:R-:W-:Y:S01]  /*39a0*/  DMUL R12, R8, R6 ;  /* 0x00000006080c7228 */ /* 0x008fe20000000000 */
        /* <DEDUP_REMOVED lines=8> */
[----:B------:R-:W-:Y:S01]  /*3a30*/  MOV R13, R17 ;  /* 0x00000011000d7202 */ /* 0x000fe20000000f00 */
[----:B------:R-:W-:Y:S01]  /*3a40*/  IMAD.MOV.U32 R12, RZ, RZ, R16 ;  /* 0x000000ffff0c7224 */ /* 0x000fe200078e0010 */
[----:B------:R-:W-:-:S07]  /*3a50*/  MOV R26, 0x3a70 ;  /* 0x00003a70001a7802 */ /* 0x000fce0000000f00 */
[----:B----4-:R-:W-:Y:S05]  /*3a60*/  CALL.REL.NOINC `($__internal_0_$__cuda_sm20_div_rn_f64_full) ;  /* 0x0000001400e47944 */ /* 0x010fea0003c00000 */
[----:B------:R-:W-:Y:S02]  /*3a70*/  IMAD.MOV.U32 R6, RZ, RZ, R30 ;  /* 0x000000ffff067224 */ /* 0x000fe400078e001e */
[----:B------:R-:W-:-:S07]  /*3a80*/  IMAD.MOV.U32 R7, RZ, RZ, R31 ;  /* 0x000000ffff077224 */ /* 0x000fce00078e001f */
.L_x_1207:
[----:B------:R-:W-:Y:S05]  /*3a90*/  BSYNC.RECONVERGENT B2 ;  /* 0x0000000000027941 */ /* 0x000fea0003800200 */
.L_x_1206:
[----:B------:R-:W0:Y:S01]  /*3aa0*/  MUFU.RCP64H R9, R17 ;  /* 0x0000001100097308 */ /* 0x000e220000001800 */
[----:B------:R-:W-:Y:S01]  /*3ab0*/  MOV R8, 0x1 ;  /* 0x0000000100087802 */ /* 0x000fe20000000f00 */
[----:B------:R-:W-:Y:S01]  /*3ac0*/  BSSY.RECONVERGENT B2, `(.L_x_1208) ;  /* 0x0000016000027945 */ /* 0x000fe20003800200 */
[----:B------:R-:W-:Y:S01]  /*3ad0*/  FSETP.GEU.AND P2, PT, |R11|, 6.5827683646048100446e-37, PT ;  /* 0x036000000b00780b */ /* 0x000fe20003f4e200 */
        /* <DEDUP_REMOVED lines=17> */
[----:B----4-:R-:W-:Y:S05]  /*3bf0*/  CALL.REL.NOINC `($__internal_0_$__cuda_sm20_div_rn_f64_full) ;  /* 0x0000001400807944 */ /* 0x010fea0003c00000 */
[----:B------:R-:W-:Y:S01]  /*3c00*/  IMAD.MOV.U32 R8, RZ, RZ, R30 ;  /* 0x000000ffff087224 */ /* 0x000fe200078e001e */
[----:B------:R-:W-:-:S07]  /*3c10*/  MOV R9, R31 ;  /* 0x0000001f00097202 */ /* 0x000fce0000000f00 */
.L_x_1209:
[----:B------:R-:W-:Y:S05]  /*3c20*/  BSYNC.RECONVERGENT B2 ;  /* 0x0000000000027941 */ /* 0x000fea0003800200 */
.L_x_1208:
[----:B------:R-:W2:Y:S01]  /*3c30*/  LDL.128 R12, [R19+-0x10] ;  /* 0xfffff000130c7983 */ /* 0x000ea20000100c00 */
[----:B------:R-:W0:Y:S01]  /*3c40*/  MUFU.RCP64H R7, R17 ;  /* 0x0000001100077308 */ /* 0x000e220000001800 */
[----:B------:R-:W-:Y:S01]  /*3c50*/  IMAD.MOV.U32 R6, RZ, RZ, 0x1 ;  /* 0x00000001ff067424 */ /* 0x000fe200078e00ff */
        /* <DEDUP_REMOVED lines=11> */
[----:B------:R-:W-:Y:S01]  /*3d10*/  FSETP.GT.AND P0, PT, |R10|, 1.469367938527859385e-39, PT ;  /* 0x001000000a00780b */ /* 0x000fe20003f04200 */
[----:B------:R-:W-:-:S12]  /*3d20*/  DFMA R10, R8, R8, R34 ;  /* 0x00000008080a722b */ /* 0x000fd80000000022 */
[----:B------:R-:W-:Y:S05]  /*3d30*/  @P0 BRA P2, `(.L_x_1211) ;  /* 0x0000000000200947 */ /* 0x000fea0001000000 */
[----:B------:R-:W-:Y:S01]  /*3d40*/  IMAD.MOV.U32 R22, RZ, RZ, R12 ;  /* 0x000000ffff167224 */ /* 0x000fe200078e000c */
[----:B------:R-:W-:Y:S01]  /*3d50*/  MOV R23, R13 ;  /* 0x0000000d00177202 */ /* 0x000fe20000000f00 */
[----:B------:R-:W-:Y:S01]  /*3d60*/  IMAD.MOV.U32 R12, RZ, RZ, R16 ;  /* 0x000000ffff0c7224 */ /* 0x000fe200078e0010 */
[----:B------:R-:W-:Y:S01]  /*3d70*/  MOV R26, 0x3da0 ;  /* 0x00003da0001a7802 */ /* 0x000fe20000000f00 */
[----:B------:R-:W-:-:S07]  /*3d80*/  IMAD.MOV.U32 R13, RZ, RZ, R17 ;  /* 0x000000ffff0d7224 */ /* 0x000fce00078e0011 */
[----:B----4-:R-:W-:Y:S05]  /*3d90*/  CALL.REL.NOINC `($__internal_0_$__cuda_sm20_div_rn_f64_full) ;  /* 0x0000001400187944 */ /* 0x010fea0003c00000 */
[----:B------:R-:W-:Y:S01]  /*3da0*/  MOV R6, R30 ;  /* 0x0000001e00067202 */ /* 0x000fe20000000f00 */
[----:B------:R-:W-:-:S07]  /*3db0*/  IMAD.MOV.U32 R7, RZ, RZ, R31 ;  /* 0x000000ffff077224 */ /* 0x000fce00078e001f */
.L_x_1211:
[----:B------:R-:W-:Y:S05]  /*3dc0*/  BSYNC.RECONVERGENT B2 ;  /* 0x0000000000027941 */ /* 0x000fea0003800200 */
.L_x_1210:
        /* <DEDUP_REMOVED lines=24> */
.L_x_1213:
[----:B------:R-:W-:Y:S05]  /*3f50*/  BSYNC.RECONVERGENT B2 ;  /* 0x0000000000027941 */ /* 0x000fea0003800200 */
.L_x_1212:
[----:B------:R-:W2:Y:S01]  /*3f60*/  LDL.128 R12, [R19] ;  /* 0x00000000130c7983 */ /* 0x000ea20000100c00 */
        /* <DEDUP_REMOVED lines=24> */
.L_x_1215:
[----:B------:R-:W-:Y:S05]  /*40f0*/  BSYNC.RECONVERGENT B2 ;  /* 0x0000000000027941 */ /* 0x000fea0003800200 */
.L_x_1214:
        /* <DEDUP_REMOVED lines=24> */
.L_x_1217:
[----:B------:R-:W-:Y:S05]  /*4280*/  BSYNC.RECONVERGENT B2 ;  /* 0x0000000000027941 */ /* 0x000fea0003800200 */
.L_x_1216:
[----:B------:R-:W2:Y:S01]  /*4290*/  LDL.128 R12, [R19+0x10] ;  /* 0x00001000130c7983 */ /* 0x000ea20000100c00 */
        /* <DEDUP_REMOVED lines=24> */
.L_x_1219:
[----:B------:R-:W-:Y:S05]  /*4420*/  BSYNC.RECONVERGENT B2 ;  /* 0x0000000000027941 */ /* 0x000fea0003800200 */
.L_x_1218:
        /* <DEDUP_REMOVED lines=24> */
.L_x_1221:
[----:B------:R-:W-:Y:S05]  /*45b0*/  BSYNC.RECONVERGENT B2 ;  /* 0x0000000000027941 */ /* 0x000fea0003800200 */
.L_x_1220:
[----:B------:R-:W-:Y:S01]  /*45c0*/  DFMA R14, R8, R8, R10 ;  /* 0x00000008080e722b */ /* 0x000fe2000000000a */
[----:B------:R-:W-:Y:S01]  /*45d0*/  VIADD R19, R19, 0x40 ;  /* 0x0000004013137836 */ /* 0x000fe20000000000 */
[----:B------:R-:W-:Y:S09]  /*45e0*/  @P1 BRA `(.L_x_1222) ;  /* 0xfffffff000c01947 */ /* 0x000ff2000383ffff */
[----:B------:R-:W-:Y:S05]  /*45f0*/  BSYNC.RECONVERGENT B1 ;  /* 0x0000000000017941 */ /* 0x000fea0003800200 */
.L_x_1205:
[----:B------:R-:W-:-:S13]  /*4600*/  ISETP.NE.AND P0, PT, R18, RZ, PT ;  /* 0x000000ff1200720c */ /* 0x000fda0003f05270 */
[----:B------:R-:W-:Y:S05]  /*4610*/  @!P0 BRA `(.L_x_1204) ;  /* 0x0000000800e48947 */ /* 0x000fea0003800000 */
[----:B------:R-:W0:Y:S01]  /*4620*/  LDC R10, c[0x0][0x388] ;  /* 0x0000e200ff0a7b82 */ /* 0x000e220000000800 */
[----:B------:R-:W-:Y:S02]  /*4630*/  ISETP.GE.U32.AND P0, PT, R18, 0x4, PT ;  /* 0x000000041200780c */ /* 0x000fe40003f06070 */
[----:B0-----:R-:W-:-:S11]  /*4640*/  LOP3.LUT R10, R10, 0x3, RZ, 0xc0, !PT ;  /* 0x000000030a0a7812 */ /* 0x001fd600078ec0ff */
[----:B------:R-:W-:Y:S05]  /*4650*/  @!P0 BRA `(.L_x_1223) ;  /* 0x0000000400888947 */ /* 0x000fea0003800000 */
[----:B------:R-:W-:-:S05]  /*4660*/  IMAD R11, R3, 0x8, R2 ;  /* 0x00000008030b7824 */ /* 0x000fca00078e0202 */
[----:B------:R-:W3:Y:S01]  /*4670*/  LDL.64 R22, [R11] ;  /* 0x000000000b167983 */ /* 0x000ee20000100a00 */
[----:B--2---:R-:W0:Y:S01]  /*4680*/  MUFU.RCP64H R7, R17 ;  /* 0x0000001100077308 */ /* 0x004e220000001800 */
[----:B------:R-:W-:Y:S01]  /*4690*/  MOV R6, 0x1 ;  /* 0x0000000100067802 */ /* 0x000fe20000000f00 */
[----:B------:R-:W-:Y:S05]  /*46a0*/  BSSY.RECONVERGENT B1, `(.L_x_1224) ;  /* 0x0000013000017945 */ /* 0x000fea0003800200 */
        /* <DEDUP_REMOVED lines=15> */
[----:B----4-:R-:W-:Y:S05]  /*47a0*/  CALL.REL.NOINC `($__internal_0_$__cuda_sm20_div_rn_f64_full) ;  /* 0x0000000800947944 */ /* 0x010fea0003c00000 */
[----:B------:R-:W-:Y:S01]  /*47b0*/  MOV R6, R30 ;  /* 0x0000001e00067202 */ /* 0x000fe20000000f00 */
[----:B------:R-:W-:-:S07]  /*47c0*/  IMAD.MOV.U32 R7, RZ, RZ, R31 ;  /* 0x000000ffff077224 */ /* 0x000fce00078e001f */
.L_x_1225:
[----:B------:R-:W-:Y:S05]  /*47d0*/  BSYNC.RECONVERGENT B1 ;  /* 0x0000000000017941 */ /* 0x000fea0003800200 */
.L_x_1224:
        /* <DEDUP_REMOVED lines=20> */
[----:B----4-:R-:W-:Y:S05]  /*4920*/  CALL.REL.NOINC `($__internal_0_$__cuda_sm20_div_rn_f64_full) ;  /* 0x0000000800347944 */ /* 0x010fea0003c00000 */
[----:B------:R-:W-:Y:S01]  /*4930*/  IMAD.MOV.U32 R8, RZ, RZ, R30 ;  /* 0x000000ffff087224 */ /* 0x000fe200078e001e */
[----:B------:R-:W-:-:S07]  /*4940*/  MOV R9, R31 ;  /* 0x0000001f00097202 */ /* 0x000fce0000000f00 */
.L_x_1227:
[----:B------:R-:W-:Y:S05]  /*4950*/  BSYNC.RECONVERGENT B1 ;  /* 0x0000000000017941 */ /* 0x000fea0003800200 */
.L_x_1226:
        /* <DEDUP_REMOVED lines=20> */
[----:B----4-:R-:W-:Y:S05]  /*4aa0*/  CALL.REL.NOINC `($__internal_0_$__cuda_sm20_div_rn_f64_full) ;  /* 0x0000000400d47944 */ /* 0x010fea0003c00000 */
[----:B------:R-:W-:Y:S02]  /*4ab0*/  IMAD.MOV.U32 R6, RZ, RZ, R30 ;  /* 0x000000ffff067224 */ /* 0x000fe400078e001e */
[----:B------:R-:W-:-:S07]  /*4ac0*/  IMAD.MOV.U32 R7, RZ, RZ, R31 ;  /* 0x000000ffff077224 */ /* 0x000fce00078e001f */
.L_x_1229:
[----:B------:R-:W-:Y:S05]  /*4ad0*/  BSYNC.RECONVERGENT B1 ;  /* 0x0000000000017941 */ /* 0x000fea0003800200 */
.L_x_1228:
        /* <DEDUP_REMOVED lines=23> */
.L_x_1231:
[----:B------:R-:W-:Y:S05]  /*4c50*/  BSYNC.RECONVERGENT B1 ;  /* 0x0000000000017941 */ /* 0x000fea0003800200 */
.L_x_1230:
[----:B------:R-:W-:Y:S01]  /*4c60*/  DFMA R14, R8, R8, R14 ;  /* 0x00000008080e722b */ /* 0x000fe2000000000e */
[----:B------:R-:W-:-:S10]  /*4c70*/  VIADD R3, R3, 0x4 ;  /* 0x0000000403037836 */ /* 0x000fd40000000000 */
.L_x_1223:
[----:B------:R-:W-:-:S13]  /*4c80*/  ISETP.NE.AND P0, PT, R10, RZ, PT ;  /* 0x000000ff0a00720c */ /* 0x000fda0003f05270 */
[----:B------:R-:W-:Y:S05]  /*4c90*/  @!P0 BRA `(.L_x_1204) ;  /* 0x0000000400448947 */ /* 0x000fea0003800000 */
[----:B------:R-:W-:-:S13]  /*4ca0*/  ISETP.NE.AND P0, PT, R10, 0x1, PT ;  /* 0x000000010a00780c */ /* 0x000fda0003f05270 */
[----:B------:R-:W-:Y:S05]  /*4cb0*/  @!P0 BRA `(.L_x_1232) ;  /* 0x0000000000c88947 */ /* 0x000fea0003800000 */
[----:B------:R-:W-:-:S05]  /*4cc0*/  LEA R18, R3, R2, 0x3 ;  /* 0x0000000203127211 */ /* 0x000fca00078e18ff */
[----:B------:R-:W3:Y:S01]  /*4cd0*/  LDL.64 R22, [R18] ;  /* 0x0000000012167983 */ /* 0x000ee20000100a00 */
[----:B--2---:R-:W0:Y:S01]  /*4ce0*/  MUFU.RCP64H R7, R17 ;  /* 0x0000001100077308 */ /* 0x004e220000001800 */
[----:B------:R-:W-:Y:S01]  /*4cf0*/  IMAD.MOV.U32 R6, RZ, RZ, 0x1 ;  /* 0x00000001ff067424 */ /* 0x000fe200078e00ff */
        /* <DEDUP_REMOVED lines=19> */
.L_x_1234:
[----:B------:R-:W-:Y:S05]  /*4e30*/  BSYNC.RECONVERGENT B1 ;  /* 0x0000000000017941 */ /* 0x000fea0003800200 */
.L_x_1233:
        /* <DEDUP_REMOVED lines=23> */
.L_x_1236:
[----:B------:R-:W-:Y:S05]  /*4fb0*/  BSYNC.RECONVERGENT B1 ;  /* 0x0000000000017941 */ /* 0x000fea0003800200 */
.L_x_1235:
[----:B------:R-:W-:Y:S01]  /*4fc0*/  DFMA R14, R8, R8, R14 ;  /* 0x00000008080e722b */ /* 0x000fe2000000000e */
[----:B------:R-:W-:-:S10]  /*4fd0*/  VIADD R3, R3, 0x2 ;  /* 0x0000000203037836 */ /* 0x000fd40000000000 */
.L_x_1232:
[----:B------:R-:W0:Y:S02]  /*4fe0*/  LDCU UR4, c[0x0][0x388] ;  /* 0x00007100ff0477ac */ /* 0x000e240008000800 */
[----:B0-----:R-:W-:-:S04]  /*4ff0*/  ULOP3.LUT UR4, UR4, 0x1, URZ, 0xc0, !UPT ;  /* 0x0000000104047892 */ /* 0x001fc8000f8ec0ff */
[----:B------:R-:W-:-:S09]  /*5000*/  UISETP.NE.U32.AND UP0, UPT, UR4, 0x1, UPT ;  /* 0x000000010400788c */ /* 0x000fd2000bf05070 */
[----:B------:R-:W-:Y:S05]  /*5010*/  BRA.U UP0, `(.L_x_1204) ;  /* 0x0000000100647547 */ /* 0x000fea000b800000 */
[----:B------:R-:W-:-:S06]  /*5020*/  LEA R22, R3, R2, 0x3 ;  /* 0x0000000203167211 */ /* 0x000fcc00078e18ff */
        /* <DEDUP_REMOVED lines=22> */
.L_x_1238:
[----:B------:R-:W-:Y:S05]  /*5190*/  BSYNC.RECONVERGENT B1 ;  /* 0x0000000000017941 */ /* 0x000fea0003800200 */
.L_x_1237:
[----:B------:R-:W-:-:S11]  /*51a0*/  DFMA R14, R2, R2, R14 ;  /* 0x00000002020e722b */ /* 0x000fd6000000000e */
.L_x_1204:
[----:B0-----:R-:W0:Y:S01]  /*51b0*/  I2F.F64 R2, R0 ;  /* 0x0000000000027312 */ /* 0x001e220000201c00 */
[----:B------:R-:W-:-:S08]  /*51c0*/  DADD R14, -R14, 1 ;  /* 0x3ff000000e0e7429 */ /* 0x000fd00000000100 */
[----:B0-----:R-:W-:-:S07]  /*51d0*/  DFMA R4, R14, R2, R4 ;  /* 0x000000020e04722b */ /* 0x001fce0000000004 */
[----:B------:R-:W-:Y:S01]  /*51e0*/  STG.E.64 desc[UR36][R24.64+0x58], R4 ;  /* 0x0000580418007986 */ /* 0x000fe2000c101b24 */
[----:B------:R-:W-:Y:S05]  /*51f0*/  EXIT ;  /* 0x000000000000794d */ /* 0x000fea0003800000 */
        .weak           $__internal_0_$__cuda_sm20_div_rn_f64_full
        .type           $__internal_0_$__cuda_sm20_div_rn_f64_full,@function
        .size           $__internal_0_$__cuda_sm20_div_rn_f64_full,(.L_x_1245 - $__internal_0_$__cuda_sm20_div_rn_f64_full)
$__internal_0_$__cuda_sm20_div_rn_f64_full:
[C---:B------:R-:W-:Y:S01]  /*5200*/  FSETP.GEU.AND P0, PT, |R13|.reuse, 1.469367938527859385e-39, PT ;  /* 0x001000000d00780b */ /* 0x040fe20003f0e200 */
[----:B------:R-:W-:Y:S01]  /*5210*/  IMAD.MOV.U32 R30, RZ, RZ, 0x1 ;  /* 0x00000001ff1e7424 */ /* 0x000fe200078e00ff */
[----:B------:R-:W-:Y:S01]  /*5220*/  LOP3.LUT R8, R13, 0x800fffff, RZ, 0xc0, !PT ;  /* 0x800fffff0d087812 */ /* 0x000fe200078ec0ff */
[----:B------:R-:W-:Y:S01]  /*5230*/  BSSY.RECONVERGENT B0, `(.L_x_1239) ;  /* 0x0000056000007945 */ /* 0x000fe20003800200 */
[C---:B------:R-:W-:Y:S02]  /*5240*/  FSETP.GEU.AND P3, PT, |R23|.reuse, 1.469367938527859385e-39, PT ;  /* 0x001000001700780b */ /* 0x040fe40003f6e200 */
[----:B------:R-:W-:Y:S02]  /*5250*/  LOP3.LUT R9, R8, 0x3ff00000, RZ, 0xfc, !PT ;  /* 0x3ff0000008097812 */ /* 0x000fe400078efcff */
[----:B------:R-:W-:Y:S02]  /*5260*/  MOV R8, R12 ;  /* 0x0000000c00087202 */ /* 0x000fe40000000f00 */
[----:B------:R-:W-:-:S02]  /*5270*/  LOP3.LUT R32, R23, 0x7ff00000, RZ, 0xc0, !PT ;  /* 0x7ff0000017207812 */ /* 0x000fc400078ec0ff */
[----:B------:R-:W-:Y:S01]  /*5280*/  LOP3.LUT R38, R13, 0x7ff00000, RZ, 0xc0, !PT ;  /* 0x7ff000000d267812 */ /* 0x000fe200078ec0ff */
[----:B------:R-:W-:-:S04]  /*5290*/  @!P0 DMUL R8, R12, 8.98846567431157953865e+307 ;  /* 0x7fe000000c088828 */ /* 0x000fc80000000000 */
[----:B------:R-:W-:Y:S02]  /*52a0*/  @!P3 LOP3.LUT R7, R13, 0x7ff00000, RZ, 0xc0, !PT ;  /* 0x7ff000000d07b812 */ /* 0x000fe400078ec0ff */
[----:B------:R-:W0:Y:S02]  /*52b0*/  MUFU.RCP64H R31, R9 ;  /* 0x00000009001f7308 */ /* 0x000e240000001800 */
[----:B------:R-:W-:Y:S01]  /*52c0*/  @!P3 ISETP.GE.U32.AND P4, PT, R32, R7, PT ;  /* 0x000000072000b20c */ /* 0x000fe20003f86070 */
[----:B------:R-:W-:Y:S01]  /*52d0*/  IMAD.MOV.U32 R32, RZ, RZ, 0x1ca00000 ;  /* 0x1ca00000ff207424 */ /* 0x000fe200078e00ff */
[----:B------:R-:W-:-:S04]  /*52e0*/  LOP3.LUT R7, R23, 0x7ff00000, RZ, 0xc0, !PT ;  /* 0x7ff0000017077812 */ /* 0x000fc800078ec0ff */
[----:B------:R-:W-:Y:S02]  /*52f0*/  ISETP.GE.U32.AND P2, PT, R7, R38, PT ;  /* 0x000000260700720c */ /* 0x000fe40003f46070 */
[----:B------:R-:W-:Y:S02]  /*5300*/  @!P3 SEL R33, R32, 0x63400000, !P4 ;  /* 0x634000002021b807 */ /* 0x000fe40006000000 */
[----:B------:R-:W-:Y:S02]  /*5310*/  @!P0 LOP3.LUT R38, R9, 0x7ff00000, RZ, 0xc0, !PT ;  /* 0x7ff0000009268812 */ /* 0x000fe400078ec0ff */
[----:B------:R-:W-:Y:S02]  /*5320*/  @!P3 LOP3.LUT R33, R33, 0x80000000, R23, 0xf8, !PT ;  /* 0x800000002121b812 */ /* 0x000fe400078ef817 */
[----:B------:R-:W-:Y:S01]  /*5330*/  IADD3 R39, PT, PT, R38, -0x1, RZ ;  /* 0xffffffff26277810 */ /* 0x000fe20007ffe0ff */
[----:B0-----:R-:W-:Y:S01]  /*5340*/  DFMA R28, R30, -R8, 1 ;  /* 0x3ff000001e1c742b */ /* 0x001fe20000000808 */
[----:B------:R-:W-:-:S07]  /*5350*/  @!P3 LOP3.LUT R33, R33, 0x100000, RZ, 0xfc, !PT ;  /* 0x001000002121b812 */ /* 0x000fce00078efcff */
[----:B------:R-:W-:-:S08]  /*5360*/  DFMA R28, R28, R28, R28 ;  /* 0x0000001c1c1c722b */ /* 0x000fd0000000001c */
[----:B------:R-:W-:Y:S01]  /*5370*/  DFMA R30, R30, R28, R30 ;  /* 0x0000001c1e1e722b */ /* 0x000fe2000000001e */
[----:B------:R-:W-:Y:S01]  /*5380*/  SEL R29, R32, 0x63400000, !P2 ;  /* 0x63400000201d7807 */ /* 0x000fe20005000000 */
[----:B------:R-:W-:Y:S01]  /*5390*/  @!P3 IMAD.MOV.U32 R32, RZ, RZ, RZ ;  /* 0x000000ffff20b224 */ /* 0x000fe200078e00ff */
[----:B------:R-:W-:Y:S02]  /*53a0*/  MOV R28, R22 ;  /* 0x00000016001c7202 */ /* 0x000fe40000000f00 */
[----:B------:R-:W-:-:S03]  /*53b0*/  LOP3.LUT R29, R29, 0x800fffff, R23, 0xf8, !PT ;  /* 0x800fffff1d1d7812 */ /* 0x000fc600078ef817 */
[----:B------:R-:W-:-:S03]  /*53c0*/  DFMA R36, R30, -R8, 1 ;  /* 0x3ff000001e24742b */ /* 0x000fc60000000808 */
[----:B------:R-:W-:-:S05]  /*53d0*/  @!P3 DFMA R28, R28, 2, -R32 ;  /* 0x400000001c1cb82b */ /* 0x000fca0000000820 */
[----:B------:R-:W-:-:S05]  /*53e0*/  DFMA R30, R30, R36, R30 ;  /* 0x000000241e1e722b */ /* 0x000fca000000001e */
[----:B------:R-:W-:-:S03]  /*53f0*/  @!P3 LOP3.LUT R7, R29, 0x7ff00000, RZ, 0xc0, !PT ;  /* 0x7ff000001d07b812 */ /* 0x000fc600078ec0ff */
[----:B------:R-:W-:Y:S02]  /*5400*/  DMUL R32, R30, R28 ;  /* 0x0000001c1e207228 */ /* 0x000fe40000000000 */
[----:B------:R-:W-:-:S05]  /*5410*/  VIADD R36, R7, 0xffffffff ;  /* 0xffffffff07247836 */ /* 0x000fca0000000000 */
[----:B------:R-:W-:Y:S01]  /*5420*/  ISETP.GT.U32.AND P0, PT, R36, 0x7feffffe, PT ;  /* 0x7feffffe2400780c */ /* 0x000fe20003f04070 */
[----:B------:R-:W-:-:S03]  /*5430*/  DFMA R36, R32, -R8, R28 ;  /* 0x800000082024722b */ /* 0x000fc6000000001c */
[----:B------:R-:W-:-:S05]  /*5440*/  ISETP.GT.U32.OR P0, PT, R39, 0x7feffffe, P0 ;  /* 0x7feffffe2700780c */ /* 0x000fca0000704470 */
[----:B------:R-:W-:-:S08]  /*5450*/  DFMA R32, R30, R36, R32 ;  /* 0x000000241e20722b */ /* 0x000fd00000000020 */
[----:B------:R-:W-:Y:S05]  /*5460*/  @P0 BRA `(.L_x_1240) ;  /* 0x0000000000740947 */ /* 0x000fea0003800000 */
[----:B------:R-:W-:Y:S01]  /*5470*/  LOP3.LUT R23, R23, 0x7ff00000, RZ, 0xc0, !PT ;  /* 0x7ff0000017177812 */ /* 0x000fe200078ec0ff */
[----:B------:R-:W-:Y:S01]  /*5480*/  IMAD.MOV.U32 R30, RZ, RZ, 0x1ca00000 ;  /* 0x1ca00000ff1e7424 */ /* 0x000fe200078e00ff */
[----:B------:R-:W-:-:S04]  /*5490*/  LOP3.LUT R22, R13, 0x7ff00000, RZ, 0xc0, !PT ;  /* 0x7ff000000d167812 */ /* 0x000fc800078ec0ff */
[CC--:B------:R-:W-:Y:S02]  /*54a0*/  VIADDMNMX R7, R23.reuse, -R22.reuse, 0xb9600000, !PT ;  /* 0xb960000017077446 */ /* 0x0c0fe40007800916 */
[----:B------:R-:W-:Y:S02]  /*54b0*/  ISETP.GE.U32.AND P0, PT, R23, R22, PT ;  /* 0x000000161700720c */ /* 0x000fe40003f06070 */
[----:B------:R-:W-:Y:S02]  /*54c0*/  VIMNMX R7, PT, PT, R7, 0x46a00000, PT ;  /* 0x46a0000007077848 */ /* 0x000fe40003fe0100 */
[----:B------:R-:W-:-:S05]  /*54d0*/  SEL R22, R30, 0x63400000, !P0 ;  /* 0x634000001e167807 */ /* 0x000fca0004000000 */
[----:B------:R-:W-:Y:S02]  /*54e0*/  IMAD.IADD R7, R7, 0x1, -R22 ;  /* 0x0000000107077824 */ /* 0x000fe400078e0a16 */
[----:B------:R-:W-:-:S03]  /*54f0*/  IMAD.MOV.U32 R22, RZ, RZ, RZ ;  /* 0x000000ffff167224 */ /* 0x000fc600078e00ff */
[----:B------:R-:W-:-:S06]  /*5500*/  IADD3 R23, PT, PT, R7, 0x7fe00000, RZ ;  /* 0x7fe0000007177810 */ /* 0x000fcc0007ffe0ff */
[----:B------:R-:W-:-:S10]  /*5510*/  DMUL R30, R32, R22 ;  /* 0x00000016201e7228 */ /* 0x000fd40000000000 */
[----:B------:R-:W-:-:S13]  /*5520*/  FSETP.GTU.AND P0, PT, |R31|, 1.469367938527859385e-39, PT ;  /* 0x001000001f00780b */ /* 0x000fda0003f0c200 */
[----:B------:R-:W-:Y:S05]  /*5530*/  @P0 BRA `(.L_x_1241) ;  /* 0x0000000000940947 */ /* 0x000fea0003800000 */
[----:B------:R-:W-:Y:S01]  /*5540*/  DFMA R8, R32, -R8, R28 ;  /* 0x800000082008722b */ /* 0x000fe2000000001c */
[----:B------:R-:W-:-:S09]  /*5550*/  IMAD.MOV.U32 R22, RZ, RZ, RZ ;  /* 0x000000ffff167224 */ /* 0x000fd200078e00ff */
[C---:B------:R-:W-:Y:S02]  /*5560*/  FSETP.NEU.AND P0, PT, R9.reuse, RZ, PT ;  /* 0x000000ff0900720b */ /* 0x040fe40003f0d000 */
[----:B------:R-:W-:-:S04]  /*5570*/  LOP3.LUT R13, R9, 0x80000000, R13, 0x48, !PT ;  /* 0x80000000090d7812 */ /* 0x000fc800078e480d */
[----:B------:R-:W-:-:S07]  /*5580*/  LOP3.LUT R23, R13, R23, RZ, 0xfc, !PT ;  /* 0x000000170d177212 */ /* 0x000fce00078efcff */
[----:B------:R-:W-:Y:S05]  /*5590*/  @!P0 BRA `(.L_x_1241) ;  /* 0x00000000007c8947 */ /* 0x000fea0003800000 */
[C---:B------:R-:W-:Y:S01]  /*55a0*/  IADD3 R9, PT, PT, -R7.reuse, RZ, RZ ;  /* 0x000000ff07097210 */ /* 0x040fe20007ffe1ff */
[----:B------:R-:W-:Y:S01]  /*55b0*/  IMAD.MOV.U32 R8, RZ, RZ, RZ ;  /* 0x000000ffff087224 */ /* 0x000fe200078e00ff */
[----:B------:R-:W-:Y:S01]  /*55c0*/  DMUL.RP R22, R32, R22 ;  /* 0x0000001620167228 */ /* 0x000fe20000008000 */
[----:B------:R-:W-:-:S04]  /*55d0*/  IADD3 R7, PT, PT, -R7, -0x43300000, RZ ;  /* 0xbcd0000007077810 */ /* 0x000fc80007ffe1ff */
[----:B------:R-:W-:-:S05]  /*55e0*/  DFMA R8, R30, -R8, R32 ;  /* 0x800000081e08722b */ /* 0x000fca0000000020 */
[----:B------:R-:W-:-:S05]  /*55f0*/  LOP3.LUT R13, R23, R13, RZ, 0x3c, !PT ;  /* 0x0000000d170d7212 */ /* 0x000fca00078e3cff */
[----:B------:R-:W-:-:S04]  /*5600*/  FSETP.NEU.AND P0, PT, |R9|, R7, PT ;  /* 0x000000070900720b */ /* 0x000fc80003f0d200 */
[----:B------:R-:W-:Y:S02]  /*5610*/  FSEL R30, R22, R30, !P0 ;  /* 0x0000001e161e7208 */ /* 0x000fe40004000000 */
[----:B------:R-:W-:Y:S01]  /*5620*/  FSEL R31, R13, R31, !P0 ;  /* 0x0000001f0d1f7208 */ /* 0x000fe20004000000 */
[----:B------:R-:W-:Y:S06]  /*5630*/  BRA `(.L_x_1241) ;  /* 0x0000000000547947 */ /* 0x000fec0003800000 */
.L_x_1240:
[----:B------:R-:W-:-:S14]  /*5640*/  DSETP.NAN.AND P0, PT, R22, R22, PT ;  /* 0x000000161600722a */ /* 0x000fdc0003f08000 */
[----:B------:R-:W-:Y:S05]  /*5650*/  @P0 BRA `(.L_x_1242) ;  /* 0x0000000000440947 */ /* 0x000fea0003800000 */
[----:B------:R-:W-:-:S14]  /*5660*/  DSETP.NAN.AND P0, PT, R12, R12, PT ;  /* 0x0000000c0c00722a */ /* 0x000fdc0003f08000 */
[----:B------:R-:W-:Y:S05]  /*5670*/  @P0 BRA `(.L_x_1243) ;  /* 0x0000000000300947 */ /* 0x000fea0003800000 */
[----:B------:R-:W-:Y:S01]  /*5680*/  ISETP.NE.AND P0, PT, R7, R38, PT ;  /* 0x000000260700720c */ /* 0x000fe20003f05270 */
[----:B------:R-:W-:Y:S01]  /*5690*/  IMAD.MOV.U32 R30, RZ, RZ, 0x0 ;  /* 0x00000000ff1e7424 */ /* 0x000fe200078e00ff */
[----:B------:R-:W-:-:S11]  /*56a0*/  MOV R31, 0xfff80000 ;  /* 0xfff80000001f7802 */ /* 0x000fd60000000f00 */
[----:B------:R-:W-:Y:S05]  /*56b0*/  @!P0 BRA `(.L_x_1241) ;  /* 0x0000000000348947 */ /* 0x000fea0003800000 */
[----:B------:R-:W-:Y:S02]  /*56c0*/  ISETP.NE.AND P0, PT, R7, 0x7ff00000, PT ;  /* 0x7ff000000700780c */ /* 0x000fe40003f05270 */
[----:B------:R-:W-:Y:S02]  /*56d0*/  LOP3.LUT R31, R23, 0x80000000, R13, 0x48, !PT ;  /* 0x80000000171f7812 */ /* 0x000fe400078e480d */
[----:B------:R-:W-:-:S13]  /*56e0*/  ISETP.EQ.OR P0, PT, R38, RZ, !P0 ;  /* 0x000000ff2600720c */ /* 0x000fda0004702670 */
[----:B------:R-:W-:Y:S01]  /*56f0*/  @P0 LOP3.LUT R7, R31, 0x7ff00000, RZ, 0xfc, !PT ;  /* 0x7ff000001f070812 */ /* 0x000fe200078efcff */
[----:B------:R-:W-:Y:S02]  /*5700*/  @!P0 IMAD.MOV.U32 R30, RZ, RZ, RZ ;  /* 0x000000ffff1e8224 */ /* 0x000fe400078e00ff */
[----:B------:R-:W-:Y:S01]  /*5710*/  @P0 IMAD.MOV.U32 R30, RZ, RZ, RZ ;  /* 0x000000ffff1e0224 */ /* 0x000fe200078e00ff */
[----:B------:R-:W-:Y:S01]  /*5720*/  @P0 MOV R31, R7 ;  /* 0x00000007001f0202 */ /* 0x000fe20000000f00 */
[----:B------:R-:W-:Y:S06]  /*5730*/  BRA `(.L_x_1241) ;  /* 0x0000000000147947 */ /* 0x000fec0003800000 */
.L_x_1243:
[----:B------:R-:W-:Y:S01]  /*5740*/  LOP3.LUT R31, R13, 0x80000, RZ, 0xfc, !PT ;  /* 0x000800000d1f7812 */ /* 0x000fe200078efcff */
[----:B------:R-:W-:Y:S01]  /*5750*/  IMAD.MOV.U32 R30, RZ, RZ, R12 ;  /* 0x000000ffff1e7224 */ /* 0x000fe200078e000c */
[----:B------:R-:W-:Y:S06]  /*5760*/  BRA `(.L_x_1241) ;  /* 0x0000000000087947 */ /* 0x000fec0003800000 */
.L_x_1242:
[----:B------:R-:W-:Y:S01]  /*5770*/  LOP3.LUT R31, R23, 0x80000, RZ, 0xfc, !PT ;  /* 0x00080000171f7812 */ /* 0x000fe200078efcff */
[----:B------:R-:W-:-:S07]  /*5780*/  IMAD.MOV.U32 R30, RZ, RZ, R22 ;  /* 0x000000ffff1e7224 */ /* 0x000fce00078e0016 */
.L_x_1241:
[----:B------:R-:W-:Y:S05]  /*5790*/  BSYNC.RECONVERGENT B0 ;  /* 0x0000000000007941 */ /* 0x000fea0003800200 */
.L_x_1239:
[----:B------:R-:W-:Y:S01]  /*57a0*/  MOV R8, R26 ;  /* 0x0000001a00087202 */ /* 0x000fe20000000f00 */
[----:B------:R-:W-:-:S04]  /*57b0*/  IMAD.MOV.U32 R9, RZ, RZ, 0x0 ;  /* 0x00000000ff097424 */ /* 0x000fc800078e00ff */
[----:B------:R-:W-:Y:S05]  /*57c0*/  RET.REL.NODEC R8 `(_Z11calImpurityP8DataNodeiiii) ;  /* 0xffffffa8080c7950 */ /* 0x000fea0003c3ffff */
.L_x_1244:
        /* <DEDUP_REMOVED lines=11> */
.L_x_1245:


//--------------------- .nv.global.init           --------------------------
	.section	.nv.global.init,"aw",@progbits
.nv.global.init:
	.type		$str,@object
	.size		$str,(.L_45 - $str)
$str:
        /*0000*/ 	.byte	0x65, 0x72, 0x72, 0x6f, 0x72, 0x3a, 0x25, 0x64, 0x2c, 0x20, 0x70, 0x6f, 0x73, 0x20, 0x3d, 0x20
        /*0010*/ 	.byte	0x25, 0x64, 0x2c, 0x20, 0x6c, 0x65, 0x66, 0x74, 0x20, 0x3d, 0x20, 0x25, 0x64, 0x2c, 0x20, 0x6e
        /*0020*/ 	.byte	0x75, 0x6d, 0x4c, 0x61, 0x62, 0x65, 0x6c, 0x20, 0x3d, 0x20, 0x25, 0x64, 0x0a, 0x00
.L_45:


//--------------------- .nv.shared._ZN3cub18CUB_300001_SM_10006detail10merge_sort26DeviceMergeSortMergeKernelINS2_10policy_hubIP8DataNodeE9Policy600ES6_PNS0_8NullTypeES6_SA_m11cmp_featureS5_S9_EEvbT2_T3_T4_PT6_PT7_T5_PSE_SE_NS1_7vsmem_tE --------------------------
	.section	.nv.shared._ZN3cub18CUB_300001_SM_10006detail10merge_sort26DeviceMergeSortMergeKernelINS2_10policy_hubIP8DataNodeE9Policy600ES6_PNS0_8NullTypeES6_SA_m11cmp_featureS5_S9_EEvbT2_T3_T4_PT6_PT7_T5_PSE_SE_NS1_7vsmem_tE,"aw",@nobits
	.sectionflags	@""
	.align	16
.nv.shared._ZN3cub18CUB_300001_SM_10006detail10merge_sort26DeviceMergeSortMergeKernelINS2_10policy_hubIP8DataNodeE9Policy600ES6_PNS0_8NullTypeES6_SA_m11cmp_featureS5_S9_EEvbT2_T3_T4_PT6_PT7_T5_PSE_SE_NS1_7vsmem_tE:
	.zero		25696


//--------------------- .nv.shared.reserved.0     --------------------------
	.section	.nv.shared.reserved.0,"aw",@nobits
	.weak		__nv_reservedSMEM_offset_0_alias
	.size		__nv_reservedSMEM_offset_0_alias, 0, 64
	.other		__nv_reservedSMEM_offset_0_alias,@"STO_CUDA_RESERVED_SHARED STV_DEFAULT"
__nv_reservedSMEM_offset_0_alias:
	.zero		0
	.zero		64


//--------------------- .nv.global                --------------------------
	.section	.nv.global,"aw",@nobits
.nv.global:
	.type		_ZN34_INTERNAL_e5f2cd53_4_k_cu_1ced167d6thrust24THRUST_300001_SM_1000_NS12placeholders2_8E,@object
	.size		_ZN34_INTERNAL_e5f2cd53_4_k_cu_1ced167d6thrust24THRUST_300001_SM_1000_NS12placeholders2_8E,(_ZN34_INTERNAL_e5f2cd53_4_k_cu_1ced167d4cuda3std3__436_GLOBAL__N__e5f2cd53_4_k_cu_1ced167d6ignoreE - _ZN34_INTERNAL_e5f2cd53_4_k_cu_1ced167d6thrust24THRUST_300001_SM_1000_NS12placeholders2_8E)
_ZN34_INTERNAL_e5f2cd53_4_k_cu_1ced167d6thrust24THRUST_300001_SM_1000_NS12placeholders2_8E:
	.zero		1
	.type		_ZN34_INTERNAL_e5f2cd53_4_k_cu_1ced167d4cuda3std3__436_GLOBAL__N__e5f2cd53_4_k_cu_1ced167d6ignoreE,@object
	.size		_ZN34_INTERNAL_e5f2cd53_4_k_cu_1ced167d4cuda3std3__436_GLOBAL__N__e5f2cd53_4_k_cu_1ced167d6ignoreE,(_ZN34_INTERNAL_e5f2cd53_4_k_cu_1ced167d4cuda3std6ranges3__45__cpo4dataE - _ZN34_INTERNAL_e5f2cd53_4_k_cu_1ced167d4cuda3std3__436_GLOBAL__N__e5f2cd53_4_k_cu_1ced167d6ignoreE)
_ZN34_INTERNAL_e5f2cd53_4_k_cu_1ced167d4cuda3std3__436_GLOBAL__N__e5f2cd53_4_k_cu_1ced167d6ignoreE:
	.zero		1
	.type		_ZN34_INTERNAL_e5f2cd53_4_k_cu_1ced167d4cuda3std6ranges3__45__cpo4dataE,@object
	.size		_ZN34_INTERNAL_e5f2cd53_4_k_cu_1ced167d4cuda3std6ranges3__45__cpo4dataE,(_ZN34_INTERNAL_e5f2cd53_4_k_cu_1ced167d6thrust24THRUST_300001_SM_1000_NS6system3cpp3parE - _ZN34_INTERNAL_e5f2cd53_4_k_cu_1ced167d4cuda3std6ranges3__45__cpo4dataE)
_ZN34_INTERNAL_e5f2cd53_4_k_cu_1ced167d4cuda3std6ranges3__45__cpo4dataE:
	.zero		1
	.type		_ZN34_INTERNAL_e5f2cd53_4_k_cu_1ced167d6thrust24THRUST_300001_SM_1000_NS6system3cpp3parE,@object
	.size		_ZN34_INTERNAL_e5f2cd53_4_k_cu_1ced167d6thrust24THRUST_300001_SM_1000_NS6system3cpp3parE,(_ZN34_INTERNAL_e5f2cd53_4_k_cu_1ced167d4cuda3std3__45__cpo5beginE - _ZN34_INTERNAL_e5f2cd53_4_k_cu_1ced167d6thrust24THRUST_300001_SM_1000_NS6system3cpp3parE)
_ZN34_INTERNAL_e5f2cd53_4_k_cu_1ced167d6thrust24THRUST_300001_SM_1000_NS6system3cpp3parE:
	.zero		1
	.type		_ZN34_INTERNAL_e5f2cd53_4_k_cu_1ced167d4cuda3std3__45__cpo5beginE,@object
	.size		_ZN34_INTERNAL_e5f2cd53_4_k_cu_1ced167d4cuda3std3__45__cpo5beginE,(_ZN34_INTERNAL_e5f2cd53_4_k_cu_1ced167d4cuda3std6ranges3__45__cpo5beginE - _ZN34_INTERNAL_e5f2cd53_4_k_cu_1ced167d4cuda3std3__45__cpo5beginE)
_ZN34_INTERNAL_e5f2cd53_4_k_cu_1ced167d4cuda3std3__45__cpo5beginE:
	.zero		1
	.type		_ZN34_INTERNAL_e5f2cd53_4_k_cu_1ced167d4cuda3std6ranges3__45__cpo5beginE,@object
	.size		_ZN34_INTERNAL_e5f2cd53_4_k_cu_1ced167d4cuda3std6ranges3__45__cpo5beginE,(_ZN34_INTERNAL_e5f2cd53_4_k_cu_1ced167d6thrust24THRUST_300001_SM_1000_NS6deviceE - _ZN34_INTERNAL_e5f2cd53_4_k_cu_1ced167d4cuda3std6ranges3__45__cpo5beginE)
_ZN34_INTERNAL_e5f2cd53_4_k_cu_1ced167d4cuda3std6ranges3__45__cpo5beginE:
	.zero		1
	.type		_ZN34_INTERNAL_e5f2cd53_4_k_cu_1ced167d6thrust24THRUST_300001_SM_1000_NS6deviceE,@object
	.size		_ZN34_INTERNAL_e5f2cd53_4_k_cu_1ced167d6thrust24THRUST_300001_SM_1000_NS6deviceE,(_ZN34_INTERNAL_e5f2cd53_4_k_cu_1ced167d4cuda3std3__47nulloptE - _ZN34_INTERNAL_e5f2cd53_4_k_cu_1ced167d6thrust24THRUST_300001_SM_1000_NS6deviceE)
_ZN34_INTERNAL_e5f2cd53_4_k_cu_1ced167d6thrust24THRUST_300001_SM_1000_NS6deviceE:
	.zero		1
	.type		_ZN34_INTERNAL_e5f2cd53_4_k_cu_1ced167d4cuda3std3__47nulloptE,@object
	.size		_ZN34_INTERNAL_e5f2cd53_4_k_cu_1ced167d4cuda3std3__47nulloptE,(_ZN34_INTERNAL_e5f2cd53_4_k_cu_1ced167d4cuda3std6ranges3__45__cpo8distanceE - _ZN34_INTERNAL_e5f2cd53_4_k_cu_1ced167d4cuda3std3__47nulloptE)
_ZN34_INTERNAL_e5f2cd53_4_k_cu_1ced167d4cuda3std3__47nulloptE:
	.zero		1
	.type		_ZN34_INTERNAL_e5f2cd53_4_k_cu_1ced167d4cuda3std6ranges3__45__cpo8distanceE,@object
	.size		_ZN34_INTERNAL_e5f2cd53_4_k_cu_1ced167d4cuda3std6ranges3__45__cpo8distanceE,(_ZN34_INTERNAL_e5f2cd53_4_k_cu_1ced167d6thrust24THRUST_300001_SM_1000_NS12placeholders2_4E - _ZN34_INTERNAL_e5f2cd53_4_k_cu_1ced167d4cuda3std6ranges3__45__cpo8distanceE)
_ZN34_INTERNAL_e5f2cd53_4_k_cu_1ced167d4cuda3std6ranges3__45__cpo8distanceE:
	.zero		1
	.type		_ZN34_INTERNAL_e5f2cd53_4_k_cu_1ced167d6thrust24THRUST_300001_SM_1000_NS12placeholders2_4E,@object
	.size		_ZN34_INTERNAL_e5f2cd53_4_k_cu_1ced167d6thrust24THRUST_300001_SM_1000_NS12placeholders2_4E,(_ZN34_INTERNAL_e5f2cd53_4_k_cu_1ced167d4cuda3std3__45__cpo6rbeginE - _ZN34_INTERNAL_e5f2cd53_4_k_cu_1ced167d6thrust24THRUST_300001_SM_1000_NS12placeholders2_4E)
_ZN34_INTERNAL_e5f2cd53_4_k_cu_1ced167d6thrust24THRUST_300001_SM_1000_NS12placeholders2_4E:
	.zero		1
	.type		_ZN34_INTERNAL_e5f2cd53_4_k_cu_1ced167d4cuda3std3__45__cpo6rbeginE,@object
	.size		_ZN34_INTERNAL_e5f2cd53_4_k_cu_1ced167d4cuda3std3__45__cpo6rbeginE,(_ZN34_INTERNAL_e5f2cd53_4_k_cu_1ced167d4cuda3std6ranges3__45__cpo7advanceE - _ZN34_INTERNAL_e5f2cd53_4_k_cu_1ced167d4cuda3std3__45__cpo6rbeginE)
_ZN34_INTERNAL_e5f2cd53_4_k_cu_1ced167d4cuda3std3__45__cpo6rbeginE:
	.zero		1
	.type		_ZN34_INTERNAL_e5f2cd53_4_k_cu_1ced167d4cuda3std6ranges3__45__cpo7advanceE,@object
	.size		_ZN34_INTERNAL_e5f2cd53_4_k_cu_1ced167d4cuda3std6ranges3__45__cpo7advanceE,(_ZN34_INTERNAL_e5f2cd53_4_k_cu_1ced167d6thrust24THRUST_300001_SM_1000_NS12placeholders3_10E - _ZN34_INTERNAL_e5f2cd53_4_k_cu_1ced167d4cuda3std6ranges3__45__cpo7advanceE)
_ZN34_INTERNAL_e5f2cd53_4_k_cu_1ced167d4cuda3std6ranges3__45__cpo7advanceE:
	.zero		1
	.type		_ZN34_INTERNAL_e5f2cd53_4_k_cu_1ced167d6thrust24THRUST_300001_SM_1000_NS12placeholders3_10E,@object
	.size		_ZN34_INTERNAL_e5f2cd53_4_k_cu_1ced167d6thrust24THRUST_300001_SM_1000_NS12placeholders3_10E,(_ZN34_INTERNAL_e5f2cd53_4_k_cu_1ced167d4cuda3std3__48in_placeE - _ZN34_INTERNAL_e5f2cd53_4_k_cu_1ced167d6thrust24THRUST_300001_SM_1000_NS12placeholders3_10E)
_ZN34_INTERNAL_e5f2cd53_4_k_cu_1ced167d6thrust24THRUST_300001_SM_1000_NS12placeholders3_10E:
	.zero		1
	.type		_ZN34_INTERNAL_e5f2cd53_4_k_cu_1ced167d4cuda3std3__48in_placeE,@object
	.size		_ZN34_INTERNAL_e5f2cd53_4_k_cu_1ced167d4cuda3std3__48in_placeE,(_ZN34_INTERNAL_e5f2cd53_4_k_cu_1ced167d4cuda3std6ranges3__45__cpo4sizeE - _ZN34_INTERNAL_e5f2cd53_4_k_cu_1ced167d4cuda3std3__48in_placeE)
_ZN34_INTERNAL_e5f2cd53_4_k_cu_1ced167d4cuda3std3__48in_placeE:
	.zero		1
	.type		_ZN34_INTERNAL_e5f2cd53_4_k_cu_1ced167d4cuda3std6ranges3__45__cpo4sizeE,@object
	.size		_ZN34_INTERNAL_e5f2cd53_4_k_cu_1ced167d4cuda3std6ranges3__45__cpo4sizeE,(_ZN34_INTERNAL_e5f2cd53_4_k_cu_1ced167d6thrust24THRUST_300001_SM_1000_NS12placeholders2_2E - _ZN34_INTERNAL_e5f2cd53_4_k_cu_1ced167d4cuda3std6ranges3__45__cpo4sizeE)
_ZN34_INTERNAL_e5f2cd53_4_k_cu_1ced167d4cuda3std6ranges3__45__cpo4sizeE:
	.zero		1
	.type		_ZN34_INTERNAL_e5f2cd53_4_k_cu_1ced167d6thrust24THRUST_300001_SM_1000_NS12placeholders2_2E,@object
	.size		_ZN34_INTERNAL_e5f2cd53_4_k_cu_1ced167d6thrust24THRUST_300001_SM_1000_NS12placeholders2_2E,(_ZN34_INTERNAL_e5f2cd53_4_k_cu_1ced167d4cuda3std3__45__cpo6cbeginE - _ZN34_INTERNAL_e5f2cd53_4_k_cu_1ced167d6thrust24THRUST_300001_SM_1000_NS12placeholders2_2E)
_ZN34_INTERNAL_e5f2cd53_4_k_cu_1ced167d6thrust24THRUST_300001_SM_1000_NS12placeholders2_2E:
	.zero		1
	.type		_ZN34_INTERNAL_e5f2cd53_4_k_cu_1ced167d4cuda3std3__45__cpo6cbeginE,@object
	.size		_ZN34_INTERNAL_e5f2cd53_4_k_cu_1ced167d4cuda3std3__45__cpo6cbeginE,(_ZN34_INTERNAL_e5f2cd53_4_k_cu_1ced167d4cuda3std6ranges3__45__cpo6cbeginE - _ZN34_INTERNAL_e5f2cd53_4_k_cu_1ced167d4cuda3std3__45__cpo6cbeginE)
_ZN34_INTERNAL_e5f2cd53_4_k_cu_1ced167d4cuda3std3__45__cpo6cbeginE:
	.zero		1
	.type		_ZN34_INTERNAL_e5f2cd53_4_k_cu_1ced167d4cuda3std6ranges3__45__cpo6cbeginE,@object
	.size		_ZN34_INTERNAL_e5f2cd53_4_k_cu_1ced167d4cuda3std6ranges3__45__cpo6cbeginE,(_ZN34_INTERNAL_e5f2cd53_4_k_cu_1ced167d6thrust24THRUST_300001_SM_1000_NS12placeholders2_6E - _ZN34_INTERNAL_e5f2cd53_4_k_cu_1ced167d4cuda3std6ranges3__45__cpo6cbeginE)
_ZN34_INTERNAL_e5f2cd53_4_k_cu_1ced167d4cuda3std6ranges3__45__cpo6cbeginE:
	.zero		1
	.type		_ZN34_INTERNAL_e5f2cd53_4_k_cu_1ced167d6thrust24THRUST_300001_SM_1000_NS12placeholders2_6E,@object
	.size		_ZN34_INTERNAL_e5f2cd53_4_k_cu_1ced167d6thrust24THRUST_300001_SM_1000_NS12placeholders2_6E,(_ZN34_INTERNAL_e5f2cd53_4_k_cu_1ced167d4cuda3std3__45__cpo7crbeginE - _ZN34_INTERNAL_e5f2cd53_4_k_cu_1ced167d6thrust24THRUST_300001_SM_1000_NS12placeholders2_6E)
_ZN34_INTERNAL_e5f2cd53_4_k_cu_1ced167d6thrust24THRUST_300001_SM_1000_NS12placeholders2_6E:
	.zero		1
	.type		_ZN34_INTERNAL_e5f2cd53_4_k_cu_1ced167d4cuda3std3__45__cpo7crbeginE,@object
	.size		_ZN34_INTERNAL_e5f2cd53_4_k_cu_1ced167d4cuda3std3__45__cpo7crbeginE,(_ZN34_INTERNAL_e5f2cd53_4_k_cu_1ced167d4cuda3std6ranges3__45__cpo4nextE - _ZN34_INTERNAL_e5f2cd53_4_k_cu_1ced167d4cuda3std3__45__cpo7crbeginE)
_ZN34_INTERNAL_e5f2cd53_4_k_cu_1ced167d4cuda3std3__45__cpo7crbeginE:
	.zero		1
	.type		_ZN34_INTERNAL_e5f2cd53_4_k_cu_1ced167d4cuda3std6ranges3__45__cpo4nextE,@object
	.size		_ZN34_INTERNAL_e5f2cd53_4_k_cu_1ced167d4cuda3std6ranges3__45__cpo4nextE,(_ZN34_INTERNAL_e5f2cd53_4_k_cu_1ced167d4cuda3std6ranges3__45__cpo4swapE - _ZN34_INTERNAL_e5f2cd53_4_k_cu_1ced167d4cuda3std6ranges3__45__cpo4nextE)
_ZN34_INTERNAL_e5f2cd53_4_k_cu_1ced167d4cuda3std6ranges3__45__cpo4nextE:
	.zero		1
	.type		_ZN34_INTERNAL_e5f2cd53_4_k_cu_1ced167d4cuda3std6ranges3__45__cpo4swapE,@object
	.size		_ZN34_INTERNAL_e5f2cd53_4_k_cu_1ced167d4cuda3std6ranges3__45__cpo4swapE,(_ZN34_INTERNAL_e5f2cd53_4_k_cu_1ced167d6thrust24THRUST_300001_SM_1000_NS8cuda_cub10par_nosyncE - _ZN34_INTERNAL_e5f2cd53_4_k_cu_1ced167d4cuda3std6ranges3__45__cpo4swapE)
_ZN34_INTERNAL_e5f2cd53_4_k_cu_1ced167d4cuda3std6ranges3__45__cpo4swapE:
	.zero		1
	.type		_ZN34_INTERNAL_e5f2cd53_4_k_cu_1ced167d6thrust24THRUST_300001_SM_1000_NS8cuda_cub10par_nosyncE,@object
	.size		_ZN34_INTERNAL_e5f2cd53_4_k_cu_1ced167d6thrust24THRUST_300001_SM_1000_NS8cuda_cub10par_nosyncE,(_ZN34_INTERNAL_e5f2cd53_4_k_cu_1ced167d6thrust24THRUST_300001_SM_1000_NS3seqE - _ZN34_INTERNAL_e5f2cd53_4_k_cu_1ced167d6thrust24THRUST_300001_SM_1000_NS8cuda_cub10par_nosyncE)
_ZN34_INTERNAL_e5f2cd53_4_k_cu_1ced167d6thrust24THRUST_300001_SM_1000_NS8cuda_cub10par_nosyncE:
	.zero		1
	.type		_ZN34_INTERNAL_e5f2cd53_4_k_cu_1ced167d6thrust24THRUST_300001_SM_1000_NS3seqE,@object
	.size		_ZN34_INTERNAL_e5f2cd53_4_k_cu_1ced167d6thrust24THRUST_300001_SM_1000_NS3seqE,(_ZN34_INTERNAL_e5f2cd53_4_k_cu_1ced167d4cuda3std3__420unreachable_sentinelE - _ZN34_INTERNAL_e5f2cd53_4_k_cu_1ced167d6thrust24THRUST_300001_SM_1000_NS3seqE)
_ZN34_INTERNAL_e5f2cd53_4_k_cu_1ced167d6thrust24THRUST_300001_SM_1000_NS3seqE:
	.zero		1
	.type		_ZN34_INTERNAL_e5f2cd53_4_k_cu_1ced167d4cuda3std3__420unreachable_sentinelE,@object
	.size		_ZN34_INTERNAL_e5f2cd53_4_k_cu_1ced167d4cuda3std3__420unreachable_sentinelE,(_ZN34_INTERNAL_e5f2cd53_4_k_cu_1ced167d4cuda3std6ranges3__45__cpo5ssizeE - _ZN34_INTERNAL_e5f2cd53_4_k_cu_1ced167d4cuda3std3__420unreachable_sentinelE)
_ZN34_INTERNAL_e5f2cd53_4_k_cu_1ced167d4cuda3std3__420unreachable_sentinelE:
	.zero		1
	.type		_ZN34_INTERNAL_e5f2cd53_4_k_cu_1ced167d4cuda3std6ranges3__45__cpo5ssizeE,@object
	.size		_ZN34_INTERNAL_e5f2cd53_4_k_cu_1ced167d4cuda3std6ranges3__45__cpo5ssizeE,(_ZN34_INTERNAL_e5f2cd53_4_k_cu_1ced167d6thrust24THRUST_300001_SM_1000_NS12placeholders2_3E - _ZN34_INTERNAL_e5f2cd53_4_k_cu_1ced167d4cuda3std6ranges3__45__cpo5ssizeE)
_ZN34_INTERNAL_e5f2cd53_4_k_cu_1ced167d4cuda3std6ranges3__45__cpo5ssizeE:
	.zero		1
	.type		_ZN34_INTERNAL_e5f2cd53_4_k_cu_1ced167d6thrust24THRUST_300001_SM_1000_NS12placeholders2_3E,@object
	.size		_ZN34_INTERNAL_e5f2cd53_4_k_cu_1ced167d6thrust24THRUST_300001_SM_1000_NS12placeholders2_3E,(_ZN34_INTERNAL_e5f2cd53_4_k_cu_1ced167d4cuda3std3__45__cpo4cendE - _ZN34_INTERNAL_e5f2cd53_4_k_cu_1ced167d6thrust24THRUST_300001_SM_1000_NS12placeholders2_3E)
_ZN34_INTERNAL_e5f2cd53_4_k_cu_1ced167d6thrust24THRUST_300001_SM_1000_NS12placeholders2_3E:
	.zero		1
	.type		_ZN34_INTERNAL_e5f2cd53_4_k_cu_1ced167d4cuda3std3__45__cpo4cendE,@object
	.size		_ZN34_INTERNAL_e5f2cd53_4_k_cu_1ced167d4cuda3std3__45__cpo4cendE,(_ZN34_INTERNAL_e5f2cd53_4_k_cu_1ced167d4cuda3std6ranges3__45__cpo4cendE - _ZN34_INTERNAL_e5f2cd53_4_k_cu_1ced167d4cuda3std3__45__cpo4cendE)
_ZN34_INTERNAL_e5f2cd53_4_k_cu_1ced167d4cuda3std3__45__cpo4cendE:
	.zero		1
	.type		_ZN34_INTERNAL_e5f2cd53_4_k_cu_1ced167d4cuda3std6ranges3__45__cpo4cendE,@object
	.size		_ZN34_INTERNAL_e5f2cd53_4_k_cu_1ced167d4cuda3std6ranges3__45__cpo4cendE,(_ZN34_INTERNAL_e5f2cd53_4_k_cu_1ced167d6thrust24THRUST_300001_SM_1000_NS12placeholders2_7E - _ZN34_INTERNAL_e5f2cd53_4_k_cu_1ced167d4cuda3std6ranges3__45__cpo4cendE)
_ZN34_INTERNAL_e5f2cd53_4_k_cu_1ced167d4cuda3std6ranges3__45__cpo4cendE:
	.zero		1
	.type		_ZN34_INTERNAL_e5f2cd53_4_k_cu_1ced167d6thrust24THRUST_300001_SM_1000_NS12placeholders2_7E,@object
	.size		_ZN34_INTERNAL_e5f2cd53_4_k_cu_1ced167d6thrust24THRUST_300001_SM_1000_NS12placeholders2_7E,(_ZN34_INTERNAL_e5f2cd53_4_k_cu_1ced167d4cuda3std3__45__cpo5crendE - _ZN34_INTERNAL_e5f2cd53_4_k_cu_1ced167d6thrust24THRUST_300001_SM_1000_NS12placeholders2_7E)
_ZN34_INTERNAL_e5f2cd53_4_k_cu_1ced167d6thrust24THRUST_300001_SM_1000_NS12placeholders2_7E:
	.zero		1
	.type		_ZN34_INTERNAL_e5f2cd53_4_k_cu_1ced167d4cuda3std3__45__cpo5crendE,@object
	.size		_ZN34_INTERNAL_e5f2cd53_4_k_cu_1ced167d4cuda3std3__45__cpo5crendE,(_ZN34_INTERNAL_e5f2cd53_4_k_cu_1ced167d4cuda3std6ranges3__45__cpo4prevE - _ZN34_INTERNAL_e5f2cd53_4_k_cu_1ced167d4cuda3std3__45__cpo5crendE)
_ZN34_INTERNAL_e5f2cd53_4_k_cu_1ced167d4cuda3std3__45__cpo5crendE:
	.zero		1
	.type		_ZN34_INTERNAL_e5f2cd53_4_k_cu_1ced167d4cuda3std6ranges3__45__cpo4prevE,@object
	.size		_ZN34_INTERNAL_e5f2cd53_4_k_cu_1ced167d4cuda3std6ranges3__45__cpo4prevE,(_ZN34_INTERNAL_e5f2cd53_4_k_cu_1ced167d4cuda3std6ranges3__45__cpo9iter_moveE - _ZN34_INTERNAL_e5f2cd53_4_k_cu_1ced167d4cuda3std6ranges3__45__cpo4prevE)
_ZN34_INTERNAL_e5f2cd53_4_k_cu_1ced167d4cuda3std6ranges3__45__cpo4prevE:
	.zero		1
	.type		_ZN34_INTERNAL_e5f2cd53_4_k_cu_1ced167d4cuda3std6ranges3__45__cpo9iter_moveE,@object
	.size		_ZN34_INTERNAL_e5f2cd53_4_k_cu_1ced167d4cuda3std6ranges3__45__cpo9iter_moveE,(_ZN34_INTERNAL_e5f2cd53_4_k_cu_1ced167d6thrust24THRUST_300001_SM_1000_NS6system6detail10sequential3seqE - _ZN34_INTERNAL_e5f2cd53_4_k_cu_1ced167d4cuda3std6ranges3__45__cpo9iter_moveE)
_ZN34_INTERNAL_e5f2cd53_4_k_cu_1ced167d4cuda3std6ranges3__45__cpo9iter_moveE:
	.zero		1
	.type		_ZN34_INTERNAL_e5f2cd53_4_k_cu_1ced167d6thrust24THRUST_300001_SM_1000_NS6system6detail10sequential3seqE,@object
	.size		_ZN34_INTERNAL_e5f2cd53_4_k_cu_1ced167d6thrust24THRUST_300001_SM_1000_NS6system6detail10sequential3seqE,(_ZN34_INTERNAL_e5f2cd53_4_k_cu_1ced167d6thrust24THRUST_300001_SM_1000_NS12placeholders2_9E - _ZN34_INTERNAL_e5f2cd53_4_k_cu_1ced167d6thrust24THRUST_300001_SM_1000_NS6system6detail10sequential3seqE)
_ZN34_INTERNAL_e5f2cd53_4_k_cu_1ced167d6thrust24THRUST_300001_SM_1000_NS6system6detail10sequential3seqE:
	.zero		1
	.type		_ZN34_INTERNAL_e5f2cd53_4_k_cu_1ced167d6thrust24THRUST_300001_SM_1000_NS12placeholders2_9E,@object
	.size		_ZN34_INTERNAL_e5f2cd53_4_k_cu_1ced167d6thrust24THRUST_300001_SM_1000_NS12placeholders2_9E,(_ZN34_INTERNAL_e5f2cd53_4_k_cu_1ced167d4cuda3std3__419piecewise_constructE - _ZN34_INTERNAL_e5f2cd53_4_k_cu_1ced167d6thrust24THRUST_300001_SM_1000_NS12placeholders2_9E)
_ZN34_INTERNAL_e5f2cd53_4_k_cu_1ced167d6thrust24THRUST_300001_SM_1000_NS12placeholders2_9E:
	.zero		1
	.type		_ZN34_INTERNAL_e5f2cd53_4_k_cu_1ced167d4cuda3std3__419piecewise_constructE,@object
	.size		_ZN34_INTERNAL_e5f2cd53_4_k_cu_1ced167d4cuda3std3__419piecewise_constructE,(_ZN34_INTERNAL_e5f2cd53_4_k_cu_1ced167d4cuda3std6ranges3__45__cpo5cdataE - _ZN34_INTERNAL_e5f2cd53_4_k_cu_1ced167d4cuda3std3__419piecewise_constructE)
_ZN34_INTERNAL_e5f2cd53_4_k_cu_1ced167d4cuda3std3__419piecewise_constructE:
	.zero		1
	.type		_ZN34_INTERNAL_e5f2cd53_4_k_cu_1ced167d4cuda3std6ranges3__45__cpo5cdataE,@object
	.size		_ZN34_INTERNAL_e5f2cd53_4_k_cu_1ced167d4cuda3std6ranges3__45__cpo5cdataE,(_ZN34_INTERNAL_e5f2cd53_4_k_cu_1ced167d6thrust24THRUST_300001_SM_1000_NS12placeholders2_1E - _ZN34_INTERNAL_e5f2cd53_4_k_cu_1ced167d4cuda3std6ranges3__45__cpo5cdataE)
_ZN34_INTERNAL_e5f2cd53_4_k_cu_1ced167d4cuda3std6ranges3__45__cpo5cdataE:
	.zero		1
	.type		_ZN34_INTERNAL_e5f2cd53_4_k_cu_1ced167d6thrust24THRUST_300001_SM_1000_NS12placeholders2_1E,@object
	.size		_ZN34_INTERNAL_e5f2cd53_4_k_cu_1ced167d6thrust24THRUST_300001_SM_1000_NS12placeholders2_1E,(_ZN34_INTERNAL_e5f2cd53_4_k_cu_1ced167d4cuda3std3__45__cpo3endE - _ZN34_INTERNAL_e5f2cd53_4_k_cu_1ced167d6thrust24THRUST_300001_SM_1000_NS12placeholders2_1E)
_ZN34_INTERNAL_e5f2cd53_4_k_cu_1ced167d6thrust24THRUST_300001_SM_1000_NS12placeholders2_1E:
	.zero		1
	.type		_ZN34_INTERNAL_e5f2cd53_4_k_cu_1ced167d4cuda3std3__45__cpo3endE,@object
	.size		_ZN34_INTERNAL_e5f2cd53_4_k_cu_1ced167d4cuda3std3__45__cpo3endE,(_ZN34_INTERNAL_e5f2cd53_4_k_cu_1ced167d4cuda3std6ranges3__45__cpo3endE - _ZN34_INTERNAL_e5f2cd53_4_k_cu_1ced167d4cuda3std3__45__cpo3endE)
_ZN34_INTERNAL_e5f2cd53_4_k_cu_1ced167d4cuda3std3__45__cpo3endE:
	.zero		1
	.type		_ZN34_INTERNAL_e5f2cd53_4_k_cu_1ced167d4cuda3std6ranges3__45__cpo3endE,@object
	.size		_ZN34_INTERNAL_e5f2cd53_4_k_cu_1ced167d4cuda3std6ranges3__45__cpo3endE,(_ZN34_INTERNAL_e5f2cd53_4_k_cu_1ced167d6thrust24THRUST_300001_SM_1000_NS12placeholders2_5E - _ZN34_INTERNAL_e5f2cd53_4_k_cu_1ced167d4cuda3std6ranges3__45__cpo3endE)
_ZN34_INTERNAL_e5f2cd53_4_k_cu_1ced167d4cuda3std6ranges3__45__cpo3endE:
	.zero		1
	.type		_ZN34_INTERNAL_e5f2cd53_4_k_cu_1ced167d6thrust24THRUST_300001_SM_1000_NS12placeholders2_5E,@object
	.size		_ZN34_INTERNAL_e5f2cd53_4_k_cu_1ced167d6thrust24THRUST_300001_SM_1000_NS12placeholders2_5E,(_ZN34_INTERNAL_e5f2cd53_4_k_cu_1ced167d4cuda3std3__45__cpo4rendE - _ZN34_INTERNAL_e5f2cd53_4_k_cu_1ced167d6thrust24THRUST_300001_SM_1000_NS12placeholders2_5E)
_ZN34_INTERNAL_e5f2cd53_4_k_cu_1ced167d6thrust24THRUST_300001_SM_1000_NS12placeholders2_5E:
	.zero		1
	.type		_ZN34_INTERNAL_e5f2cd53_4_k_cu_1ced167d4cuda3std3__45__cpo4rendE,@object
	.size		_ZN34_INTERNAL_e5f2cd53_4_k_cu_1ced167d4cuda3std3__45__cpo4rendE,(_ZN34_INTERNAL_e5f2cd53_4_k_cu_1ced167d4cuda3std6ranges3__45__cpo9iter_swapE - _ZN34_INTERNAL_e5f2cd53_4_k_cu_1ced167d4cuda3std3__45__cpo4rendE)
_ZN34_INTERNAL_e5f2cd53_4_k_cu_1ced167d4cuda3std3__45__cpo4rendE:
	.zero		1
	.type		_ZN34_INTERNAL_e5f2cd53_4_k_cu_1ced167d4cuda3std6ranges3__45__cpo9iter_swapE,@object
	.size		_ZN34_INTERNAL_e5f2cd53_4_k_cu_1ced167d4cuda3std6ranges3__45__cpo9iter_swapE,(_ZN34_INTERNAL_e5f2cd53_4_k_cu_1ced167d4cuda3std3__48unexpectE - _ZN34_INTERNAL_e5f2cd53_4_k_cu_1ced167d4cuda3std6ranges3__45__cpo9iter_swapE)
_ZN34_INTERNAL_e5f2cd53_4_k_cu_1ced167d4cuda3std6ranges3__45__cpo9iter_swapE:
	.zero		1
	.type		_ZN34_INTERNAL_e5f2cd53_4_k_cu_1ced167d4cuda3std3__48unexpectE,@object
	.size		_ZN34_INTERNAL_e5f2cd53_4_k_cu_1ced167d4cuda3std3__48unexpectE,(_ZN34_INTERNAL_e5f2cd53_4_k_cu_1ced167d6thrust24THRUST_300001_SM_1000_NS8cuda_cub3parE - _ZN34_INTERNAL_e5f2cd53_4_k_cu_1ced167d4cuda3std3__48unexpectE)
_ZN34_INTERNAL_e5f2cd53_4_k_cu_1ced167d4cuda3std3__48unexpectE:
	.zero		1
	.type		_ZN34_INTERNAL_e5f2cd53_4_k_cu_1ced167d6thrust24THRUST_300001_SM_1000_NS8cuda_cub3parE,@object
	.size		_ZN34_INTERNAL_e5f2cd53_4_k_cu_1ced167d6thrust24THRUST_300001_SM_1000_NS8cuda_cub3parE,(.L_29 - _ZN34_INTERNAL_e5f2cd53_4_k_cu_1ced167d6thrust24THRUST_300001_SM_1000_NS8cuda_cub3parE)
_ZN34_INTERNAL_e5f2cd53_4_k_cu_1ced167d6thrust24THRUST_300001_SM_1000_NS8cuda_cub3parE:
	.zero		1
.L_29:


//--------------------- .nv.shared._ZN3cub18CUB_300001_SM_10006detail10merge_sort30DeviceMergeSortPartitionKernelIP8DataNodem11cmp_featureS4_EEvbT_PT2_T0_SA_PSA_T1_SA_i --------------------------
	.section	.nv.shared._ZN3cub18CUB_300001_SM_10006detail10merge_sort30DeviceMergeSortPartitionKernelIP8DataNodem11cmp_featureS4_EEvbT_PT2_T0_SA_PSA_T1_SA_i,"aw",@nobits
	.sectionflags	@""
	.align	16
	.zero		1024


//--------------------- .nv.shared._ZN3cub18CUB_300001_SM_10006detail10merge_sort30DeviceMergeSortBlockSortKernelINS2_10policy_hubIP8DataNodeE9Policy600ES6_PNS0_8NullTypeES6_SA_m11cmp_featureS5_S9_EEvbT0_T1_T2_T3_T4_PT6_PT7_T5_NS1_7vsmem_tE --------------------------
	.section	.nv.shared._ZN3cub18CUB_300001_SM_10006detail10merge_sort30DeviceMergeSortBlockSortKernelINS2_10policy_hubIP8DataNodeE9Policy600ES6_PNS0_8NullTypeES6_SA_m11cmp_featureS5_S9_EEvbT0_T1_T2_T3_T4_PT6_PT7_T5_NS1_7vsmem_tE,"aw",@nobits
	.sectionflags	@""
	.align	16
.nv.shared._ZN3cub18CUB_300001_SM_10006detail10merge_sort30DeviceMergeSortBlockSortKernelINS2_10policy_hubIP8DataNodeE9Policy600ES6_PNS0_8NullTypeES6_SA_m11cmp_featureS5_S9_EEvbT0_T1_T2_T3_T4_PT6_PT7_T5_NS1_7vsmem_tE:
	.zero		25696


//--------------------- .nv.shared._ZN3cub18CUB_300001_SM_10006detail10merge_sort26DeviceMergeSortMergeKernelINS2_10policy_hubIP8DataNodeE9Policy600ES6_PNS0_8NullTypeES6_SA_j11cmp_featureS5_S9_EEvbT2_T3_T4_PT6_PT7_T5_PSE_SE_NS1_7vsmem_tE --------------------------
	.section	.nv.shared._ZN3cub18CUB_300001_SM_10006detail10merge_sort26DeviceMergeSortMergeKernelINS2_10policy_hubIP8DataNodeE9Policy600ES6_PNS0_8NullTypeES6_SA_j11cmp_featureS5_S9_EEvbT2_T3_T4_PT6_PT7_T5_PSE_SE_NS1_7vsmem_tE,"aw",@nobits
	.sectionflags	@""
	.align	16
.nv.shared._ZN3cub18CUB_300001_SM_10006detail10merge_sort26DeviceMergeSortMergeKernelINS2_10policy_hubIP8DataNodeE9Policy600ES6_PNS0_8NullTypeES6_SA_j11cmp_featureS5_S9_EEvbT2_T3_T4_PT6_PT7_T5_PSE_SE_NS1_7vsmem_tE:
	.zero		25696


//--------------------- .nv.shared._ZN3cub18CUB_300001_SM_10006detail10merge_sort30DeviceMergeSortPartitionKernelIP8DataNodej11cmp_featureS4_EEvbT_PT2_T0_SA_PSA_T1_SA_i --------------------------
	.section	.nv.shared._ZN3cub18CUB_300001_SM_10006detail10merge_sort30DeviceMergeSortPartitionKernelIP8DataNodej11cmp_featureS4_EEvbT_PT2_T0_SA_PSA_T1_SA_i,"aw",@nobits
	.sectionflags	@""
	.align	16
	.zero		1024


//--------------------- .nv.shared._ZN3cub18CUB_300001_SM_10006detail10merge_sort30DeviceMergeSortBlockSortKernelINS2_10policy_hubIP8DataNodeE9Policy600ES6_PNS0_8NullTypeES6_SA_j11cmp_featureS5_S9_EEvbT0_T1_T2_T3_T4_PT6_PT7_T5_NS1_7vsmem_tE --------------------------
	.section	.nv.shared._ZN3cub18CUB_300001_SM_10006detail10merge_sort30DeviceMergeSortBlockSortKernelINS2_10policy_hubIP8DataNodeE9Policy600ES6_PNS0_8NullTypeES6_SA_j11cmp_featureS5_S9_EEvbT0_T1_T2_T3_T4_PT6_PT7_T5_NS1_7vsmem_tE,"aw",@nobits
	.sectionflags	@""
	.align	16
.nv.shared._ZN3cub18CUB_300001_SM_10006detail10merge_sort30DeviceMergeSortBlockSortKernelINS2_10policy_hubIP8DataNodeE9Policy600ES6_PNS0_8NullTypeES6_SA_j11cmp_featureS5_S9_EEvbT0_T1_T2_T3_T4_PT6_PT7_T5_NS1_7vsmem_tE:
	.zero		25696


//--------------------- .nv.shared._ZN3cub18CUB_300001_SM_10006detail6reduce28DeviceReduceSingleTileKernelINS2_10policy_hubIlyN4cuda3std3__44plusIlEEE10Policy1000EPlSC_iS9_llNS7_10__identityEEEvT0_T1_T2_T3_T4_T6_ --------------------------
	.section	.nv.shared._ZN3cub18CUB_300001_SM_10006detail6reduce28DeviceReduceSingleTileKernelINS2_10policy_hubIlyN4cuda3std3__44plusIlEEE10Policy1000EPlSC_iS9_llNS7_10__identityEEEvT0_T1_T2_T3_T4_T6_,"aw",@nobits
	.sectionflags	@""
	.align	16
.nv.shared._ZN3cub18CUB_300001_SM_10006detail6reduce28DeviceReduceSingleTileKernelINS2_10policy_hubIlyN4cuda3std3__44plusIlEEE10Policy1000EPlSC_iS9_llNS7_10__identityEEEvT0_T1_T2_T3_T4_T6_:
	.zero		1184


//--------------------- .nv.shared._ZN3cub18CUB_300001_SM_10006detail6reduce18DeviceReduceKernelINS2_10policy_hubIlyN4cuda3std3__44plusIlEEE10Policy1000EN6thrust24THRUST_300001_SM_1000_NS18transform_iteratorI11count_labelP8DataNodellEEyS9_lNS7_10__identityEEEvT0_PT3_T1_NS0_13GridEvenShareISN_EET2_T4_ --------------------------
	.section	.nv.shared._ZN3cub18CUB_300001_SM_10006detail6reduce18DeviceReduceKernelINS2_10policy_hubIlyN4cuda3std3__44plusIlEEE10Policy1000EN6thrust24THRUST_300001_SM_1000_NS18transform_iteratorI11count_labelP8DataNodellEEyS9_lNS7_10__identityEEEvT0_PT3_T1_NS0_13GridEvenShareISN_EET2_T4_,"aw",@nobits
	.sectionflags	@""
	.align	16
.nv.shared._ZN3cub18CUB_300001_SM_10006detail6reduce18DeviceReduceKernelINS2_10policy_hubIlyN4cuda3std3__44plusIlEEE10Policy1000EN6thrust24THRUST_300001_SM_1000_NS18transform_iteratorI11count_labelP8DataNodellEEyS9_lNS7_10__identityEEEvT0_PT3_T1_NS0_13GridEvenShareISN_EET2_T4_:
	.zero		1184


//--------------------- .nv.shared._ZN3cub18CUB_300001_SM_10006detail6reduce28DeviceReduceSingleTileKernelINS2_10policy_hubIlyN4cuda3std3__44plusIlEEE10Policy1000EN6thrust24THRUST_300001_SM_1000_NS18transform_iteratorI11count_labelP8DataNodellEEPlyS9_llNS7_10__identityEEEvT0_T1_T2_T3_T4_T6_ --------------------------
	.section	.nv.shared._ZN3cub18CUB_300001_SM_10006detail6reduce28DeviceReduceSingleTileKernelINS2_10policy_hubIlyN4cuda3std3__44plusIlEEE10Policy1000EN6thrust24THRUST_300001_SM_1000_NS18transform_iteratorI11count_labelP8DataNodellEEPlyS9_llNS7_10__identityEEEvT0_T1_T2_T3_T4_T6_,"aw",@nobits
	.sectionflags	@""
	.align	16
.nv.shared._ZN3cub18CUB_300001_SM_10006detail6reduce28DeviceReduceSingleTileKernelINS2_10policy_hubIlyN4cuda3std3__44plusIlEEE10Policy1000EN6thrust24THRUST_300001_SM_1000_NS18transform_iteratorI11count_labelP8DataNodellEEPlyS9_llNS7_10__identityEEEvT0_T1_T2_T3_T4_T6_:
	.zero		1184


//--------------------- .nv.shared._ZN3cub18CUB_300001_SM_10006detail6reduce28DeviceReduceSingleTileKernelINS2_10policy_hubIljN4cuda3std3__44plusIlEEE10Policy1000EPlSC_iS9_llNS7_10__identityEEEvT0_T1_T2_T3_T4_T6_ --------------------------
	.section	.nv.shared._ZN3cub18CUB_300001_SM_10006detail6reduce28DeviceReduceSingleTileKernelINS2_10policy_hubIljN4cuda3std3__44plusIlEEE10Policy1000EPlSC_iS9_llNS7_10__identityEEEvT0_T1_T2_T3_T4_T6_,"aw",@nobits
	.sectionflags	@""
	.align	16
.nv.shared._ZN3cub18CUB_300001_SM_10006detail6reduce28DeviceReduceSingleTileKernelINS2_10policy_hubIljN4cuda3std3__44plusIlEEE10Policy1000EPlSC_iS9_llNS7_10__identityEEEvT0_T1_T2_T3_T4_T6_:
	.zero		1184


//--------------------- .nv.shared._ZN3cub18CUB_300001_SM_10006detail6reduce18DeviceReduceKernelINS2_10policy_hubIljN4cuda3std3__44plusIlEEE10Policy1000EN6thrust24THRUST_300001_SM_1000_NS18transform_iteratorI11count_labelP8DataNodellEEjS9_lNS7_10__identityEEEvT0_PT3_T1_NS0_13GridEvenShareISN_EET2_T4_ --------------------------
	.section	.nv.shared._ZN3cub18CUB_300001_SM_10006detail6reduce18DeviceReduceKernelINS2_10policy_hubIljN4cuda3std3__44plusIlEEE10Policy1000EN6thrust24THRUST_300001_SM_1000_NS18transform_iteratorI11count_labelP8DataNodellEEjS9_lNS7_10__identityEEEvT0_PT3_T1_NS0_13GridEvenShareISN_EET2_T4_,"aw",@nobits
	.sectionflags	@""
	.align	16
.nv.shared._ZN3cub18CUB_300001_SM_10006detail6reduce18DeviceReduceKernelINS2_10policy_hubIljN4cuda3std3__44plusIlEEE10Policy1000EN6thrust24THRUST_300001_SM_1000_NS18transform_iteratorI11count_labelP8DataNodellEEjS9_lNS7_10__identityEEEvT0_PT3_T1_NS0_13GridEvenShareISN_EET2_T4_:
	.zero		1184


//--------------------- .nv.shared._ZN3cub18CUB_300001_SM_10006detail6reduce28DeviceReduceSingleTileKernelINS2_10policy_hubIljN4cuda3std3__44plusIlEEE10Policy1000EN6thrust24THRUST_300001_SM_1000_NS18transform_iteratorI11count_labelP8DataNodellEEPljS9_llNS7_10__identityEEEvT0_T1_T2_T3_T4_T6_ --------------------------
	.section	.nv.shared._ZN3cub18CUB_300001_SM_10006detail6reduce28DeviceReduceSingleTileKernelINS2_10policy_hubIljN4cuda3std3__44plusIlEEE10Policy1000EN6thrust24THRUST_300001_SM_1000_NS18transform_iteratorI11count_labelP8DataNodellEEPljS9_llNS7_10__identityEEEvT0_T1_T2_T3_T4_T6_,"aw",@nobits
	.sectionflags	@""
	.align	16
.nv.shared._ZN3cub18CUB_300001_SM_10006detail6reduce28DeviceReduceSingleTileKernelINS2_10policy_hubIljN4cuda3std3__44plusIlEEE10Policy1000EN6thrust24THRUST_300001_SM_1000_NS18transform_iteratorI11count_labelP8DataNodellEEPljS9_llNS7_10__identityEEEvT0_T1_T2_T3_T4_T6_:
	.zero		1184


//--------------------- .nv.shared._ZN3cub18CUB_300001_SM_10006detail11EmptyKernelIvEEvv --------------------------
	.section	.nv.shared._ZN3cub18CUB_300001_SM_10006detail11EmptyKernelIvEEvv,"aw",@nobits
	.sectionflags	@""
	.align	16
	.zero		1024


//--------------------- .nv.shared._ZN6thrust24THRUST_300001_SM_1000_NS8cuda_cub4core6detail13_kernel_agentINS1_8__reduce11ReduceAgentIPN4cuda3std3__45tupleIJ8DataNodelEEESD_SC_lNS1_9__extrema9arg_min_fISB_l12cmp_impurityEEEEJSD_SD_iSH_EEEvDpT0_ --------------------------
	.section	.nv.shared._ZN6thrust24THRUST_300001_SM_1000_NS8cuda_cub4core6detail13_kernel_agentINS1_8__reduce11ReduceAgentIPN4cuda3std3__45tupleIJ8DataNodelEEESD_SC_lNS1_9__extrema9arg_min_fISB_l12cmp_impurityEEEEJSD_SD_iSH_EEEvDpT0_,"aw",@nobits
	.sectionflags	@""
	.align	16
	.zero		1024


//--------------------- .nv.shared._ZN6thrust24THRUST_300001_SM_1000_NS8cuda_cub4core6detail13_kernel_agentINS1_8__reduce10DrainAgentIlEEJN3cub18CUB_300001_SM_10009GridQueueIyEElEEEvDpT0_ --------------------------
	.section	.nv.shared._ZN6thrust24THRUST_300001_SM_1000_NS8cuda_cub4core6detail13_kernel_agentINS1_8__reduce10DrainAgentIlEEJN3cub18CUB_300001_SM_10009GridQueueIyEElEEEvDpT0_,"aw",@nobits
	.sectionflags	@""
	.align	16
	.zero		1024


//--------------------- .nv.shared._ZN6thrust24THRUST_300001_SM_1000_NS8cuda_cub4core6detail13_kernel_agentINS1_8__reduce11ReduceAgentINS0_12zip_iteratorIN4cuda3std3__45tupleIJP8DataNodeNS0_17counting_iteratorIlNS0_11use_defaultESF_SF_EEEEEEEPNSB_IJSC_lEEESJ_lNS1_9__extrema9arg_min_fISC_l12cmp_impurityEEEEJSI_SK_lN3cub18CUB_300001_SM_100013GridEvenShareIlEENSR_9GridQueueIyEESO_EEEvDpT0_ --------------------------
	.section	.nv.shared._ZN6thrust24THRUST_300001_SM_1000_NS8cuda_cub4core6detail13_kernel_agentINS1_8__reduce11ReduceAgentINS0_12zip_iteratorIN4cuda3std3__45tupleIJP8DataNodeNS0_17counting_iteratorIlNS0_11use_defaultESF_SF_EEEEEEEPNSB_IJSC_lEEESJ_lNS1_9__extrema9arg_min_fISC_l12cmp_impurityEEEEJSI_SK_lN3cub18CUB_300001_SM_100013GridEvenShareIlEENSR_9GridQueueIyEESO_EEEvDpT0_,"aw",@nobits
	.sectionflags	@""
	.align	16
	.zero		1024


//--------------------- .nv.shared._ZN6thrust24THRUST_300001_SM_1000_NS8cuda_cub4core6detail13_kernel_agentINS1_8__reduce11ReduceAgentINS0_12zip_iteratorIN4cuda3std3__45tupleIJP8DataNodeNS0_17counting_iteratorIlNS0_11use_defaultESF_SF_EEEEEEEPNSB_IJSC_lEEESJ_lNS1_9__extrema9arg_min_fISC_l12cmp_impurityEEEEJSI_SK_lSO_EEEvDpT0_ --------------------------
	.section	.nv.shared._ZN6thrust24THRUST_300001_SM_1000_NS8cuda_cub4core6detail13_kernel_agentINS1_8__reduce11ReduceAgentINS0_12zip_iteratorIN4cuda3std3__45tupleIJP8DataNodeNS0_17counting_iteratorIlNS0_11use_defaultESF_SF_EEEEEEEPNSB_IJSC_lEEESJ_lNS1_9__extrema9arg_min_fISC_l12cmp_impurityEEEEJSI_SK_lSO_EEEvDpT0_,"aw",@nobits
	.sectionflags	@""
	.align	16
	.zero		1024


//--------------------- .nv.shared._ZN6thrust24THRUST_300001_SM_1000_NS8cuda_cub4core6detail13_kernel_agentINS1_8__reduce11ReduceAgentIPN4cuda3std3__45tupleIJ8DataNodelEEESD_SC_iNS1_9__extrema9arg_min_fISB_l12cmp_impurityEEEEJSD_SD_iSH_EEEvDpT0_ --------------------------
	.section	.nv.shared._ZN6thrust24THRUST_300001_SM_1000_NS8cuda_cub4core6detail13_kernel_agentINS1_8__reduce11ReduceAgentIPN4cuda3std3__45tupleIJ8DataNodelEEESD_SC_iNS1_9__extrema9arg_min_fISB_l12cmp_impurityEEEEJSD_SD_iSH_EEEvDpT0_,"aw",@nobits
	.sectionflags	@""
	.align	16
	.zero		1024


//--------------------- .nv.shared._ZN6thrust24THRUST_300001_SM_1000_NS8cuda_cub4core6detail13_kernel_agentINS1_8__reduce10DrainAgentIiEEJN3cub18CUB_300001_SM_10009GridQueueIjEEiEEEvDpT0_ --------------------------
	.section	.nv.shared._ZN6thrust24THRUST_300001_SM_1000_NS8cuda_cub4core6detail13_kernel_agentINS1_8__reduce10DrainAgentIiEEJN3cub18CUB_300001_SM_10009GridQueueIjEEiEEEvDpT0_,"aw",@nobits
	.sectionflags	@""
	.align	16
	.zero		1024


//--------------------- .nv.shared._ZN6thrust24THRUST_300001_SM_1000_NS8cuda_cub4core6detail13_kernel_agentINS1_8__reduce11ReduceAgentINS0_12zip_iteratorIN4cuda3std3__45tupleIJP8DataNodeNS0_17counting_iteratorIlNS0_11use_defaultESF_SF_EEEEEEEPNSB_IJSC_lEEESJ_iNS1_9__extrema9arg_min_fISC_l12cmp_impurityEEEEJSI_SK_iN3cub18CUB_300001_SM_100013GridEvenShareIiEENSR_9GridQueueIjEESO_EEEvDpT0_ --------------------------
	.section	.nv.shared._ZN6thrust24THRUST_300001_SM_1000_NS8cuda_cub4core6detail13_kernel_agentINS1_8__reduce11ReduceAgentINS0_12zip_iteratorIN4cuda3std3__45tupleIJP8DataNodeNS0_17counting_iteratorIlNS0_11use_defaultESF_SF_EEEEEEEPNSB_IJSC_lEEESJ_iNS1_9__extrema9arg_min_fISC_l12cmp_impurityEEEEJSI_SK_iN3cub18CUB_300001_SM_100013GridEvenShareIiEENSR_9GridQueueIjEESO_EEEvDpT0_,"aw",@nobits
	.sectionflags	@""
	.align	16
	.zero		1024


//--------------------- .nv.shared._ZN6thrust24THRUST_300001_SM_1000_NS8cuda_cub4core6detail13_kernel_agentINS1_8__reduce11ReduceAgentINS0_12zip_iteratorIN4cuda3std3__45tupleIJP8DataNodeNS0_17counting_iteratorIlNS0_11use_defaultESF_SF_EEEEEEEPNSB_IJSC_lEEESJ_iNS1_9__extrema9arg_min_fISC_l12cmp_impurityEEEEJSI_SK_iSO_EEEvDpT0_ --------------------------
	.section	.nv.shared._ZN6thrust24THRUST_300001_SM_1000_NS8cuda_cub4core6detail13_kernel_agentINS1_8__reduce11ReduceAgentINS0_12zip_iteratorIN4cuda3std3__45tupleIJP8DataNodeNS0_17counting_iteratorIlNS0_11use_defaultESF_SF_EEEEEEEPNSB_IJSC_lEEESJ_iNS1_9__extrema9arg_min_fISC_l12cmp_impurityEEEEJSI_SK_iSO_EEEvDpT0_,"aw",@nobits
	.sectionflags	@""
	.align	16
	.zero		1024


//--------------------- .nv.shared._Z11calImpurityP8DataNodeiiii --------------------------
	.section	.nv.shared._Z11calImpurityP8DataNodeiiii,"aw",@nobits
	.sectionflags	@""
	.align	16
	.zero		1024


//--------------------- .nv.constant0._ZN3cub18CUB_300001_SM_10006detail10merge_sort26DeviceMergeSortMergeKernelINS2_10policy_hubIP8DataNodeE9Policy600ES6_PNS0_8NullTypeES6_SA_m11cmp_featureS5_S9_EEvbT2_T3_T4_PT6_PT7_T5_PSE_SE_NS1_7vsmem_tE --------------------------
	.section	.nv.constant0._ZN3cub18CUB_300001_SM_10006detail10merge_sort26DeviceMergeSortMergeKernelINS2_10policy_hubIP8DataNodeE9Policy600ES6_PNS0_8NullTypeES6_SA_m11cmp_featureS5_S9_EEvbT2_T3_T4_PT6_PT7_T5_PSE_SE_NS1_7vsmem_tE,"a",@progbits
	.sectionflags	@""
	.align	4
.nv.constant0._ZN3cub18CUB_300001_SM_10006detail10merge_sort26DeviceMergeSortMergeKernelINS2_10policy_hubIP8DataNodeE9Policy600ES6_PNS0_8NullTypeES6_SA_m11cmp_featureS5_S9_EEvbT2_T3_T4_PT6_PT7_T5_PSE_SE_NS1_7vsmem_tE:
	.zero		976


//--------------------- .nv.constant0._ZN3cub18CUB_300001_SM_10006detail10merge_sort30DeviceMergeSortPartitionKernelIP8DataNodem11cmp_featureS4_EEvbT_PT2_T0_SA_PSA_T1_SA_i --------------------------
	.section	.nv.constant0._ZN3cub18CUB_300001_SM_10006detail10merge_sort30DeviceMergeSortPartitionKernelIP8DataNodem11cmp_featureS4_EEvbT_PT2_T0_SA_PSA_T1_SA_i,"a",@progbits
	.sectionflags	@""
	.align	4
.nv.constant0._ZN3cub18CUB_300001_SM_10006detail10merge_sort30DeviceMergeSortPartitionKernelIP8DataNodem11cmp_featureS4_EEvbT_PT2_T0_SA_PSA_T1_SA_i:
	.zero		964


//--------------------- .nv.constant0._ZN3cub18CUB_300001_SM_10006detail10merge_sort30DeviceMergeSortBlockSortKernelINS2_10policy_hubIP8DataNodeE9Policy600ES6_PNS0_8NullTypeES6_SA_m11cmp_featureS5_S9_EEvbT0_T1_T2_T3_T4_PT6_PT7_T5_NS1_7vsmem_tE --------------------------
	.section	.nv.constant0._ZN3cub18CUB_300001_SM_10006detail10merge_sort30DeviceMergeSortBlockSortKernelINS2_10policy_hubIP8DataNodeE9Policy600ES6_PNS0_8NullTypeES6_SA_m11cmp_featureS5_S9_EEvbT0_T1_T2_T3_T4_PT6_PT7_T5_NS1_7vsmem_tE,"a",@progbits
	.sectionflags	@""
	.align	4
.nv.constant0._ZN3cub18CUB_300001_SM_10006detail10merge_sort30DeviceMergeSortBlockSortKernelINS2_10policy_hubIP8DataNodeE9Policy600ES6_PNS0_8NullTypeES6_SA_m11cmp_featureS5_S9_EEvbT0_T1_T2_T3_T4_PT6_PT7_T5_NS1_7vsmem_tE:
	.zero		976


//--------------------- .nv.constant0._ZN3cub18CUB_300001_SM_10006detail10merge_sort26DeviceMergeSortMergeKernelINS2_10policy_hubIP8DataNodeE9Policy600ES6_PNS0_8NullTypeES6_SA_j11cmp_featureS5_S9_EEvbT2_T3_T4_PT6_PT7_T5_PSE_SE_NS1_7vsmem_tE --------------------------
	.section	.nv.constant0._ZN3cub18CUB_300001_SM_10006detail10merge_sort26DeviceMergeSortMergeKernelINS2_10policy_hubIP8DataNodeE9Policy600ES6_PNS0_8NullTypeES6_SA_j11cmp_featureS5_S9_EEvbT2_T3_T4_PT6_PT7_T5_PSE_SE_NS1_7vsmem_tE,"a",@progbits
	.sectionflags	@""
	.align	4
.nv.constant0._ZN3cub18CUB_300001_SM_10006detail10merge_sort26DeviceMergeSortMergeKernelINS2_10policy_hubIP8DataNodeE9Policy600ES6_PNS0_8NullTypeES6_SA_j11cmp_featureS5_S9_EEvbT2_T3_T4_PT6_PT7_T5_PSE_SE_NS1_7vsmem_tE:
	.zero		976


//--------------------- .nv.constant0._ZN3cub18CUB_300001_SM_10006detail10merge_sort30DeviceMergeSortPartitionKernelIP8DataNodej11cmp_featureS4_EEvbT_PT2_T0_SA_PSA_T1_SA_i --------------------------
	.section	.nv.constant0._ZN3cub18CUB_300001_SM_10006detail10merge_sort30DeviceMergeSortPartitionKernelIP8DataNodej11cmp_featureS4_EEvbT_PT2_T0_SA_PSA_T1_SA_i,"a",@progbits
	.sectionflags	@""
	.align	4
.nv.constant0._ZN3cub18CUB_300001_SM_10006detail10merge_sort30DeviceMergeSortPartitionKernelIP8DataNodej11cmp_featureS4_EEvbT_PT2_T0_SA_PSA_T1_SA_i:
	.zero		948


//--------------------- .nv.constant0._ZN3cub18CUB_300001_SM_10006detail10merge_sort30DeviceMergeSortBlockSortKernelINS2_10policy_hubIP8DataNodeE9Policy600ES6_PNS0_8NullTypeES6_SA_j11cmp_featureS5_S9_EEvbT0_T1_T2_T3_T4_PT6_PT7_T5_NS1_7vsmem_tE --------------------------
	.section	.nv.constant0._ZN3cub18CUB_300001_SM_10006detail10merge_sort30DeviceMergeSortBlockSortKernelINS2_10policy_hubIP8DataNodeE9Policy600ES6_PNS0_8NullTypeES6_SA_j11cmp_featureS5_S9_EEvbT0_T1_T2_T3_T4_PT6_PT7_T5_NS1_7vsmem_tE,"a",@progbits
	.sectionflags	@""
	.align	4
.nv.constant0._ZN3cub18CUB_300001_SM_10006detail10merge_sort30DeviceMergeSortBlockSortKernelINS2_10policy_hubIP8DataNodeE9Policy600ES6_PNS0_8NullTypeES6_SA_j11cmp_featureS5_S9_EEvbT0_T1_T2_T3_T4_PT6_PT7_T5_NS1_7vsmem_tE:
	.zero		976


//--------------------- .nv.constant0._ZN3cub18CUB_300001_SM_10006detail6reduce28DeviceReduceSingleTileKernelINS2_10policy_hubIlyN4cuda3std3__44plusIlEEE10Policy1000EPlSC_iS9_llNS7_10__identityEEEvT0_T1_T2_T3_T4_T6_ --------------------------
	.section	.nv.constant0._ZN3cub18CUB_300001_SM_10006detail6reduce28DeviceReduceSingleTileKernelINS2_10policy_hubIlyN4cuda3std3__44plusIlEEE10Policy1000EPlSC_iS9_llNS7_10__identityEEEvT0_T1_T2_T3_T4_T6_,"a",@progbits
	.sectionflags	@""
	.align	4
.nv.constant0._ZN3cub18CUB_300001_SM_10006detail6reduce28DeviceReduceSingleTileKernelINS2_10policy_hubIlyN4cuda3std3__44plusIlEEE10Policy1000EPlSC_iS9_llNS7_10__identityEEEvT0_T1_T2_T3_T4_T6_:
	.zero		929


//--------------------- .nv.constant0._ZN3cub18CUB_300001_SM_10006detail6reduce18DeviceReduceKernelINS2_10policy_hubIlyN4cuda3std3__44plusIlEEE10Policy1000EN6thrust24THRUST_300001_SM_1000_NS18transform_iteratorI11count_labelP8DataNodellEEyS9_lNS7_10__identityEEEvT0_PT3_T1_NS0_13GridEvenShareISN_EET2_T4_ --------------------------
	.section	.nv.constant0._ZN3cub18CUB_300001_SM_10006detail6reduce18DeviceReduceKernelINS2_10policy_hubIlyN4cuda3std3__44plusIlEEE10Policy1000EN6thrust24THRUST_300001_SM_1000_NS18transform_iteratorI11count_labelP8DataNodellEEyS9_lNS7_10__identityEEEvT0_PT3_T1_NS0_13GridEvenShareISN_EET2_T4_,"a",@progbits
	.sectionflags	@""
	.align	4
.nv.constant0._ZN3cub18CUB_300001_SM_10006detail6reduce18DeviceReduceKernelINS2_10policy_hubIlyN4cuda3std3__44plusIlEEE10Policy1000EN6thrust24THRUST_300001_SM_1000_NS18transform_iteratorI11count_labelP8DataNodellEEyS9_lNS7_10__identityEEEvT0_PT3_T1_NS0_13GridEvenShareISN_EET2_T4_:
	.zero		1002


//--------------------- .nv.constant0._ZN3cub18CUB_300001_SM_10006detail6reduce28DeviceReduceSingleTileKernelINS2_10policy_hubIlyN4cuda3std3__44plusIlEEE10Policy1000EN6thrust24THRUST_300001_SM_1000_NS18transform_iteratorI11count_labelP8DataNodellEEPlyS9_llNS7_10__identityEEEvT0_T1_T2_T3_T4_T6_ --------------------------
	.section	.nv.constant0._ZN3cub18CUB_300001_SM_10006detail6reduce28DeviceReduceSingleTileKernelINS2_10policy_hubIlyN4cuda3std3__44plusIlEEE10Policy1000EN6thrust24THRUST_300001_SM_1000_NS18transform_iteratorI11count_labelP8DataNodellEEPlyS9_llNS7_10__identityEEEvT0_T1_T2_T3_T4_T6_,"a",@progbits
	.sectionflags	@""
	.align	4
.nv.constant0._ZN3cub18CUB_300001_SM_10006detail6reduce28DeviceReduceSingleTileKernelINS2_10policy_hubIlyN4cuda3std3__44plusIlEEE10Policy1000EN6thrust24THRUST_300001_SM_1000_NS18transform_iteratorI11count_labelP8DataNodellEEPlyS9_llNS7_10__identityEEEvT0_T1_T2_T3_T4_T6_:
	.zero		945


//--------------------- .nv.constant0._ZN3cub18CUB_300001_SM_10006detail6reduce28DeviceReduceSingleTileKernelINS2_10policy_hubIljN4cuda3std3__44plusIlEEE10Policy1000EPlSC_iS9_llNS7_10__identityEEEvT0_T1_T2_T3_T4_T6_ --------------------------
	.section	.nv.constant0._ZN3cub18CUB_300001_SM_10006detail6reduce28DeviceReduceSingleTileKernelINS2_10policy_hubIljN4cuda3std3__44plusIlEEE10Policy1000EPlSC_iS9_llNS7_10__identityEEEvT0_T1_T2_T3_T4_T6_,"a",@progbits
	.sectionflags	@""
	.align	4
.nv.constant0._ZN3cub18CUB_300001_SM_10006detail6reduce28DeviceReduceSingleTileKernelINS2_10policy_hubIljN4cuda3std3__44plusIlEEE10Policy1000EPlSC_iS9_llNS7_10__identityEEEvT0_T1_T2_T3_T4_T6_:
	.zero		929


//--------------------- .nv.constant0._ZN3cub18CUB_300001_SM_10006detail6reduce18DeviceReduceKernelINS2_10policy_hubIljN4cuda3std3__44plusIlEEE10Policy1000EN6thrust24THRUST_300001_SM_1000_NS18transform_iteratorI11count_labelP8DataNodellEEjS9_lNS7_10__identityEEEvT0_PT3_T1_NS0_13GridEvenShareISN_EET2_T4_ --------------------------
	.section	.nv.constant0._ZN3cub18CUB_300001_SM_10006detail6reduce18DeviceReduceKernelINS2_10policy_hubIljN4cuda3std3__44plusIlEEE10Policy1000EN6thrust24THRUST_300001_SM_1000_NS18transform_iteratorI11count_labelP8DataNodellEEjS9_lNS7_10__identityEEEvT0_PT3_T1_NS0_13GridEvenShareISN_EET2_T4_,"a",@progbits
	.sectionflags	@""
	.align	4
.nv.constant0._ZN3cub18CUB_300001_SM_10006detail6reduce18DeviceReduceKernelINS2_10policy_hubIljN4cuda3std3__44plusIlEEE10Policy1000EN6thrust24THRUST_300001_SM_1000_NS18transform_iteratorI11count_labelP8DataNodellEEjS9_lNS7_10__identityEEEvT0_PT3_T1_NS0_13GridEvenShareISN_EET2_T4_:
	.zero		966


//--------------------- .nv.constant0._ZN3cub18CUB_300001_SM_10006detail6reduce28DeviceReduceSingleTileKernelINS2_10policy_hubIljN4cuda3std3__44plusIlEEE10Policy1000EN6thrust24THRUST_300001_SM_1000_NS18transform_iteratorI11count_labelP8DataNodellEEPljS9_llNS7_10__identityEEEvT0_T1_T2_T3_T4_T6_ --------------------------
	.section	.nv.constant0._ZN3cub18CUB_300001_SM_10006detail6reduce28DeviceReduceSingleTileKernelINS2_10policy_hubIljN4cuda3std3__44plusIlEEE10Policy1000EN6thrust24THRUST_300001_SM_1000_NS18transform_iteratorI11count_labelP8DataNodellEEPljS9_llNS7_10__identityEEEvT0_T1_T2_T3_T4_T6_,"a",@progbits
	.sectionflags	@""
	.align	4
.nv.constant0._ZN3cub18CUB_300001_SM_10006detail6reduce28DeviceReduceSingleTileKernelINS2_10policy_hubIljN4cuda3std3__44plusIlEEE10Policy1000EN6thrust24THRUST_300001_SM_1000_NS18transform_iteratorI11count_labelP8DataNodellEEPljS9_llNS7_10__identityEEEvT0_T1_T2_T3_T4_T6_:
	.zero		937


//--------------------- .nv.constant0._ZN3cub18CUB_300001_SM_10006detail11EmptyKernelIvEEvv --------------------------
	.section	.nv.constant0._ZN3cub18CUB_300001_SM_10006detail11EmptyKernelIvEEvv,"a",@progbits
	.sectionflags	@""
	.align	4
.nv.constant0._ZN3cub18CUB_300001_SM_10006detail11EmptyKernelIvEEvv:
	.zero		896


//--------------------- .nv.constant0._ZN6thrust24THRUST_300001_SM_1000_NS8cuda_cub4core6detail13_kernel_agentINS1_8__reduce11ReduceAgentIPN4cuda3std3__45tupleIJ8DataNodelEEESD_SC_lNS1_9__extrema9arg_min_fISB_l12cmp_impurityEEEEJSD_SD_iSH_EEEvDpT0_ --------------------------
	.section	.nv.constant0._ZN6thrust24THRUST_300001_SM_1000_NS8cuda_cub4core6detail13_kernel_agentINS1_8__reduce11ReduceAgentIPN4cuda3std3__45tupleIJ8DataNodelEEESD_SC_lNS1_9__extrema9arg_min_fISB_l12cmp_impurityEEEEJSD_SD_iSH_EEEvDpT0_,"a",@progbits
	.sectionflags	@""
	.align	4
.nv.constant0._ZN6thrust24THRUST_300001_SM_1000_NS8cuda_cub4core6detail13_kernel_agentINS1_8__reduce11ReduceAgentIPN4cuda3std3__45tupleIJ8DataNodelEEESD_SC_lNS1_9__extrema9arg_min_fISB_l12cmp_impurityEEEEJSD_SD_iSH_EEEvDpT0_:
	.zero		917


//--------------------- .nv.constant0._ZN6thrust24THRUST_300001_SM_1000_NS8cuda_cub4core6detail13_kernel_agentINS1_8__reduce10DrainAgentIlEEJN3cub18CUB_300001_SM_10009GridQueueIyEElEEEvDpT0_ --------------------------
	.section	.nv.constant0._ZN6thrust24THRUST_300001_SM_1000_NS8cuda_cub4core6detail13_kernel_agentINS1_8__reduce10DrainAgentIlEEJN3cub18CUB_300001_SM_10009GridQueueIyEElEEEvDpT0_,"a",@progbits
	.sectionflags	@""
	.align	4
.nv.constant0._ZN6thrust24THRUST_300001_SM_1000_NS8cuda_cub4core6detail13_kernel_agentINS1_8__reduce10DrainAgentIlEEJN3cub18CUB_300001_SM_10009GridQueueIyEElEEEvDpT0_:
	.zero		912


//--------------------- .nv.constant0._ZN6thrust24THRUST_300001_SM_1000_NS8cuda_cub4core6detail13_kernel_agentINS1_8__reduce11ReduceAgentINS0_12zip_iteratorIN4cuda3std3__45tupleIJP8DataNodeNS0_17counting_iteratorIlNS0_11use_defaultESF_SF_EEEEEEEPNSB_IJSC_lEEESJ_lNS1_9__extrema9arg_min_fISC_l12cmp_impurityEEEEJSI_SK_lN3cub18CUB_300001_SM_100013GridEvenShareIlEENSR_9GridQueueIyEESO_EEEvDpT0_ --------------------------
	.section	.nv.constant0._ZN6thrust24THRUST_300001_SM_1000_NS8cuda_cub4core6detail13_kernel_agentINS1_8__reduce11ReduceAgentINS0_12zip_iteratorIN4cuda3std3__45tupleIJP8DataNodeNS0_17counting_iteratorIlNS0_11use_defaultESF_SF_EEEEEEEPNSB_IJSC_lEEESJ_lNS1_9__extrema9arg_min_fISC_l12cmp_impurityEEEEJSI_SK_lN3cub18CUB_300001_SM_100013GridEvenShareIlEENSR_9GridQueueIyEESO_EEEvDpT0_,"a",@progbits
	.sectionflags	@""
	.align	4
.nv.constant0._ZN6thrust24THRUST_300001_SM_1000_NS8cuda_cub4core6detail13_kernel_agentINS1_8__reduce11ReduceAgentINS0_12zip_iteratorIN4cuda3std3__45tupleIJP8DataNodeNS0_17counting_iteratorIlNS0_11use_defaultESF_SF_EEEEEEEPNSB_IJSC_lEEESJ_lNS1_9__extrema9arg_min_fISC_l12cmp_impurityEEEEJSI_SK_lN3cub18CUB_300001_SM_100013GridEvenShareIlEENSR_9GridQueueIyEESO_EEEvDpT0_:
	.zero		1009


//--------------------- .nv.constant0._ZN6thrust24THRUST_300001_SM_1000_NS8cuda_cub4core6detail13_kernel_agentINS1_8__reduce11ReduceAgentINS0_12zip_iteratorIN4cuda3std3__45tupleIJP8DataNodeNS0_17counting_iteratorIlNS0_11use_defaultESF_SF_EEEEEEEPNSB_IJSC_lEEESJ_lNS1_9__extrema9arg_min_fISC_l12cmp_impurityEEEEJSI_SK_lSO_EEEvDpT0_ --------------------------
	.section	.nv.constant0._ZN6thrust24THRUST_300001_SM_1000_NS8cuda_cub4core6detail13_kernel_agentINS1_8__reduce11ReduceAgentINS0_12zip_iteratorIN4cuda3std3__45tupleIJP8DataNodeNS0_17counting_iteratorIlNS0_11use_defaultESF_SF_EEEEEEEPNSB_IJSC_lEEESJ_lNS1_9__extrema9arg_min_fISC_l12cmp_impurityEEEEJSI_SK_lSO_EEEvDpT0_,"a",@progbits
	.sectionflags	@""
	.align	4
.nv.constant0._ZN6thrust24THRUST_300001_SM_1000_NS8cuda_cub4core6detail13_kernel_agentINS1_8__reduce11ReduceAgentINS0_12zip_iteratorIN4cuda3std3__45tupleIJP8DataNodeNS0_17counting_iteratorIlNS0_11use_defaultESF_SF_EEEEEEEPNSB_IJSC_lEEESJ_lNS1_9__extrema9arg_min_fISC_l12cmp_impurityEEEEJSI_SK_lSO_EEEvDpT0_:
	.zero		929


//--------------------- .nv.constant0._ZN6thrust24THRUST_300001_SM_1000_NS8cuda_cub4core6detail13_kernel_agentINS1_8__reduce11ReduceAgentIPN4cuda3std3__45tupleIJ8DataNodelEEESD_SC_iNS1_9__extrema9arg_min_fISB_l12cmp_impurityEEEEJSD_SD_iSH_EEEvDpT0_ --------------------------
	.section	.nv.constant0._ZN6thrust24THRUST_300001_SM_1000_NS8cuda_cub4core6detail13_kernel_agentINS1_8__reduce11ReduceAgentIPN4cuda3std3__45tupleIJ8DataNodelEEESD_SC_iNS1_9__extrema9arg_min_fISB_l12cmp_impurityEEEEJSD_SD_iSH_EEEvDpT0_,"a",@progbits
	.sectionflags	@""
	.align	4
.nv.constant0._ZN6thrust24THRUST_300001_SM_1000_NS8cuda_cub4core6detail13_kernel_agentINS1_8__reduce11ReduceAgentIPN4cuda3std3__45tupleIJ8DataNodelEEESD_SC_iNS1_9__extrema9arg_min_fISB_l12cmp_impurityEEEEJSD_SD_iSH_EEEvDpT0_:
	.zero		917


//--------------------- .nv.constant0._ZN6thrust24THRUST_300001_SM_1000_NS8cuda_cub4core6detail13_kernel_agentINS1_8__reduce10DrainAgentIiEEJN3cub18CUB_300001_SM_10009GridQueueIjEEiEEEvDpT0_ --------------------------
	.section	.nv.constant0._ZN6thrust24THRUST_300001_SM_1000_NS8cuda_cub4core6detail13_kernel_agentINS1_8__reduce10DrainAgentIiEEJN3cub18CUB_300001_SM_10009GridQueueIjEEiEEEvDpT0_,"a",@progbits
	.sectionflags	@""
	.align	4
.nv.constant0._ZN6thrust24THRUST_300001_SM_1000_NS8cuda_cub4core6detail13_kernel_agentINS1_8__reduce10DrainAgentIiEEJN3cub18CUB_300001_SM_10009GridQueueIjEEiEEEvDpT0_:
	.zero		908


//--------------------- .nv.constant0._ZN6thrust24THRUST_300001_SM_1000_NS8cuda_cub4core6detail13_kernel_agentINS1_8__reduce11ReduceAgentINS0_12zip_iteratorIN4cuda3std3__45tupleIJP8DataNodeNS0_17counting_iteratorIlNS0_11use_defaultESF_SF_EEEEEEEPNSB_IJSC_lEEESJ_iNS1_9__extrema9arg_min_fISC_l12cmp_impurityEEEEJSI_SK_iN3cub18CUB_300001_SM_100013GridEvenShareIiEENSR_9GridQueueIjEESO_EEEvDpT0_ --------------------------
	.section	.nv.constant0._ZN6thrust24THRUST_300001_SM_1000_NS8cuda_cub4core6detail13_kernel_agentINS1_8__reduce11ReduceAgentINS0_12zip_iteratorIN4cuda3std3__45tupleIJP8DataNodeNS0_17counting_iteratorIlNS0_11use_defaultESF_SF_EEEEEEEPNSB_IJSC_lEEESJ_iNS1_9__extrema9arg_min_fISC_l12cmp_impurityEEEEJSI_SK_iN3cub18CUB_300001_SM_100013GridEvenShareIiEENSR_9GridQueueIjEESO_EEEvDpT0_,"a",@progbits
	.sectionflags	@""
	.align	4
.nv.constant0._ZN6thrust24THRUST_300001_SM_1000_NS8cuda_cub4core6detail13_kernel_agentINS1_8__reduce11ReduceAgentINS0_12zip_iteratorIN4cuda3std3__45tupleIJP8DataNodeNS0_17counting_iteratorIlNS0_11use_defaultESF_SF_EEEEEEEPNSB_IJSC_lEEESJ_iNS1_9__extrema9arg_min_fISC_l12cmp_impurityEEEEJSI_SK_iN3cub18CUB_300001_SM_100013GridEvenShareIiEENSR_9GridQueueIjEESO_EEEvDpT0_:
	.zero		977


//--------------------- .nv.constant0._ZN6thrust24THRUST_300001_SM_1000_NS8cuda_cub4core6detail13_kernel_agentINS1_8__reduce11ReduceAgentINS0_12zip_iteratorIN4cuda3std3__45tupleIJP8DataNodeNS0_17counting_iteratorIlNS0_11use_defaultESF_SF_EEEEEEEPNSB_IJSC_lEEESJ_iNS1_9__extrema9arg_min_fISC_l12cmp_impurityEEEEJSI_SK_iSO_EEEvDpT0_ --------------------------
	.section	.nv.constant0._ZN6thrust24THRUST_300001_SM_1000_NS8cuda_cub4core6detail13_kernel_agentINS1_8__reduce11ReduceAgentINS0_12zip_iteratorIN4cuda3std3__45tupleIJP8DataNodeNS0_17counting_iteratorIlNS0_11use_defaultESF_SF_EEEEEEEPNSB_IJSC_lEEESJ_iNS1_9__extrema9arg_min_fISC_l12cmp_impurityEEEEJSI_SK_iSO_EEEvDpT0_,"a",@progbits
	.sectionflags	@""
	.align	4
.nv.constant0._ZN6thrust24THRUST_300001_SM_1000_NS8cuda_cub4core6detail13_kernel_agentINS1_8__reduce11ReduceAgentINS0_12zip_iteratorIN4cuda3std3__45tupleIJP8DataNodeNS0_17counting_iteratorIlNS0_11use_defaultESF_SF_EEEEEEEPNSB_IJSC_lEEESJ_iNS1_9__extrema9arg_min_fISC_l12cmp_impurityEEEEJSI_SK_iSO_EEEvDpT0_:
	.zero		925


//--------------------- .nv.constant0._Z11calImpurityP8DataNodeiiii --------------------------
	.section	.nv.constant0._Z11calImpurityP8DataNodeiiii,"a",@progbits
	.sectionflags	@""
	.align	4
.nv.constant0._Z11calImpurityP8DataNodeiiii:
	.zero		920


//--------------------- SYMBOLS --------------------------

	.type		.nv.reservedSmem.offset0,@object
	.size		.nv.reservedSmem.offset0,0x4
	.type		.nv.reservedSmem.cap,@object
	.size		.nv.reservedSmem.cap,0x4
	.type		vprintf,@function
